def matmul_kernel(
    a_ptr,
    b_ptr,
    c_ptr,
    M,
    N,
    K,
    stride_am,
    stride_ak,
    stride_bk,
    stride_bn,
    stride_cm,
    stride_cn,
    BLOCK_M: tl.constexpr,
    BLOCK_N: tl.constexpr,
    BLOCK_K: tl.constexpr,
    GROUP_M: tl.constexpr,
):
    pid = tl.program_id(axis=0)
    num_pid_m = tl.cdiv(M, BLOCK_M)
    num_pid_n = tl.cdiv(N, BLOCK_N)
    num_pid_in_group = GROUP_M * num_pid_n
    group_id = pid // num_pid_in_group
    first_pid_m = group_id * GROUP_M
    group_size_m = min(num_pid_m - first_pid_m, GROUP_M)
    pid_m = first_pid_m + ((pid % num_pid_in_group) % group_size_m)
    pid_n = (pid % num_pid_in_group) // group_size_m

    offs_am = (pid_m * BLOCK_M + tl.arange(0, BLOCK_M)) % M
    offs_bn = (pid_n * BLOCK_N + tl.arange(0, BLOCK_N)) % N
    offs_k = tl.arange(0, BLOCK_K)
    a_ptrs = a_ptr + offs_am[:, None] * stride_am + offs_k[None, :] * stride_ak
    b_ptrs = b_ptr + offs_k[:, None] * stride_bk + offs_bn[None, :] * stride_bn

    acc = tl.zeros((BLOCK_M, BLOCK_N), dtype=tl.float32)
    for kk in range(0, tl.cdiv(K, BLOCK_K)):
        a = tl.load(a_ptrs, mask=offs_k[None, :] < K - kk * BLOCK_K, other=0.0)
        b = tl.load(b_ptrs, mask=offs_k[:, None] < K - kk * BLOCK_K, other=0.0)
        acc = tl.dot(a, b, acc)
        a_ptrs += BLOCK_K * stride_ak
        b_ptrs += BLOCK_K * stride_bk

    c = acc.to(c_ptr.dtype.element_ty)
    offs_cm = pid_m * BLOCK_M + tl.arange(0, BLOCK_M)
    offs_cn = pid_n * BLOCK_N + tl.arange(0, BLOCK_N)
    c_ptrs = c_ptr + offs_cm[:, None] * stride_cm + offs_cn[None, :] * stride_cn
    mask = (offs_cm[:, None] < M) & (offs_cn[None, :] < N)
    tl.store(c_ptrs, c, mask=mask)

# config = {"BLOCK_K": 256, "BLOCK_M": 32, "BLOCK_N": 128, "GROUP_M": 8, "arch": "sm_100", "dtype": "fp8e4m3", "num_ctas": 1, "num_stages": 3, "num_warps": 4}
# arch = sm_100


// ===== COMPILED SASS (sm_100a) =====

	.target	sm_100a

	.elftype	@"ET_EXEC"


//--------------------- .note.nv.tkinfo           --------------------------
	.section	.note.nv.tkinfo,"",@"SHT_NOTE"
	.sectionflags	@"SHF_NOTE_NV_TKINFO"
	.tkinfo
        /*0018*/ 	.word	0x00000081
        /*0030*/ 	.string	""
        /*0030*/ 	.string	"ptxas-blackwell"
        /*0030*/ 	.string	"Cuda compilation tools, release 12.9, V12.9.86"
        /*0030*/ 	.string	"Build cuda_12.9.r12.9/compiler.36037853_0"
        /*0030*/ 	.string	"-v  -suppress-debug-info  -lineinfo  -arch sm_100a "



//--------------------- .note.nv.cuver            --------------------------
	.section	.note.nv.cuver,"",@"SHT_NOTE"
	.sectionflags	@"SHF_NOTE_NV_CUVER"
        /*0018*/ 	.short	0x0001
        /*001a*/ 	.short	0x0064
        /*001c*/ 	.short	0x0001
        /*001e*/ 	.short	0x0000
        /*0020*/ 	.short	0x0001
        /*0022*/ 	.short	0x0000


//--------------------- .nv.info                  --------------------------
	.section	.nv.info,"",@"SHT_CUDA_INFO"
	.align	4


	//----- nvinfo : EIATTR_REGCOUNT
	.align		4
        /*0000*/ 	.byte	0x04, 0x2f
        /*0002*/ 	.short	(.L_1 - .L_0)
	.align		4
.L_0:
        /*0004*/ 	.word	index@(matmul_kernel)
        /*0008*/ 	.word	0x00000020


	//----- nvinfo : EIATTR_FRAME_SIZE
	.align		4
.L_1:
        /*000c*/ 	.byte	0x04, 0x11
        /*000e*/ 	.short	(.L_3 - .L_2)
	.align		4
.L_2:
        /*0010*/ 	.word	index@(matmul_kernel)
        /*0014*/ 	.word	0x00001da8


	//----- nvinfo : EIATTR_MIN_STACK_SIZE
	.align		4
.L_3:
        /*0018*/ 	.byte	0x04, 0x12
        /*001a*/ 	.short	(.L_5 - .L_4)
	.align		4
.L_4:
        /*001c*/ 	.word	index@(matmul_kernel)
        /*0020*/ 	.word	0x00001da8
.L_5:


//--------------------- .nv.info.matmul_kernel    --------------------------
	.section	.nv.info.matmul_kernel,"",@"SHT_CUDA_INFO"
	.sectionflags	@""
	.align	4


	//----- nvinfo : EIATTR_CUDA_API_VERSION
	.align		4
        /*0000*/ 	.byte	0x04, 0x37
        /*0002*/ 	.short	(.L_7 - .L_6)
.L_6:
        /*0004*/ 	.word	0x00000081


	//----- nvinfo : EIATTR_KPARAM_INFO
	.align		4
.L_7:
        /*0008*/ 	.byte	0x04, 0x17
        /*000a*/ 	.short	(.L_9 - .L_8)
.L_8:
        /*000c*/ 	.word	0x00000000
        /*0010*/ 	.short	0x000d
        /*0012*/ 	.short	0x0048
        /*0014*/ 	.byte	0x00, 0xf4, 0x21, 0x00


	//----- nvinfo : EIATTR_KPARAM_INFO
	.align		4
.L_9:
        /*0018*/ 	.byte	0x04, 0x17
        /*001a*/ 	.short	(.L_11 - .L_10)
.L_10:
        /*001c*/ 	.word	0x00000000
        /*0020*/ 	.short	0x000c
        /*0022*/ 	.short	0x0040
        /*0024*/ 	.byte	0x00, 0xf4, 0x21, 0x00


	//----- nvinfo : EIATTR_KPARAM_INFO
	.align		4
.L_11:
        /*0028*/ 	.byte	0x04, 0x17
        /*002a*/ 	.short	(.L_13 - .L_12)
.L_12:
        /*002c*/ 	.word	0x00000000
        /*0030*/ 	.short	0x000b
        /*0032*/ 	.short	0x0038
        /*0034*/ 	.byte	0x00, 0xf0, 0x11, 0x00


	//----- nvinfo : EIATTR_KPARAM_INFO
	.align		4
.L_13:
        /*0038*/ 	.byte	0x04, 0x17
        /*003a*/ 	.short	(.L_15 - .L_14)
.L_14:
        /*003c*/ 	.word	0x00000000
        /*0040*/ 	.short	0x000a
        /*0042*/ 	.short	0x0034
        /*0044*/ 	.byte	0x00, 0xf0, 0x11, 0x00


	//----- nvinfo : EIATTR_KPARAM_INFO
	.align		4
.L_15:
        /*0048*/ 	.byte	0x04, 0x17
        /*004a*/ 	.short	(.L_17 - .L_16)
.L_16:
        /*004c*/ 	.word	0x00000000
        /*0050*/ 	.short	0x0009
        /*0052*/ 	.short	0x0030
        /*0054*/ 	.byte	0x00, 0xf0, 0x11, 0x00


	//----- nvinfo : EIATTR_KPARAM_INFO
	.align		4
.L_17:
        /*0058*/ 	.byte	0x04, 0x17
        /*005a*/ 	.short	(.L_19 - .L_18)
.L_18:
        /*005c*/ 	.word	0x00000000
        /*0060*/ 	.short	0x0008
        /*0062*/ 	.short	0x002c
        /*0064*/ 	.byte	0x00, 0xf0, 0x11, 0x00


	//----- nvinfo : EIATTR_KPARAM_INFO
	.align		4
.L_19:
        /*0068*/ 	.byte	0x04, 0x17
        /*006a*/ 	.short	(.L_21 - .L_20)
.L_20:
        /*006c*/ 	.word	0x00000000
        /*0070*/ 	.short	0x0007
        /*0072*/ 	.short	0x0028
        /*0074*/ 	.byte	0x00, 0xf0, 0x11, 0x00


	//----- nvinfo : EIATTR_KPARAM_INFO
	.align		4
.L_21:
        /*0078*/ 	.byte	0x04, 0x17
        /*007a*/ 	.short	(.L_23 - .L_22)
.L_22:
        /*007c*/ 	.word	0x00000000
        /*0080*/ 	.short	0x0006
        /*0082*/ 	.short	0x0024
        /*0084*/ 	.byte	0x00, 0xf0, 0x11, 0x00


	//----- nvinfo : EIATTR_KPARAM_INFO
	.align		4
.L_23:
        /*0088*/ 	.byte	0x04, 0x17
        /*008a*/ 	.short	(.L_25 - .L_24)
.L_24:
        /*008c*/ 	.word	0x00000000
        /*0090*/ 	.short	0x0005
        /*0092*/ 	.short	0x0020
        /*0094*/ 	.byte	0x00, 0xf0, 0x11, 0x00


	//----- nvinfo : EIATTR_KPARAM_INFO
	.align		4
.L_25:
        /*0098*/ 	.byte	0x04, 0x17
        /*009a*/ 	.short	(.L_27 - .L_26)
.L_26:
        /*009c*/ 	.word	0x00000000
        /*00a0*/ 	.short	0x0004
        /*00a2*/ 	.short	0x001c
        /*00a4*/ 	.byte	0x00, 0xf0, 0x11, 0x00


	//----- nvinfo : EIATTR_KPARAM_INFO
	.align		4
.L_27:
        /*00a8*/ 	.byte	0x04, 0x17
        /*00aa*/ 	.short	(.L_29 - .L_28)
.L_28:
        /*00ac*/ 	.word	0x00000000
        /*00b0*/ 	.short	0x0003
        /*00b2*/ 	.short	0x0018
        /*00b4*/ 	.byte	0x00, 0xf0, 0x11, 0x00


	//----- nvinfo : EIATTR_KPARAM_INFO
	.align		4
.L_29:
        /*00b8*/ 	.byte	0x04, 0x17
        /*00ba*/ 	.short	(.L_31 - .L_30)
.L_30:
        /*00bc*/ 	.word	0x00000000
        /*00c0*/ 	.short	0x0002
        /*00c2*/ 	.short	0x0010
        /*00c4*/ 	.byte	0x00, 0xf4, 0x21, 0x00


	//----- nvinfo : EIATTR_KPARAM_INFO
	.align		4
.L_31:
        /*00c8*/ 	.byte	0x04, 0x17
        /*00ca*/ 	.short	(.L_33 - .L_32)
.L_32:
        /*00cc*/ 	.word	0x00000000
        /*00d0*/ 	.short	0x0001
        /*00d2*/ 	.short	0x0008
        /*00d4*/ 	.byte	0x00, 0xf4, 0x21, 0x00


	//----- nvinfo : EIATTR_KPARAM_INFO
	.align		4
.L_33:
        /*00d8*/ 	.byte	0x04, 0x17
        /*00da*/ 	.short	(.L_35 - .L_34)
.L_34:
        /*00dc*/ 	.word	0x00000000
        /*00e0*/ 	.short	0x0000
        /*00e2*/ 	.short	0x0000
        /*00e4*/ 	.byte	0x00, 0xf4, 0x21, 0x00


	//----- nvinfo : EIATTR_SPARSE_MMA_MASK
	.align		4
.L_35:
        /*00e8*/ 	.byte	0x03, 0x50
        /*00ea*/ 	.short	0x0000


	//----- nvinfo : EIATTR_MAXREG_COUNT
	.align		4
        /*00ec*/ 	.byte	0x03, 0x1b
        /*00ee*/ 	.short	0x00ff


	//----- nvinfo : EIATTR_NUM_BARRIERS
	.align		4
        /*00f0*/ 	.byte	0x02, 0x4c
        /*00f2*/ 	.byte	0x01
	.zero		1


	//----- nvinfo : EIATTR_ANNOTATIONS
	.align		4
        /*00f4*/ 	.byte	0x04, 0x55
        /*00f6*/ 	.short	(.L_37 - .L_36)


	//   ....[0]....
.L_36:
        /*00f8*/ 	.word	0x00000001
        /*00fc*/ 	.byte	0xd0, 0x04, 0x00, 0x00, 0x01, 0x00, 0x00, 0x00, 0x20, 0x05, 0x00, 0x00, 0x01, 0x00, 0x00, 0x00
        /* <DEDUP_REMOVED lines=3324> */
        /*d0cc*/ 	.byte	0xc0, 0x4f, 0x03, 0x00


	//----- nvinfo : EIATTR_VRC_CTA_INIT_COUNT
	.align		4
.L_37:
        /*d0d0*/ 	.byte	0x02, 0x4a
	.zero		1
	.zero		1


	//----- nvinfo : EIATTR_EXIT_INSTR_OFFSETS
	.align		4
        /*d0d4*/ 	.byte	0x04, 0x1c
        /*d0d6*/ 	.short	(.L_39 - .L_38)


	//   ....[0]....
.L_38:
        /*d0d8*/ 	.word	0x00035340


	//   ....[1]....
        /*d0dc*/ 	.word	0x00035360


	//----- nvinfo : EIATTR_REQNTID
	.align		4
.L_39:
        /*d0e0*/ 	.byte	0x04, 0x10
        /*d0e2*/ 	.short	(.L_41 - .L_40)
.L_40:
        /*d0e4*/ 	.word	0x00000080
        /*d0e8*/ 	.word	0x00000001
        /*d0ec*/ 	.word	0x00000001


	//----- nvinfo : EIATTR_CBANK_PARAM_SIZE
	.align		4
.L_41:
        /*d0f0*/ 	.byte	0x03, 0x19
        /*d0f2*/ 	.short	0x0050


	//----- nvinfo : EIATTR_PARAM_CBANK
	.align		4
        /*d0f4*/ 	.byte	0x04, 0x0a
        /*d0f6*/ 	.short	(.L_43 - .L_42)
	.align		4
.L_42:
        /*d0f8*/ 	.word	index@(.nv.constant0.matmul_kernel)
        /*d0fc*/ 	.short	0x0380
        /*d0fe*/ 	.short	0x0050


	//----- nvinfo : EIATTR_SW_WAR
	.align		4
.L_43:
        /*d100*/ 	.byte	0x04, 0x36
        /*d102*/ 	.short	(.L_45 - .L_44)
.L_44:
        /*d104*/ 	.word	0x00000008
.L_45:


//--------------------- .nv.compat                --------------------------
	.section	.nv.compat,"",@"SHT_CUDA_COMPAT_INFO"
	.align	4
        /*0000*/ 	.byte	0x02, 0x02, 0x02, 0x00, 0x02, 0x05, 0x05, 0x00, 0x02, 0x03, 0x00, 0x00, 0x02, 0x06, 0x01, 0x00


//--------------------- .nv.callgraph             --------------------------
	.section	.nv.callgraph,"",@"SHT_CUDA_CALLGRAPH"
	.align	4
	.sectionentsize	8
	.align		4
        /*0000*/ 	.word	0x00000000
	.align		4
        /*0004*/ 	.word	0xffffffff
	.align		4
        /*0008*/ 	.word	0x00000000
	.align		4
        /*000c*/ 	.word	0xfffffffe
	.align		4
        /*0010*/ 	.word	0x00000000
	.align		4
        /*0014*/ 	.word	0xfffffffd
	.align		4
        /*0018*/ 	.word	0x00000000
	.align		4
        /*001c*/ 	.word	0xfffffffc


//--------------------- .text.matmul_kernel       --------------------------
	.section	.text.matmul_kernel,"ax",@progbits
	.align	128
        .global         matmul_kernel
        .type           matmul_kernel,@function
        .size           matmul_kernel,(.L_x_4 - matmul_kernel)
        .other          matmul_kernel,@"STO_CUDA_ENTRY STV_DEFAULT"
matmul_kernel:
.text.matmul_kernel:
[----:B------:R-:W0:Y:S08]  /*0000*/  LDC R1, c[0x0][0x37c] ;  /* 0x0000df00ff017b82 */ /* 0x000e300000000800 */
[----:B------:R-:W1:Y:S01]  /*0010*/  LDC.64 R2, c[0x0][0x398] ;  /* 0x0000e600ff027b82 */ /* 0x000e620000000a00 */
[----:B------:R-:W2:Y:S01]  /*0020*/  S2R R14, SR_TID.X ;  /* 0x00000000000e7919 */ /* 0x000ea20000002100 */
[----:B------:R-:W3:Y:S01]  /*0030*/  LDCU UR4, c[0x0][0x3a0] ;  /* 0x00007400ff0477ac */ /* 0x000ee20008000800 */
[----:B0-----:R-:W-:Y:S01]  /*0040*/  VIADD R1, R1, 0xffffe258 ;  /* 0xffffe25801017836 */ /* 0x001fe20000000000 */
[----:B------:R-:W0:Y:S01]  /*0050*/  LDCU.64 UR8, c[0x0][0x358] ;  /* 0x00006b00ff0877ac */ /* 0x000e220008000a00 */
[----:B---3--:R-:W-:Y:S01]  /*0060*/  UIADD3 UR4, UPT, UPT, UR4, 0xff, URZ ;  /* 0x000000ff04047890 */ /* 0x008fe2000fffe0ff */
[----:B-1----:R-:W-:-:S03]  /*0070*/  VIADD R0, R3, 0x7f ;  /* 0x0000007f03007836 */ /* 0x002fc60000000000 */
[----:B------:R-:W-:Y:S02]  /*0080*/  UISETP.GT.AND UP0, UPT, UR4, 0xff, UPT ;  /* 0x000000ff0400788c */ /* 0x000fe4000bf04270 */
[----:B------:R-:W-:-:S04]  /*0090*/  SHF.R.S32.HI R5, RZ, 0x1f, R0 ;  /* 0x0000001fff057819 */ /* 0x000fc80000011400 */
[----:B------:R-:W-:-:S04]  /*00a0*/  LEA.HI R5, R5, R0, RZ, 0x7 ;  /* 0x0000000005057211 */ /* 0x000fc800078f38ff */
[----:B------:R-:W-:Y:S02]  /*00b0*/  SHF.R.S32.HI R0, RZ, 0x7, R5 ;  /* 0x00000007ff007819 */ /* 0x000fe40000011405 */
[----:B------:R-:W1:Y:S03]  /*00c0*/  S2R R5, SR_CTAID.X ;  /* 0x0000000000057919 */ /* 0x000e660000002500 */
[----:B------:R-:W-:-:S05]  /*00d0*/  IMAD.SHL.U32 R0, R0, 0x8, RZ ;  /* 0x0000000800007824 */ /* 0x000fca00078e00ff */
[-C--:B------:R-:W-:Y:S02]  /*00e0*/  IABS R9, R0.reuse ;  /* 0x0000000000097213 */ /* 0x080fe40000000000 */
[----:B------:R-:W-:Y:S02]  /*00f0*/  IABS R12, R0 ;  /* 0x00000000000c7213 */ /* 0x000fe40000000000 */
[----:B------:R-:W3:Y:S08]  /*0100*/  I2F.RP R4, R9 ;  /* 0x0000000900047306 */ /* 0x000ef00000209400 */
[----:B---3--:R-:W3:Y:S01]  /*0110*/  MUFU.RCP R4, R4 ;  /* 0x0000000400047308 */ /* 0x008ee20000001000 */
[----:B-1----:R-:W-:Y:S01]  /*0120*/  IABS R10, R5 ;  /* 0x00000005000a7213 */ /* 0x002fe20000000000 */
[----:B---3--:R-:W-:-:S02]  /*0130*/  VIADD R6, R4, 0xffffffe ;  /* 0x0ffffffe04067836 */ /* 0x008fc40000000000 */
[----:B------:R-:W-:-:S04]  /*0140*/  IMAD.MOV R4, RZ, RZ, -R12 ;  /* 0x000000ffff047224 */ /* 0x000fc800078e0a0c */
[----:B------:R1:W3:Y:S02]  /*0150*/  F2I.FTZ.U32.TRUNC.NTZ R7, R6 ;  /* 0x0000000600077305 */ /* 0x0002e4000021f000 */
[----:B-1----:R-:W-:Y:S02]  /*0160*/  IMAD.MOV.U32 R6, RZ, RZ, RZ ;  /* 0x000000ffff067224 */ /* 0x002fe400078e00ff */
[----:B---3--:R-:W-:-:S04]  /*0170*/  IMAD.MOV R8, RZ, RZ, -R7 ;  /* 0x000000ffff087224 */ /* 0x008fc800078e0a07 */
[----:B------:R-:W-:Y:S02]  /*0180*/  IMAD R11, R8, R9, RZ ;  /* 0x00000009080b7224 */ /* 0x000fe400078e02ff */
[----:B------:R-:W-:Y:S02]  /*0190*/  IMAD.MOV.U32 R8, RZ, RZ, R10 ;  /* 0x000000ffff087224 */ /* 0x000fe400078e000a */
[----:B------:R-:W-:-:S06]  /*01a0*/  IMAD.HI.U32 R7, R7, R11, R6 ;  /* 0x0000000b07077227 */ /* 0x000fcc00078e0006 */
[----:B------:R-:W-:-:S04]  /*01b0*/  IMAD.HI.U32 R7, R7, R8, RZ ;  /* 0x0000000807077227 */ /* 0x000fc800078e00ff */
[----:B------:R-:W-:-:S05]  /*01c0*/  IMAD R4, R7, R4, R8 ;  /* 0x0000000407047224 */ /* 0x000fca00078e0208 */
[----:B------:R-:W-:-:S13]  /*01d0*/  ISETP.GT.U32.AND P1, PT, R9, R4, PT ;  /* 0x000000040900720c */ /* 0x000fda0003f24070 */
[----:B------:R-:W-:Y:S02]  /*01e0*/  @!P1 IMAD.IADD R4, R4, 0x1, -R9 ;  /* 0x0000000104049824 */ /* 0x000fe400078e0a09 */
[----:B------:R-:W-:Y:S01]  /*01f0*/  @!P1 VIADD R7, R7, 0x1 ;  /* 0x0000000107079836 */ /* 0x000fe20000000000 */
[----:B------:R-:W-:Y:S02]  /*0200*/  ISETP.NE.AND P1, PT, R0, RZ, PT ;  /* 0x000000ff0000720c */ /* 0x000fe40003f25270 */
[----:B------:R-:W-:Y:S02]  /*0210*/  ISETP.GE.U32.AND P0, PT, R4, R9, PT ;  /* 0x000000090400720c */ /* 0x000fe40003f06070 */
[----:B------:R-:W-:-:S04]  /*0220*/  LOP3.LUT R4, R5, R0, RZ, 0x3c, !PT ;  /* 0x0000000005047212 */ /* 0x000fc800078e3cff */
[----:B------:R-:W-:Y:S01]  /*0230*/  ISETP.GE.AND P2, PT, R4, RZ, PT ;  /* 0x000000ff0400720c */ /* 0x000fe20003f46270 */
[----:B------:R-:W-:-:S06]  /*0240*/  VIADD R4, R2, 0x1f ;  /* 0x0000001f02047836 */ /* 0x000fcc0000000000 */
[----:B------:R-:W-:-:S04]  /*0250*/  @P0 VIADD R7, R7, 0x1 ;  /* 0x0000000107070836 */ /* 0x000fc80000000000 */
[----:B------:R-:W-:Y:S01]  /*0260*/  IMAD.MOV.U32 R6, RZ, RZ, R7 ;  /* 0x000000ffff067224 */ /* 0x000fe200078e0007 */
[----:B------:R-:W-:-:S03]  /*0270*/  SHF.R.S32.HI R7, RZ, 0x1f, R4 ;  /* 0x0000001fff077819 */ /* 0x000fc60000011404 */
[----:B------:R-:W-:Y:S01]  /*0280*/  @!P2 IMAD.MOV R6, RZ, RZ, -R6 ;  /* 0x000000ffff06a224 */ /* 0x000fe200078e0a06 */
[----:B------:R-:W-:Y:S02]  /*0290*/  @!P1 LOP3.LUT R6, RZ, R0, RZ, 0x33, !PT ;  /* 0x00000000ff069212 */ /* 0x000fe400078e33ff */
[----:B------:R-:W-:-:S03]  /*02a0*/  LEA.HI R7, R7, R4, RZ, 0x5 ;  /* 0x0000000407077211 */ /* 0x000fc600078f28ff */
[----:B------:R-:W-:Y:S02]  /*02b0*/  IMAD.SHL.U32 R4, R6, 0x8, RZ ;  /* 0x0000000806047824 */ /* 0x000fe400078e00ff */
[----:B------:R-:W-:-:S03]  /*02c0*/  IMAD.MOV R6, RZ, RZ, -R6 ;  /* 0x000000ffff067224 */ /* 0x000fc600078e0a06 */
[----:B------:R-:W-:Y:S01]  /*02d0*/  LEA.HI.SX32 R7, R7, -R4, 0x1b ;  /* 0x8000000407077211 */ /* 0x000fe200078fdaff */
[----:B------:R-:W-:Y:S02]  /*02e0*/  IMAD R15, R0, R6, R5 ;  /* 0x00000006000f7224 */ /* 0x000fe400078e0205 */
[----:B------:R-:W-:Y:S01]  /*02f0*/  IMAD.MOV.U32 R6, RZ, RZ, RZ ;  /* 0x000000ffff067224 */ /* 0x000fe200078e00ff */
[----:B------:R-:W-:Y:S02]  /*0300*/  VIMNMX R8, PT, PT, R7, 0x8, PT ;  /* 0x0000000807087848 */ /* 0x000fe40003fe0100 */
[----:B------:R-:W-:Y:S02]  /*0310*/  IABS R13, R15 ;  /* 0x0000000f000d7213 */ /* 0x000fe40000000000 */
[----:B------:R-:W-:-:S04]  /*0320*/  IABS R11, R8 ;  /* 0x00000008000b7213 */ /* 0x000fc80000000000 */
[----:B------:R-:W1:Y:S08]  /*0330*/  I2F.RP R9, R11 ;  /* 0x0000000b00097306 */ /* 0x000e700000209400 */
[----:B-1----:R-:W1:Y:S02]  /*0340*/  MUFU.RCP R9, R9 ;  /* 0x0000000900097308 */ /* 0x002e640000001000 */
[----:B-1----:R-:W-:-:S06]  /*0350*/  VIADD R7, R9, 0xffffffe ;  /* 0x0ffffffe09077836 */ /* 0x002fcc0000000000 */
[----:B------:R-:W1:Y:S02]  /*0360*/  F2I.FTZ.U32.TRUNC.NTZ R7, R7 ;  /* 0x0000000700077305 */ /* 0x000e64000021f000 */
[----:B-1----:R-:W-:-:S04]  /*0370*/  IMAD.MOV R10, RZ, RZ, -R7 ;  /* 0x000000ffff0a7224 */ /* 0x002fc800078e0a07 */
[----:B------:R-:W-:-:S04]  /*0380*/  IMAD.MOV.U32 R0, RZ, RZ, R10 ;  /* 0x000000ffff007224 */ /* 0x000fc800078e000a */
[----:B------:R-:W-:Y:S01]  /*0390*/  IMAD R5, R0, R11, RZ ;  /* 0x0000000b00057224 */ /* 0x000fe200078e02ff */
[----:B------:R-:W-:-:S03]  /*03a0*/  IABS R0, R8 ;  /* 0x0000000800007213 */ /* 0x000fc60000000000 */
[----:B------:R-:W-:-:S04]  /*03b0*/  IMAD.HI.U32 R6, R7, R5, R6 ;  /* 0x0000000507067227 */ /* 0x000fc800078e0006 */
[----:B------:R-:W-:Y:S02]  /*03c0*/  IMAD.MOV R0, RZ, RZ, -R0 ;  /* 0x000000ffff007224 */ /* 0x000fe400078e0a00 */
        /* <DEDUP_REMOVED lines=8> */
[----:B------:R-:W-:Y:S02]  /*0450*/  ISETP.GE.AND P2, PT, R0, RZ, PT ;  /* 0x000000ff0000720c */ /* 0x000fe40003f46270 */
[----:B--2---:R-:W-:-:S05]  /*0460*/  LOP3.LUT R0, R14, 0x1f, RZ, 0xc0, !PT ;  /* 0x0000001f0e007812 */ /* 0x004fca00078ec0ff */
[----:B------:R-:W-:-:S06]  /*0470*/  @P0 VIADD R6, R6, 0x1 ;  /* 0x0000000106060836 */ /* 0x000fcc0000000000 */
[----:B------:R-:W-:Y:S01]  /*0480*/  @!P2 IMAD.MOV R6, RZ, RZ, -R6 ;  /* 0x000000ffff06a224 */ /* 0x000fe200078e0a06 */
[----:B------:R-:W-:-:S05]  /*0490*/  @!P1 LOP3.LUT R6, RZ, R8, RZ, 0x33, !PT ;  /* 0x00000008ff069212 */ /* 0x000fca00078e33ff */
[----:B------:R-:W-:Y:S02]  /*04a0*/  IMAD.MOV R5, RZ, RZ, -R6 ;  /* 0x000000ffff057224 */ /* 0x000fe400078e0a06 */
[----:B------:R-:W-:Y:S02]  /*04b0*/  IMAD.SHL.U32 R24, R6, 0x80, RZ ;  /* 0x0000008006187824 */ /* 0x000fe400078e00ff */
[----:B------:R-:W-:-:S03]  /*04c0*/  IMAD R5, R8, R5, R15 ;  /* 0x0000000508057224 */ /* 0x000fc600078e020f */
[----:B------:R1:W-:Y:S01]  /*04d0*/  STL [R1+0x310], R24 ;  /* 0x0003101801007387 */ /* 0x0003e20000100800 */
[----:B------:R-:W-:Y:S01]  /*04e0*/  IMAD.IADD R5, R4, 0x1, R5 ;  /* 0x0000000104057824 */ /* 0x000fe200078e0205 */
[----:B------:R-:W-:-:S03]  /*04f0*/  SHF.R.U32.HI R4, RZ, 0x5, R14 ;  /* 0x00000005ff047819 */ /* 0x000fc6000001160e */
[----:B------:R-:W-:Y:S01]  /*0500*/  IMAD R17, R5, 0x20, R0 ;  /* 0x0000002005117824 */ /* 0x000fe200078e0200 */
[----:B------:R-:W-:-:S04]  /*0510*/  SGXT.U32 R25, R4, 0x2 ;  /* 0x000000020419781a */ /* 0x000fc80000000000 */
[----:B------:R1:W-:Y:S01]  /*0520*/  STL [R1+0x1224], R17 ;  /* 0x0012241101007387 */ /* 0x0003e20000100800 */
[----:B0-----:R-:W-:Y:S05]  /*0530*/  BRA.U UP0, `(.L_x_0) ;  /* 0x00000001008c7547 */ /* 0x001fea000b800000 */
[----:B------:R-:W-:Y:S01]  /*0540*/  IMAD.SHL.U32 R0, R14, 0x2, RZ ;  /* 0x000000020e007824 */ /* 0x000fe200078e00ff */
[----:B------:R2:W-:Y:S04]  /*0550*/  STL [R1+0x270], RZ ;  /* 0x000270ff01007387 */ /* 0x0005e80000100800 */
[----:B------:R2:W-:Y:S04]  /*0560*/  STL [R1+0x1228], R0 ;  /* 0x0012280001007387 */ /* 0x0005e80000100800 */
[----:B------:R2:W-:Y:S04]  /*0570*/  STL [R1+0x274], RZ ;  /* 0x000274ff01007387 */ /* 0x0005e80000100800 */
        /* <DEDUP_REMOVED lines=29> */
[----:B------:R2:W-:Y:S01]  /*0750*/  STL [R1+0x13c], RZ ;  /* 0x00013cff01007387 */ /* 0x0005e20000100800 */
[----:B------:R-:W-:Y:S05]  /*0760*/  BRA `(.L_x_1) ;  /* 0x0000032c00fc7947 */ /* 0x000fea0003800000 */
.L_x_0:
[----:B------:R-:W-:Y:S01]  /*0770*/  IABS R0, R2 ;  /* 0x0000000200007213 */ /* 0x000fe20000000000 */
[C---:B------:R-:W-:Y:S01]  /*0780*/  VIADD R14, R24.reuse, 0x7e ;  /* 0x0000007e180e7836 */ /* 0x040fe20000000000 */
[----:B------:R-:W-:Y:S01]  /*0790*/  IABS R16, R3 ;  /* 0x0000000300107213 */ /* 0x000fe20000000000 */
[C---:B------:R-:W-:Y:S01]  /*07a0*/  VIADD R12, R24.reuse, 0x7c ;  /* 0x0000007c180c7836 */ /* 0x040fe20000000000 */
[----:B------:R-:W0:Y:S01]  /*07b0*/  I2F.RP R8, R0 ;  /* 0x0000000000087306 */ /* 0x000e220000209400 */
[----:B------:R-:W-:Y:S01]  /*07c0*/  IABS R10, R17 ;  /* 0x00000011000a7213 */ /* 0x000fe20000000000 */
[C---:B------:R-:W-:Y:S01]  /*07d0*/  VIADD R29, R24.reuse, 0x5 ;  /* 0x00000005181d7836 */ /* 0x040fe20000000000 */
[----:B------:R-:W-:Y:S01]  /*07e0*/  IABS R19, R24 ;  /* 0x0000001800137213 */ /* 0x000fe20000000000 */
[----:B------:R-:W2:Y:S01]  /*07f0*/  LDCU UR6, c[0x0][0x3a8] ;  /* 0x00007500ff0677ac */ /* 0x000ea20008000800 */
[----:B------:R-:W-:Y:S01]  /*0800*/  ISETP.GE.AND P1, PT, R17, RZ, PT ;  /* 0x000000ff1100720c */ /* 0x000fe20003f26270 */
[----:B------:R-:W-:Y:S01]  /*0810*/  VIADD R28, R24, 0x1 ;  /* 0x00000001181c7836 */ /* 0x000fe20000000000 */
[----:B------:R-:W-:Y:S01]  /*0820*/  ISETP.GE.AND P4, PT, R14, RZ, PT ;  /* 0x000000ff0e00720c */ /* 0x000fe20003f86270 */
[----:B------:R-:W3:Y:S01]  /*0830*/  I2F.RP R9, R16 ;  /* 0x0000001000097306 */ /* 0x000ee20000209400 */
[----:B------:R-:W4:Y:S02]  /*0840*/  LDCU.128 UR12, c[0x0][0x380] ;  /* 0x00007000ff0c77ac */ /* 0x000f240008000c00 */
[----:B------:R-:W-:Y:S01]  /*0850*/  IABS R27, R28 ;  /* 0x0000001c001b7213 */ /* 0x000fe20000000000 */
[----:B------:R-:W5:Y:S04]  /*0860*/  LDCU UR4, c[0x0][0x3a4] ;  /* 0x00007480ff0477ac */ /* 0x000f680008000800 */
[----:B0-----:R-:W0:Y:S01]  /*0870*/  MUFU.RCP R8, R8 ;  /* 0x0000000800087308 */ /* 0x001e220000001000 */
[----:B------:R-:W1:Y:S01]  /*0880*/  LDCU UR5, c[0x0][0x3b0] ;  /* 0x00007600ff0577ac */ /* 0x000e620008000800 */
[----:B------:R-:W1:Y:S06]  /*0890*/  LDCU UR10, c[0x0][0x3a0] ;  /* 0x00007400ff0a77ac */ /* 0x000e6c0008000800 */
[----:B---3--:R-:W3:Y:S01]  /*08a0*/  MUFU.RCP R9, R9 ;  /* 0x0000000900097308 */ /* 0x008ee20000001000 */
[----:B------:R-:W1:Y:S01]  /*08b0*/  LDCU UR11, c[0x0][0x3a8] ;  /* 0x00007500ff0b77ac */ /* 0x000e620008000800 */
[----:B------:R-:W1:Y:S01]  /*08c0*/  LDCU UR16, c[0x0][0x3ac] ;  /* 0x00007580ff1077ac */ /* 0x000e620008000800 */
[----:B0-----:R-:W-:-:S05]  /*08d0*/  VIADD R6, R8, 0xffffffe ;  /* 0x0ffffffe08067836 */ /* 0x001fca0000000000 */
[----:B------:R0:W1:Y:S01]  /*08e0*/  F2I.FTZ.U32.TRUNC.NTZ R7, R6 ;  /* 0x0000000600077305 */ /* 0x000062000021f000 */
[----:B---3--:R-:W-:-:S07]  /*08f0*/  VIADD R4, R9, 0xffffffe ;  /* 0x0ffffffe09047836 */ /* 0x008fce0000000000 */
[----:B------:R3:W2:Y:S01]  /*0900*/  F2I.FTZ.U32.TRUNC.NTZ R5, R4 ;  /* 0x0000000400057305 */ /* 0x0006a2000021f000 */
[----:B0-----:R-:W-:Y:S02]  /*0910*/  IMAD.MOV.U32 R6, RZ, RZ, RZ ;  /* 0x000000ffff067224 */ /* 0x001fe400078e00ff */
[----:B-1----:R-:W-:Y:S02]  /*0920*/  IMAD.MOV R11, RZ, RZ, -R7 ;  /* 0x000000ffff0b7224 */ /* 0x002fe400078e0a07 */
[----:B---3--:R-:W-:Y:S02]  /*0930*/  IMAD.MOV.U32 R4, RZ, RZ, RZ ;  /* 0x000000ffff047224 */ /* 0x008fe400078e00ff */
[----:B------:R-:W-:-:S04]  /*0940*/  IMAD R11, R11, R0, RZ ;  /* 0x000000000b0b7224 */ /* 0x000fc800078e02ff */
[----:B------:R-:W-:Y:S01]  /*0950*/  IMAD.HI.U32 R7, R7, R11, R6 ;  /* 0x0000000b07077227 */ /* 0x000fe200078e0006 */
[----:B------:R-:W-:-:S03]  /*0960*/  IABS R6, R14 ;  /* 0x0000000e00067213 */ /* 0x000fc60000000000 */
[----:B--2---:R-:W-:Y:S02]  /*0970*/  IMAD.MOV R11, RZ, RZ, -R5 ;  /* 0x000000ffff0b7224 */ /* 0x004fe400078e0a05 */
[----:B------:R-:W-:-:S04]  /*0980*/  IMAD.HI.U32 R7, R7, R10, RZ ;  /* 0x0000000a07077227 */ /* 0x000fc800078e00ff */
[----:B------:R-:W-:Y:S02]  /*0990*/  IMAD.MOV R7, RZ, RZ, -R7 ;  /* 0x000000ffff077224 */ /* 0x000fe400078e0a07 */
[----:B------:R-:W-:Y:S02]  /*09a0*/  IMAD R11, R11, R16, RZ ;  /* 0x000000100b0b7224 */ /* 0x000fe400078e02ff */
[----:B------:R-:W-:Y:S02]  /*09b0*/  IMAD R7, R0, R7, R10 ;  /* 0x0000000700077224 */ /* 0x000fe400078e020a */
[----:B------:R-:W-:-:S03]  /*09c0*/  IMAD.HI.U32 R11, R5, R11, R4 ;  /* 0x0000000b050b7227 */ /* 0x000fc600078e0004 */
[----:B------:R-:W-:Y:S01]  /*09d0*/  ISETP.GT.U32.AND P0, PT, R0, R7, PT ;  /* 0x000000070000720c */ /* 0x000fe20003f04070 */
[----:B------:R-:W-:Y:S02]  /*09e0*/  VIADD R5, R24, 0x7f ;  /* 0x0000007f18057836 */ /* 0x000fe40000000000 */
[----:B------:R-:W-:-:S03]  /*09f0*/  IMAD.HI.U32 R4, R11, R19, RZ ;  /* 0x000000130b047227 */ /* 0x000fc600078e00ff */
[----:B------:R-:W-:Y:S01]  /*0a00*/  IABS R9, R5 ;  /* 0x0000000500097213 */ /* 0x000fe20000000000 */
[----:B------:R-:W-:Y:S01]  /*0a10*/  IMAD.MOV R8, RZ, RZ, -R4 ;  /* 0x000000ffff087224 */ /* 0x000fe200078e0a04 */
[----:B------:R-:W-:Y:S01]  /*0a20*/  ISETP.GE.AND P2, PT, R5, RZ, PT ;  /* 0x000000ff0500720c */ /* 0x000fe20003f46270 */
[----:B------:R-:W-:-:S04]  /*0a30*/  IMAD.HI.U32 R5, R11, R6, RZ ;  /* 0x000000060b057227 */ /* 0x000fc800078e00ff */
[----:B------:R-:W-:Y:S01]  /*0a40*/  IMAD R19, R16, R8, R19 ;  /* 0x0000000810137224 */ /* 0x000fe200078e0213 */
[----:B------:R-:W-:Y:S01]  /*0a50*/  IABS R8, R12 ;  /* 0x0000000c00087213 */ /* 0x000fe20000000000 */
[----:B------:R-:W-:-:S03]  /*0a60*/  IMAD.HI.U32 R4, R11, R9, RZ ;  /* 0x000000090b047227 */ /* 0x000fc600078e00ff */
[----:B------:R-:W-:Y:S01]  /*0a70*/  ISETP.GT.U32.AND P5, PT, R16, R19, PT ;  /* 0x000000131000720c */ /* 0x000fe20003fa4070 */
[----:B------:R-:W-:Y:S02]  /*0a80*/  @!P0 IMAD.IADD R7, R7, 0x1, -R0 ;  /* 0x0000000107078824 */ /* 0x000fe400078e0a00 */
[----:B------:R-:W-:Y:S02]  /*0a90*/  IMAD.MOV R4, RZ, RZ, -R4 ;  /* 0x000000ffff047224 */ /* 0x000fe400078e0a04 */
[----:B------:R-:W-:Y:S01]  /*0aa0*/  IMAD.MOV R5, RZ, RZ, -R5 ;  /* 0x000000ffff057224 */ /* 0x000fe200078e0a05 */
[----:B------:R-:W-:Y:S01]  /*0ab0*/  ISETP.GT.U32.AND P0, PT, R0, R7, PT ;  /* 0x000000070000720c */ /* 0x000fe20003f04070 */
[----:B------:R-:W-:Y:S02]  /*0ac0*/  VIADD R10, R24, 0x7d ;  /* 0x0000007d180a7836 */ /* 0x000fe40000000000 */
[C---:B------:R-:W-:Y:S02]  /*0ad0*/  IMAD R9, R16.reuse, R4, R9 ;  /* 0x0000000410097224 */ /* 0x040fe400078e0209 */
[C---:B------:R-:W-:Y:S01]  /*0ae0*/  IMAD R5, R16.reuse, R5, R6 ;  /* 0x0000000510057224 */ /* 0x040fe200078e0206 */
[----:B------:R-:W-:Y:S01]  /*0af0*/  IABS R13, R10 ;  /* 0x0000000a000d7213 */ /* 0x000fe20000000000 */
[----:B------:R-:W-:Y:S01]  /*0b00*/  @!P5 IMAD.IADD R19, R19, 0x1, -R16 ;  /* 0x000000011313d824 */ /* 0x000fe200078e0a10 */
[----:B------:R-:W-:Y:S01]  /*0b10*/  ISETP.GT.U32.AND P6, PT, R16, R9, PT ;  /* 0x000000091000720c */ /* 0x000fe20003fc4070 */
[----:B------:R-:W-:Y:S01]  /*0b20*/  VIADD R14, R24, 0x7a ;  /* 0x0000007a180e7836 */ /* 0x000fe20000000000 */
[C---:B------:R-:W-:Y:S01]  /*0b30*/  ISETP.GT.U32.AND P3, PT, R16.reuse, R5, PT ;  /* 0x000000051000720c */ /* 0x040fe20003f64070 */
[----:B------:R-:W-:Y:S01]  /*0b40*/  IMAD.HI.U32 R4, R11, R13, RZ ;  /* 0x0000000d0b047227 */ /* 0x000fe200078e00ff */
[----:B------:R-:W-:-:S03]  /*0b50*/  ISETP.GT.U32.AND P5, PT, R16, R19, PT ;  /* 0x000000131000720c */ /* 0x000fc60003fa4070 */
[----:B------:R-:W-:Y:S01]  /*0b60*/  @!P0 IMAD.IADD R7, R7, 0x1, -R0 ;  /* 0x0000000107078824 */ /* 0x000fe200078e0a00 */
[----:B------:R-:W-:Y:S01]  /*0b70*/  ISETP.NE.AND P0, PT, R2, RZ, PT ;  /* 0x000000ff0200720c */ /* 0x000fe20003f05270 */
[----:B------:R-:W-:Y:S02]  /*0b80*/  IMAD.MOV R6, RZ, RZ, -R4 ;  /* 0x000000ffff067224 */ /* 0x000fe400078e0a04 */
[----:B------:R-:W-:-:S04]  /*0b90*/  IMAD.HI.U32 R4, R11, R8, RZ ;  /* 0x000000080b047227 */ /* 0x000fc800078e00ff */
[C---:B------:R-:W-:Y:S02]  /*0ba0*/  IMAD R13, R16.reuse, R6, R13 ;  /* 0x00000006100d7224 */ /* 0x040fe400078e020d */
[----:B------:R-:W-:Y:S02]  /*0bb0*/  IMAD.MOV.U32 R0, RZ, RZ, R7 ;  /* 0x000000ffff007224 */ /* 0x000fe400078e0007 */
[----:B------:R-:W-:Y:S02]  /*0bc0*/  @!P6 IMAD.IADD R9, R9, 0x1, -R16 ;  /* 0x000000010909e824 */ /* 0x000fe400078e0a10 */
[----:B------:R-:W-:Y:S02]  /*0bd0*/  IMAD.MOV R7, RZ, RZ, -R4 ;  /* 0x000000ffff077224 */ /* 0x000fe400078e0a04 */
[----:B------:R-:W-:Y:S01]  /*0be0*/  @!P3 IMAD.IADD R5, R5, 0x1, -R16 ;  /* 0x000000010505b824 */ /* 0x000fe200078e0a10 */
[C---:B------:R-:W-:Y:S01]  /*0bf0*/  ISETP.GT.U32.AND P3, PT, R16.reuse, R9, PT ;  /* 0x000000091000720c */ /* 0x040fe20003f64070 */
[----:B------:R-:W-:Y:S01]  /*0c00*/  @!P1 IMAD.MOV R0, RZ, RZ, -R0 ;  /* 0x000000ffff009224 */ /* 0x000fe200078e0a00 */
[C---:B------:R-:W-:Y:S01]  /*0c10*/  ISETP.GT.U32.AND P1, PT, R16.reuse, R13, PT ;  /* 0x0000000d1000720c */ /* 0x040fe20003f24070 */
[C---:B------:R-:W-:Y:S01]  /*0c20*/  IMAD R7, R16.reuse, R7, R8 ;  /* 0x0000000710077224 */ /* 0x040fe200078e0208 */
[----:B------:R-:W-:Y:S01]  /*0c30*/  ISETP.GT.U32.AND P6, PT, R16, R5, PT ;  /* 0x000000051000720c */ /* 0x000fe20003fc4070 */
[C---:B------:R-:W-:Y:S01]  /*0c40*/  VIADD R4, R24.reuse, 0x7b ;  /* 0x0000007b18047836 */ /* 0x040fe20000000000 */
[----:B------:R-:W-:Y:S01]  /*0c50*/  @!P0 LOP3.LUT R0, RZ, R2, RZ, 0x33, !PT ;  /* 0x00000002ff008212 */ /* 0x000fe200078e33ff */
[----:B------:R-:W-:Y:S01]  /*0c60*/  @!P5 IMAD.IADD R19, R19, 0x1, -R16 ;  /* 0x000000011313d824 */ /* 0x000fe200078e0a10 */
[----:B------:R-:W-:-:S02]  /*0c70*/  ISETP.GE.AND P0, PT, R24, RZ, PT ;  /* 0x000000ff1800720c */ /* 0x000fc40003f06270 */
[----:B------:R-:W-:Y:S01]  /*0c80*/  IABS R6, R4 ;  /* 0x0000000400067213 */ /* 0x000fe20000000000 */
[----:B------:R0:W-:Y:S01]  /*0c90*/  STL [R1+0x1310], R0 ;  /* 0x0013100001007387 */ /* 0x0001e20000100800 */
[----:B------:R-:W-:Y:S01]  /*0ca0*/  ISETP.GT.U32.AND P5, PT, R16, R7, PT ;  /* 0x000000071000720c */ /* 0x000fe20003fa4070 */
[----:B------:R-:W-:Y:S01]  /*0cb0*/  @!P3 IMAD.IADD R9, R9, 0x1, -R16 ;  /* 0x000000010909b824 */ /* 0x000fe200078e0a10 */
[----:B------:R-:W-:Y:S01]  /*0cc0*/  IABS R8, R14 ;  /* 0x0000000e00087213 */ /* 0x000fe20000000000 */
[----:B------:R-:W-:Y:S01]  /*0cd0*/  IMAD.HI.U32 R2, R11, R6, RZ ;  /* 0x000000060b027227 */ /* 0x000fe200078e00ff */
[----:B------:R-:W-:-:S03]  /*0ce0*/  ISETP.GE.AND P3, PT, R10, RZ, PT ;  /* 0x000000ff0a00720c */ /* 0x000fc60003f66270 */
[--C-:B------:R-:W-:Y:S01]  /*0cf0*/  @!P1 IMAD.IADD R13, R13, 0x1, -R16.reuse ;  /* 0x000000010d0d9824 */ /* 0x100fe200078e0a10 */
[----:B------:R-:W-:Y:S01]  /*0d00*/  ISETP.GE.AND P1, PT, R4, RZ, PT ;  /* 0x000000ff0400720c */ /* 0x000fe20003f26270 */
[----:B------:R-:W-:Y:S01]  /*0d10*/  @!P6 IMAD.IADD R5, R5, 0x1, -R16 ;  /* 0x000000010505e824 */ /* 0x000fe200078e0a10 */
[----:B------:R-:W-:Y:S01]  /*0d20*/  ISETP.GE.AND P6, PT, R12, RZ, PT ;  /* 0x000000ff0c00720c */ /* 0x000fe20003fc6270 */
[----:B------:R-:W-:Y:S02]  /*0d30*/  IMAD.MOV R15, RZ, RZ, -R2 ;  /* 0x000000ffff0f7224 */ /* 0x000fe400078e0a02 */
[----:B------:R-:W-:Y:S02]  /*0d40*/  IMAD.MOV.U32 R18, RZ, RZ, R9 ;  /* 0x000000ffff127224 */ /* 0x000fe400078e0009 */
[----:B------:R-:W-:Y:S01]  /*0d50*/  @!P0 IMAD.MOV R19, RZ, RZ, -R19 ;  /* 0x000000ffff138224 */ /* 0x000fe200078e0a13 */
[----:B------:R-:W-:Y:S01]  /*0d60*/  ISETP.GT.U32.AND P0, PT, R16, R13, PT ;  /* 0x0000000d1000720c */ /* 0x000fe20003f04070 */
[----:B------:R-:W-:-:S02]  /*0d70*/  @!P5 IMAD.IADD R7, R7, 0x1, -R16 ;  /* 0x000000010707d824 */ /* 0x000fc400078e0a10 */
[C---:B------:R-:W-:Y:S02]  /*0d80*/  IMAD R9, R16.reuse, R15, R6 ;  /* 0x0000000f10097224 */ /* 0x040fe400078e0206 */
[----:B0-----:R-:W-:Y:S01]  /*0d90*/  IMAD.MOV.U32 R0, RZ, RZ, R5 ;  /* 0x000000ffff007224 */ /* 0x001fe200078e0005 */
[----:B------:R-:W-:Y:S01]  /*0da0*/  ISETP.GT.U32.AND P5, PT, R16, R7, PT ;  /* 0x000000071000720c */ /* 0x000fe20003fa4070 */
[----:B------:R-:W-:-:S04]  /*0db0*/  IMAD.HI.U32 R4, R11, R8, RZ ;  /* 0x000000080b047227 */ /* 0x000fc800078e00ff */
[----:B------:R-:W-:Y:S01]  /*0dc0*/  @!P4 IMAD.MOV R0, RZ, RZ, -R0 ;  /* 0x000000ffff00c224 */ /* 0x000fe200078e0a00 */
[----:B------:R-:W-:Y:S01]  /*0dd0*/  ISETP.GT.U32.AND P4, PT, R16, R9, PT ;  /* 0x000000091000720c */ /* 0x000fe20003f84070 */
[----:B------:R-:W-:Y:S02]  /*0de0*/  IMAD.MOV R17, RZ, RZ, -R4 ;  /* 0x000000ffff117224 */ /* 0x000fe400078e0a04 */
[----:B------:R-:W-:Y:S01]  /*0df0*/  @!P2 IMAD.MOV R18, RZ, RZ, -R18 ;  /* 0x000000ffff12a224 */ /* 0x000fe200078e0a12 */
[----:B------:R-:W-:Y:S01]  /*0e00*/  ISETP.GE.AND P2, PT, R14, RZ, PT ;  /* 0x000000ff0e00720c */ /* 0x000fe20003f46270 */
[C---:B------:R-:W-:Y:S02]  /*0e10*/  VIADD R2, R24.reuse, 0x79 ;  /* 0x0000007918027836 */ /* 0x040fe40000000000 */
[----:B------:R-:W-:Y:S01]  /*0e20*/  VIADD R10, R24, 0x77 ;  /* 0x00000077180a7836 */ /* 0x000fe20000000000 */
[----:B------:R-:W-:Y:S01]  /*0e30*/  STL [R1+0x1dc], R18 ;  /* 0x0001dc1201007387 */ /* 0x000fe20000100800 */
[----:B------:R-:W-:Y:S01]  /*0e40*/  @!P0 IMAD.IADD R13, R13, 0x1, -R16 ;  /* 0x000000010d0d8824 */ /* 0x000fe200078e0a10 */
[----:B------:R-:W-:Y:S01]  /*0e50*/  ISETP.GE.AND P0, PT, R2, RZ, PT ;  /* 0x000000ff0200720c */ /* 0x000fe20003f06270 */
[C---:B------:R-:W-:Y:S01]  /*0e60*/  IMAD R5, R16.reuse, R17, R8 ;  /* 0x0000001110057224 */ /* 0x040fe200078e0208 */
[----:B------:R0:W-:Y:S01]  /*0e70*/  STL [R1+0x1d8], R0 ;  /* 0x0001d80001007387 */ /* 0x0001e20000100800 */
[----:B------:R-:W-:Y:S01]  /*0e80*/  IABS R8, R2 ;  /* 0x0000000200087213 */ /* 0x000fe20000000000 */
[--C-:B------:R-:W-:Y:S01]  /*0e90*/  @!P5 IMAD.IADD R7, R7, 0x1, -R16.reuse ;  /* 0x000000010707d824 */ /* 0x100fe200078e0a10 */
[----:B------:R-:W-:Y:S01]  /*0ea0*/  IABS R2, R10 ;  /* 0x0000000a00027213 */ /* 0x000fe20000000000 */
[----:B------:R-:W-:Y:S01]  /*0eb0*/  @!P4 IMAD.IADD R9, R9, 0x1, -R16 ;  /* 0x000000010909c824 */ /* 0x000fe200078e0a10 */
[----:B------:R-:W-:Y:S01]  /*0ec0*/  ISETP.GT.U32.AND P5, PT, R16, R5, PT ;  /* 0x000000051000720c */ /* 0x000fe20003fa4070 */
[----:B------:R-:W-:-:S02]  /*0ed0*/  VIADD R4, R24, 0x78 ;  /* 0x0000007818047836 */ /* 0x000fc40000000000 */
[----:B------:R-:W-:Y:S01]  /*0ee0*/  VIADD R14, R24, 0x76 ;  /* 0x00000076180e7836 */ /* 0x000fe20000000000 */
[----:B------:R-:W-:Y:S01]  /*0ef0*/  ISETP.GT.U32.AND P4, PT, R16, R9, PT ;  /* 0x000000091000720c */ /* 0x000fe20003f84070 */
[----:B0-----:R-:W-:Y:S01]  /*0f00*/  IMAD.MOV.U32 R0, RZ, RZ, R13 ;  /* 0x000000ffff007224 */ /* 0x001fe200078e000d */
[----:B------:R-:W-:Y:S01]  /*0f10*/  IABS R15, R4 ;  /* 0x00000004000f7213 */ /* 0x000fe20000000000 */
[----:B------:R-:W-:Y:S02]  /*0f20*/  IMAD.MOV.U32 R13, RZ, RZ, R2 ;  /* 0x000000ffff0d7224 */ /* 0x000fe400078e0002 */
[----:B------:R-:W-:Y:S01]  /*0f30*/  @!P3 IMAD.MOV R0, RZ, RZ, -R0 ;  /* 0x000000ffff00b224 */ /* 0x000fe200078e0a00 */
[----:B------:R-:W-:Y:S01]  /*0f40*/  ISETP.GE.AND P3, PT, R4, RZ, PT ;  /* 0x000000ff0400720c */ /* 0x000fe20003f66270 */
[----:B------:R-:W-:-:S03]  /*0f50*/  IMAD.HI.U32 R2, R11, R8, RZ ;  /* 0x000000080b027227 */ /* 0x000fc600078e00ff */
[----:B------:R0:W-:Y:S01]  /*0f60*/  STL [R1+0x1d4], R0 ;  /* 0x0001d40001007387 */ /* 0x0001e20000100800 */
[----:B------:R-:W-:Y:S02]  /*0f70*/  @!P5 IMAD.IADD R5, R5, 0x1, -R16 ;  /* 0x000000010505d824 */ /* 0x000fe400078e0a10 */
[----:B------:R-:W-:-:S03]  /*0f80*/  IMAD.HI.U32 R6, R11, R13, RZ ;  /* 0x0000000d0b067227 */ /* 0x000fc600078e00ff */
[----:B------:R-:W-:Y:S01]  /*0f90*/  ISETP.GT.U32.AND P5, PT, R16, R5, PT ;  /* 0x000000051000720c */ /* 0x000fe20003fa4070 */
[----:B------:R-:W-:Y:S02]  /*0fa0*/  @!P4 IMAD.IADD R9, R9, 0x1, -R16 ;  /* 0x000000010909c824 */ /* 0x000fe400078e0a10 */
[----:B------:R-:W-:-:S04]  /*0fb0*/  IMAD.HI.U32 R4, R11, R15, RZ ;  /* 0x0000000f0b047227 */ /* 0x000fc800078e00ff */
[----:B0-----:R-:W-:Y:S02]  /*0fc0*/  IMAD.MOV.U32 R0, RZ, RZ, R7 ;  /* 0x000000ffff007224 */ /* 0x001fe400078e0007 */
[----:B------:R-:W-:Y:S02]  /*0fd0*/  IMAD.MOV R7, RZ, RZ, -R2 ;  /* 0x000000ffff077224 */ /* 0x000fe400078e0a02 */
[----:B------:R-:W-:Y:S01]  /*0fe0*/  @!P6 IMAD.MOV R0, RZ, RZ, -R0 ;  /* 0x000000ffff00e224 */ /* 0x000fe200078e0a00 */
[----:B------:R-:W-:Y:S01]  /*0ff0*/  ISETP.GE.AND P6, PT, R10, RZ, PT ;  /* 0x000000ff0a00720c */ /* 0x000fe20003fc6270 */
[C---:B------:R-:W-:Y:S02]  /*1000*/  IMAD R7, R16.reuse, R7, R8 ;  /* 0x0000000710077224 */ /* 0x040fe400078e0208 */
[----:B------:R-:W-:Y:S01]  /*1010*/  IMAD.MOV R6, RZ, RZ, -R6 ;  /* 0x000000ffff067224 */ /* 0x000fe200078e0a06 */
[----:B------:R0:W-:Y:S01]  /*1020*/  STL [R1+0x1d0], R0 ;  /* 0x0001d00001007387 */ /* 0x0001e20000100800 */
[----:B------:R-:W-:Y:S01]  /*1030*/  IMAD.MOV R4, RZ, RZ, -R4 ;  /* 0x000000ffff047224 */ /* 0x000fe200078e0a04 */
[C---:B------:R-:W-:Y:S01]  /*1040*/  ISETP.GT.U32.AND P4, PT, R16.reuse, R7, PT ;  /* 0x000000071000720c */ /* 0x040fe20003f84070 */
[C---:B------:R-:W-:Y:S01]  /*1050*/  IMAD R13, R16.reuse, R6, R13 ;  /* 0x00000006100d7224 */ /* 0x040fe200078e020d */
[----:B------:R-:W-:Y:S01]  /*1060*/  IABS R6, R14 ;  /* 0x0000000e00067213 */ /* 0x000fe20000000000 */
[----:B------:R-:W-:-:S02]  /*1070*/  IMAD R15, R16, R4, R15 ;  /* 0x00000004100f7224 */ /* 0x000fc400078e020f */
[----:B------:R-:W-:Y:S02]  /*1080*/  @!P5 IMAD.IADD R5, R5, 0x1, -R16 ;  /* 0x000000010505d824 */ /* 0x000fe400078e0a10 */
[----:B------:R-:W-:Y:S01]  /*1090*/  VIADD R8, R24, 0x74 ;  /* 0x0000007418087836 */ /* 0x000fe20000000000 */
[----:B------:R-:W-:Y:S01]  /*10a0*/  ISETP.GT.U32.AND P5, PT, R16, R15, PT ;  /* 0x0000000f1000720c */ /* 0x000fe20003fa4070 */
[----:B0-----:R-:W-:Y:S02]  /*10b0*/  IMAD.MOV.U32 R0, RZ, RZ, R9 ;  /* 0x000000ffff007224 */ /* 0x001fe400078e0009 */
[----:B------:R-:W-:Y:S01]  /*10c0*/  VIADD R10, R24, 0x75 ;  /* 0x00000075180a7836 */ /* 0x000fe20000000000 */
[----:B------:R-:W-:Y:S01]  /*10d0*/  IABS R12, R8 ;  /* 0x00000008000c7213 */ /* 0x000fe20000000000 */
[----:B------:R-:W-:Y:S01]  /*10e0*/  @!P1 IMAD.MOV R0, RZ, RZ, -R0 ;  /* 0x000000ffff009224 */ /* 0x000fe200078e0a00 */
[C---:B------:R-:W-:Y:S01]  /*10f0*/  ISETP.GT.U32.AND P1, PT, R16.reuse, R13, PT ;  /* 0x0000000d1000720c */ /* 0x040fe20003f24070 */
[----:B------:R-:W-:Y:S01]  /*1100*/  @!P4 IMAD.IADD R7, R7, 0x1, -R16 ;  /* 0x000000010707c824 */ /* 0x000fe200078e0a10 */
[----:B------:R-:W-:Y:S01]  /*1110*/  IABS R17, R10 ;  /* 0x0000000a00117213 */ /* 0x000fe20000000000 */
[----:B------:R-:W-:Y:S01]  /*1120*/  IMAD.HI.U32 R9, R11, R6, RZ ;  /* 0x000000060b097227 */ /* 0x000fe200078e00ff */
[----:B------:R0:W-:Y:S02]  /*1130*/  STL [R1+0x1cc], R0 ;  /* 0x0001cc0001007387 */ /* 0x0001e40000100800 */
[----:B------:R-:W-:Y:S01]  /*1140*/  ISETP.GT.U32.AND P4, PT, R16, R7, PT ;  /* 0x000000071000720c */ /* 0x000fe20003f84070 */
[----:B------:R-:W-:-:S02]  /*1150*/  VIADD R4, R24, 0x73 ;  /* 0x0000007318047836 */ /* 0x000fc40000000000 */
[----:B------:R-:W-:-:S03]  /*1160*/  @!P5 IMAD.IADD R15, R15, 0x1, -R16 ;  /* 0x000000010f0fd824 */ /* 0x000fc600078e0a10 */
[----:B------:R-:W-:Y:S01]  /*1170*/  IABS R2, R4 ;  /* 0x0000000400027213 */ /* 0x000fe20000000000 */
[----:B------:R-:W-:Y:S01]  /*1180*/  @!P1 IMAD.IADD R13, R13, 0x1, -R16 ;  /* 0x000000010d0d9824 */ /* 0x000fe200078e0a10 */
[C---:B------:R-:W-:Y:S01]  /*1190*/  ISETP.GT.U32.AND P5, PT, R16.reuse, R15, PT ;  /* 0x0000000f1000720c */ /* 0x040fe20003fa4070 */
[----:B0-----:R-:W-:Y:S02]  /*11a0*/  IMAD.MOV.U32 R0, RZ, RZ, R5 ;  /* 0x000000ffff007224 */ /* 0x001fe400078e0005 */
[----:B------:R-:W-:Y:S01]  /*11b0*/  IMAD.MOV R5, RZ, RZ, -R9 ;  /* 0x000000ffff057224 */ /* 0x000fe200078e0a09 */
[----:B------:R-:W-:Y:S01]  /*11c0*/  ISETP.GT.U32.AND P1, PT, R16, R13, PT ;  /* 0x0000000d1000720c */ /* 0x000fe20003f24070 */
[----:B------:R-:W-:Y:S02]  /*11d0*/  IMAD.MOV.U32 R9, RZ, RZ, R12 ;  /* 0x000000ffff097224 */ /* 0x000fe400078e000c */
[----:B------:R-:W-:Y:S01]  /*11e0*/  @!P2 IMAD.MOV R0, RZ, RZ, -R0 ;  /* 0x000000ffff00a224 */ /* 0x000fe200078e0a00 */
[----:B------:R-:W-:Y:S01]  /*11f0*/  ISETP.GE.AND P2, PT, R14, RZ, PT ;  /* 0x000000ff0e00720c */ /* 0x000fe20003f46270 */
[----:B------:R-:W-:-:S02]  /*1200*/  @!P4 IMAD.IADD R7, R7, 0x1, -R16 ;  /* 0x000000010707c824 */ /* 0x000fc400078e0a10 */
[C---:B------:R-:W-:Y:S01]  /*1210*/  IMAD.HI.U32 R12, R11.reuse, R17, RZ ;  /* 0x000000110b0c7227 */ /* 0x040fe200078e00ff */
[----:B------:R0:W-:Y:S03]  /*1220*/  STL [R1+0x1c8], R0 ;  /* 0x0001c80001007387 */ /* 0x0001e60000100800 */
[----:B------:R-:W-:Y:S02]  /*1230*/  IMAD R5, R16, R5, R6 ;  /* 0x0000000510057224 */ /* 0x000fe400078e0206 */
[----:B------:R-:W-:-:S03]  /*1240*/  IMAD.HI.U32 R14, R11, R9, RZ ;  /* 0x000000090b0e7227 */ /* 0x000fc600078e00ff */
[----:B------:R-:W-:Y:S01]  /*1250*/  ISETP.GT.U32.AND P4, PT, R16, R5, PT ;  /* 0x000000051000720c */ /* 0x000fe20003f84070 */
[----:B------:R-:W-:Y:S02]  /*1260*/  IMAD.MOV R18, RZ, RZ, -R12 ;  /* 0x000000ffff127224 */ /* 0x000fe400078e0a0c */
[----:B0-----:R-:W-:Y:S02]  /*1270*/  IMAD.MOV.U32 R0, RZ, RZ, R7 ;  /* 0x000000ffff007224 */ /* 0x001fe400078e0007 */
[----:B------:R-:W-:-:S04]  /*1280*/  IMAD.HI.U32 R6, R11, R2, RZ ;  /* 0x000000020b067227 */ /* 0x000fc800078e00ff */
[----:B------:R-:W-:Y:S02]  /*1290*/  IMAD.MOV R12, RZ, RZ, -R14 ;  /* 0x000000ffff0c7224 */ /* 0x000fe400078e0a0e */
[----:B------:R-:W-:Y:S02]  /*12a0*/  @!P0 IMAD.MOV R0, RZ, RZ, -R0 ;  /* 0x000000ffff008224 */ /* 0x000fe400078e0a00 */
[----:B------:R-:W-:Y:S02]  /*12b0*/  IMAD.MOV R21, RZ, RZ, -R6 ;  /* 0x000000ffff157224 */ /* 0x000fe400078e0a06 */
[C---:B------:R-:W-:Y:S01]  /*12c0*/  IMAD R9, R16.reuse, R12, R9 ;  /* 0x0000000c10097224 */ /* 0x040fe200078e0209 */
[----:B------:R0:W-:Y:S01]  /*12d0*/  STL [R1+0x1c4], R0 ;  /* 0x0001c40001007387 */ /* 0x0001e20000100800 */
[--C-:B------:R-:W-:Y:S02]  /*12e0*/  @!P1 IMAD.IADD R13, R13, 0x1, -R16.reuse ;  /* 0x000000010d0d9824 */ /* 0x100fe400078e0a10 */
[----:B------:R-:W-:Y:S01]  /*12f0*/  @!P5 IMAD.IADD R15, R15, 0x1, -R16 ;  /* 0x000000010f0fd824 */ /* 0x000fe200078e0a10 */
[C---:B------:R-:W-:Y:S01]  /*1300*/  ISETP.GT.U32.AND P1, PT, R16.reuse, R9, PT ;  /* 0x000000091000720c */ /* 0x040fe20003f24070 */
[----:B------:R-:W-:Y:S01]  /*1310*/  IMAD R17, R16, R18, R17 ;  /* 0x0000001210117224 */ /* 0x000fe200078e0211 */
[----:B------:R-:W-:Y:S01]  /*1320*/  ISETP.GE.AND P5, PT, R10, RZ, PT ;  /* 0x000000ff0a00720c */ /* 0x000fe20003fa6270 */
[----:B------:R-:W-:-:S02]  /*1330*/  IMAD R7, R16, R21, R2 ;  /* 0x0000001510077224 */ /* 0x000fc400078e0202 */
[----:B------:R-:W-:Y:S01]  /*1340*/  IMAD.MOV.U32 R10, RZ, RZ, R15 ;  /* 0x000000ffff0a7224 */ /* 0x000fe200078e000f */
[----:B------:R-:W-:Y:S01]  /*1350*/  ISETP.GT.U32.AND P0, PT, R16, R17, PT ;  /* 0x000000111000720c */ /* 0x000fe20003f04070 */
[----:B0-----:R-:W-:Y:S02]  /*1360*/  IMAD.MOV.U32 R0, RZ, RZ, R13 ;  /* 0x000000ffff007224 */ /* 0x001fe400078e000d */
[----:B------:R-:W-:Y:S02]  /*1370*/  VIADD R6, R24, 0x72 ;  /* 0x0000007218067836 */ /* 0x000fe40000000000 */
[----:B------:R-:W-:Y:S01]  /*1380*/  @!P6 IMAD.MOV R0, RZ, RZ, -R0 ;  /* 0x000000ffff00e224 */ /* 0x000fe200078e0a00 */
[----:B------:R-:W-:Y:S01]  /*1390*/  ISETP.GT.U32.AND P6, PT, R16, R7, PT ;  /* 0x000000071000720c */ /* 0x000fe20003fc4070 */
[----:B------:R-:W-:Y:S01]  /*13a0*/  @!P4 IMAD.IADD R5, R5, 0x1, -R16 ;  /* 0x000000010505c824 */ /* 0x000fe200078e0a10 */
[----:B------:R-:W-:Y:S01]  /*13b0*/  IABS R2, R6 ;  /* 0x0000000600027213 */ /* 0x000fe20000000000 */
[----:B------:R-:W-:Y:S01]  /*13c0*/  @!P3 IMAD.MOV R10, RZ, RZ, -R10 ;  /* 0x000000ffff0ab224 */ /* 0x000fe200078e0a0a */
[----:B------:R-:W-:Y:S01]  /*13d0*/  ISETP.GE.AND P3, PT, R8, RZ, PT ;  /* 0x000000ff0800720c */ /* 0x000fe20003f66270 */
[----:B------:R-:W-:Y:S01]  /*13e0*/  VIADD R8, R24, 0x71 ;  /* 0x0000007118087836 */ /* 0x000fe20000000000 */
[----:B------:R-:W-:Y:S01]  /*13f0*/  ISETP.GT.U32.AND P4, PT, R16, R5, PT ;  /* 0x000000051000720c */ /* 0x000fe20003f84070 */
[--C-:B------:R-:W-:Y:S01]  /*1400*/  @!P1 IMAD.IADD R9, R9, 0x1, -R16.reuse ;  /* 0x0000000109099824 */ /* 0x100fe200078e0a10 */
[----:B------:R0:W-:Y:S01]  /*1410*/  STL [R1+0x1c0], R10 ;  /* 0x0001c00a01007387 */ /* 0x0001e20000100800 */
[----:B------:R-:W-:Y:S01]  /*1420*/  @!P0 IMAD.IADD R17, R17, 0x1, -R16 ;  /* 0x0000000111118824 */ /* 0x000fe200078e0a10 */
[----:B------:R-:W-:-:S02]  /*1430*/  IABS R15, R8 ;  /* 0x00000008000f7213 */ /* 0x000fc40000000000 */
[----:B------:R1:W-:Y:S01]  /*1440*/  STL [R1+0x1bc], R0 ;  /* 0x0001bc0001007387 */ /* 0x0003e20000100800 */
[----:B------:R-:W-:Y:S01]  /*1450*/  @!P6 IMAD.IADD R7, R7, 0x1, -R16 ;  /* 0x000000010707e824 */ /* 0x000fe200078e0a10 */
[C---:B------:R-:W-:Y:S02]  /*1460*/  ISETP.GT.U32.AND P6, PT, R16.reuse, R9, PT ;  /* 0x000000091000720c */ /* 0x040fe40003fc4070 */
[----:B------:R-:W-:Y:S01]  /*1470*/  ISETP.GT.U32.AND P1, PT, R16, R17, PT ;  /* 0x000000111000720c */ /* 0x000fe20003f24070 */
[----:B0-----:R-:W-:Y:S01]  /*1480*/  IMAD.HI.U32 R10, R11, R2, RZ ;  /* 0x000000020b0a7227 */ /* 0x001fe200078e00ff */
[----:B------:R-:W-:-:S03]  /*1490*/  ISETP.GE.AND P0, PT, R6, RZ, PT ;  /* 0x000000ff0600720c */ /* 0x000fc60003f06270 */
[----:B------:R-:W-:Y:S02]  /*14a0*/  IMAD.MOV R13, RZ, RZ, -R10 ;  /* 0x000000ffff0d7224 */ /* 0x000fe400078e0a0a */
[----:B------:R-:W-:-:S04]  /*14b0*/  IMAD.HI.U32 R10, R11, R15, RZ ;  /* 0x0000000f0b0a7227 */ /* 0x000fc800078e00ff */
[----:B------:R-:W-:Y:S01]  /*14c0*/  @!P4 IMAD.IADD R5, R5, 0x1, -R16 ;  /* 0x000000010505c824 */ /* 0x000fe200078e0a10 */
[----:B------:R-:W-:Y:S01]  /*14d0*/  ISETP.GE.AND P4, PT, R4, RZ, PT ;  /* 0x000000ff0400720c */ /* 0x000fe20003f86270 */
[----:B------:R-:W-:Y:S02]  /*14e0*/  IMAD.MOV R10, RZ, RZ, -R10 ;  /* 0x000000ffff0a7224 */ /* 0x000fe400078e0a0a */
[----:B-1----:R-:W-:Y:S02]  /*14f0*/  IMAD.MOV.U32 R0, RZ, RZ, R5 ;  /* 0x000000ffff007224 */ /* 0x002fe400078e0005 */
[C---:B------:R-:W-:Y:S02]  /*1500*/  IMAD R15, R16.reuse, R10, R15 ;  /* 0x0000000a100f7224 */ /* 0x040fe400078e020f */
[C---:B------:R-:W-:Y:S02]  /*1510*/  IMAD R5, R16.reuse, R13, R2 ;  /* 0x0000000d10057224 */ /* 0x040fe400078e0202 */
[----:B------:R-:W-:Y:S01]  /*1520*/  @!P2 IMAD.MOV R0, RZ, RZ, -R0 ;  /* 0x000000ffff00a224 */ /* 0x000fe200078e0a00 */
[C---:B------:R-:W-:Y:S01]  /*1530*/  ISETP.GT.U32.AND P2, PT, R16.reuse, R7, PT ;  /* 0x000000071000720c */ /* 0x040fe20003f44070 */
[--C-:B------:R-:W-:Y:S01]  /*1540*/  @!P6 IMAD.IADD R9, R9, 0x1, -R16.reuse ;  /* 0x000000010909e824 */ /* 0x100fe200078e0a10 */
[----:B------:R-:W-:Y:S01]  /*1550*/  ISETP.GT.U32.AND P6, PT, R16, R15, PT ;  /* 0x0000000f1000720c */ /* 0x000fe20003fc4070 */
[----:B------:R-:W-:Y:S01]  /*1560*/  VIADD R6, R24, 0x70 ;  /* 0x0000007018067836 */ /* 0x000fe20000000000 */
[----:B------:R0:W-:Y:S01]  /*1570*/  STL [R1+0x1b8], R0 ;  /* 0x0001b80001007387 */ /* 0x0001e20000100800 */
[----:B------:R-:W-:Y:S01]  /*1580*/  @!P1 IMAD.IADD R17, R17, 0x1, -R16 ;  /* 0x0000000111119824 */ /* 0x000fe200078e0a10 */
[----:B------:R-:W-:Y:S01]  /*1590*/  ISETP.GT.U32.AND P1, PT, R16, R5, PT ;  /* 0x000000051000720c */ /* 0x000fe20003f24070 */
[C---:B------:R-:W-:Y:S01]  /*15a0*/  VIADD R4, R24.reuse, 0x6f ;  /* 0x0000006f18047836 */ /* 0x040fe20000000000 */
[----:B------:R-:W-:Y:S01]  /*15b0*/  IABS R14, R6 ;  /* 0x00000006000e7213 */ /* 0x000fe20000000000 */
[----:B------:R-:W-:-:S02]  /*15c0*/  VIADD R2, R24, 0x6e ;  /* 0x0000006e18027836 */ /* 0x000fc40000000000 */
[----:B------:R-:W-:Y:S01]  /*15d0*/  @!P3 IMAD.MOV R9, RZ, RZ, -R9 ;  /* 0x000000ffff09b224 */ /* 0x000fe200078e0a09 */
[----:B------:R-:W-:Y:S01]  /*15e0*/  IABS R13, R4 ;  /* 0x00000004000d7213 */ /* 0x000fe20000000000 */
[----:B------:R-:W-:Y:S01]  /*15f0*/  IMAD.HI.U32 R10, R11, R14, RZ ;  /* 0x0000000e0b0a7227 */ /* 0x000fe200078e00ff */
[----:B------:R-:W-:-:S03]  /*1600*/  IABS R12, R2 ;  /* 0x00000002000c7213 */ /* 0x000fc60000000000 */
[--C-:B------:R-:W-:Y:S01]  /*1610*/  @!P2 IMAD.IADD R7, R7, 0x1, -R16.reuse ;  /* 0x000000010707a824 */ /* 0x100fe200078e0a10 */
[----:B------:R-:W-:Y:S01]  /*1620*/  ISETP.GE.AND P2, PT, R8, RZ, PT ;  /* 0x000000ff0800720c */ /* 0x000fe20003f46270 */
[----:B0-----:R-:W-:Y:S02]  /*1630*/  IMAD.MOV.U32 R0, RZ, RZ, R17 ;  /* 0x000000ffff007224 */ /* 0x001fe400078e0011 */
[----:B------:R-:W-:Y:S02]  /*1640*/  @!P6 IMAD.IADD R15, R15, 0x1, -R16 ;  /* 0x000000010f0fe824 */ /* 0x000fe400078e0a10 */
[----:B------:R-:W-:-:S03]  /*1650*/  IMAD.HI.U32 R8, R11, R13, RZ ;  /* 0x0000000d0b087227 */ /* 0x000fc600078e00ff */
[----:B------:R-:W-:Y:S01]  /*1660*/  ISETP.GT.U32.AND P6, PT, R16, R15, PT ;  /* 0x0000000f1000720c */ /* 0x000fe20003fc4070 */
[----:B------:R-:W-:Y:S02]  /*1670*/  IMAD.MOV R10, RZ, RZ, -R10 ;  /* 0x000000ffff0a7224 */ /* 0x000fe400078e0a0a */
[----:B------:R-:W-:Y:S01]  /*1680*/  @!P1 IMAD.IADD R5, R5, 0x1, -R16 ;  /* 0x0000000105059824 */ /* 0x000fe200078e0a10 */
[----:B------:R-:W-:Y:S01]  /*1690*/  ISETP.GE.AND P1, PT, R6, RZ, PT ;  /* 0x000000ff0600720c */ /* 0x000fe20003f26270 */
[----:B------:R-:W-:Y:S02]  /*16a0*/  @!P5 IMAD.MOV R0, RZ, RZ, -R0 ;  /* 0x000000ffff00d224 */ /* 0x000fe400078e0a00 */
[----:B------:R-:W-:Y:S01]  /*16b0*/  IMAD.HI.U32 R6, R11, R12, RZ ;  /* 0x0000000c0b067227 */ /* 0x000fe200078e00ff */
[----:B------:R-:W-:Y:S02]  /*16c0*/  ISETP.GT.U32.AND P5, PT, R16, R5, PT ;  /* 0x000000051000720c */ /* 0x000fe40003fa4070 */
[----:B------:R0:W-:Y:S01]  /*16d0*/  STL [R1+0x1b4], R0 ;  /* 0x0001b40001007387 */ /* 0x0001e20000100800 */
[----:B------:R-:W-:-:S02]  /*16e0*/  IMAD.MOV R8, RZ, RZ, -R8 ;  /* 0x000000ffff087224 */ /* 0x000fc400078e0a08 */
[C---:B------:R-:W-:Y:S01]  /*16f0*/  IMAD R14, R16.reuse, R10, R14 ;  /* 0x0000000a100e7224 */ /* 0x040fe200078e020e */
[----:B------:R1:W-:Y:S01]  /*1700*/  STL [R1+0x1b0], R9 ;  /* 0x0001b00901007387 */ /* 0x0003e20000100800 */
[----:B------:R-:W-:Y:S02]  /*1710*/  IMAD.MOV R6, RZ, RZ, -R6 ;  /* 0x000000ffff067224 */ /* 0x000fe400078e0a06 */
[C---:B------:R-:W-:Y:S01]  /*1720*/  IMAD R13, R16.reuse, R8, R13 ;  /* 0x00000008100d7224 */ /* 0x040fe200078e020d */
[C---:B------:R-:W-:Y:S01]  /*1730*/  ISETP.GT.U32.AND P3, PT, R16.reuse, R14, PT ;  /* 0x0000000e1000720c */ /* 0x040fe20003f64070 */
[C---:B------:R-:W-:Y:S02]  /*1740*/  IMAD R12, R16.reuse, R6, R12 ;  /* 0x00000006100c7224 */ /* 0x040fe400078e020c */
[----:B0-----:R-:W-:Y:S02]  /*1750*/  IMAD.MOV.U32 R0, RZ, RZ, R7 ;  /* 0x000000ffff007224 */ /* 0x001fe400078e0007 */
[----:B------:R-:W-:Y:S01]  /*1760*/  @!P6 IMAD.IADD R15, R15, 0x1, -R16 ;  /* 0x000000010f0fe824 */ /* 0x000fe200078e0a10 */
[C---:B------:R-:W-:Y:S01]  /*1770*/  ISETP.GT.U32.AND P6, PT, R16.reuse, R12, PT ;  /* 0x0000000c1000720c */ /* 0x040fe20003fc4070 */
[----:B------:R-:W-:Y:S01]  /*1780*/  @!P4 IMAD.MOV R0, RZ, RZ, -R0 ;  /* 0x000000ffff00c224 */ /* 0x000fe200078e0a00 */
[----:B------:R-:W-:Y:S01]  /*1790*/  ISETP.GT.U32.AND P4, PT, R16, R13, PT ;  /* 0x0000000d1000720c */ /* 0x000fe20003f84070 */
[----:B------:R-:W-:-:S02]  /*17a0*/  VIADD R10, R24, 0x6d ;  /* 0x0000006d180a7836 */ /* 0x000fc40000000000 */
[----:B------:R-:W-:Y:S01]  /*17b0*/  VIADD R7, R24, 0x6c ;  /* 0x0000006c18077836 */ /* 0x000fe20000000000 */
[----:B------:R0:W-:Y:S01]  /*17c0*/  STL [R1+0x1ac], R0 ;  /* 0x0001ac0001007387 */ /* 0x0001e20000100800 */
[--C-:B------:R-:W-:Y:S01]  /*17d0*/  @!P3 IMAD.IADD R14, R14, 0x1, -R16.reuse ;  /* 0x000000010e0eb824 */ /* 0x100fe200078e0a10 */
[----:B------:R-:W-:Y:S01]  /*17e0*/  IABS R6, R10 ;  /* 0x0000000a00067213 */ /* 0x000fe20000000000 */
[----:B------:R-:W-:Y:S01]  /*17f0*/  @!P5 IMAD.IADD R5, R5, 0x1, -R16 ;  /* 0x000000010505d824 */ /* 0x000fe200078e0a10 */
[----:B------:R-:W-:Y:S01]  /*1800*/  ISETP.GE.AND P5, PT, R4, RZ, PT ;  /* 0x000000ff0400720c */ /* 0x000fe20003fa6270 */
[----:B------:R-:W-:Y:S01]  /*1810*/  @!P2 IMAD.MOV R15, RZ, RZ, -R15 ;  /* 0x000000ffff0fa224 */ /* 0x000fe200078e0a0f */
[----:B-1----:R-:W-:Y:S01]  /*1820*/  IABS R9, R7 ;  /* 0x0000000700097213 */ /* 0x002fe20000000000 */
[----:B------:R-:W-:Y:S01]  /*1830*/  IMAD.HI.U32 R4, R11, R6, RZ ;  /* 0x000000060b047227 */ /* 0x000fe200078e00ff */
[----:B------:R-:W-:-:S03]  /*1840*/  ISETP.GE.AND P3, PT, R2, RZ, PT ;  /* 0x000000ff0200720c */ /* 0x000fc60003f66270 */
[--C-:B------:R-:W-:Y:S01]  /*1850*/  @!P4 IMAD.IADD R13, R13, 0x1, -R16.reuse ;  /* 0x000000010d0dc824 */ /* 0x100fe200078e0a10 */
[----:B------:R-:W-:Y:S01]  /*1860*/  ISETP.GT.U32.AND P4, PT, R16, R14, PT ;  /* 0x0000000e1000720c */ /* 0x000fe20003f84070 */
[----:B------:R-:W-:Y:S02]  /*1870*/  @!P6 IMAD.IADD R12, R12, 0x1, -R16 ;  /* 0x000000010c0ce824 */ /* 0x000fe400078e0a10 */
[----:B0-----:R-:W-:Y:S01]  /*1880*/  IMAD.MOV.U32 R0, RZ, RZ, R5 ;  /* 0x000000ffff007224 */ /* 0x001fe200078e0005 */
[----:B------:R-:W-:Y:S01]  /*1890*/  ISETP.GT.U32.AND P6, PT, R16, R13, PT ;  /* 0x0000000d1000720c */ /* 0x000fe20003fc4070 */
[----:B------:R-:W-:Y:S02]  /*18a0*/  IMAD.MOV R4, RZ, RZ, -R4 ;  /* 0x000000ffff047224 */ /* 0x000fe400078e0a04 */
[----:B------:R-:W-:-:S04]  /*18b0*/  IMAD.HI.U32 R5, R11, R9, RZ ;  /* 0x000000090b057227 */ /* 0x000fc800078e00ff */
[----:B------:R-:W-:Y:S02]  /*18c0*/  IMAD R6, R16, R4, R6 ;  /* 0x0000000410067224 */ /* 0x000fe400078e0206 */
[----:B------:R-:W-:Y:S02]  /*18d0*/  IMAD.MOV R5, RZ, RZ, -R5 ;  /* 0x000000ffff057224 */ /* 0x000fe400078e0a05 */
[----:B------:R-:W-:Y:S01]  /*18e0*/  @!P4 IMAD.IADD R14, R14, 0x1, -R16 ;  /* 0x000000010e0ec824 */ /* 0x000fe200078e0a10 */
[C---:B------:R-:W-:Y:S01]  /*18f0*/  ISETP.GT.U32.AND P4, PT, R16.reuse, R6, PT ;  /* 0x000000061000720c */ /* 0x040fe20003f84070 */
[C---:B------:R-:W-:Y:S02]  /*1900*/  IMAD R9, R16.reuse, R5, R9 ;  /* 0x0000000510097224 */ /* 0x040fe400078e0209 */
[----:B------:R-:W-:Y:S01]  /*1910*/  @!P0 IMAD.MOV R0, RZ, RZ, -R0 ;  /* 0x000000ffff008224 */ /* 0x000fe200078e0a00 */
[C---:B------:R-:W-:Y:S01]  /*1920*/  ISETP.GT.U32.AND P0, PT, R16.reuse, R12, PT ;  /* 0x0000000c1000720c */ /* 0x040fe20003f04070 */
[----:B------:R-:W-:Y:S01]  /*1930*/  @!P6 IMAD.IADD R13, R13, 0x1, -R16 ;  /* 0x000000010d0de824 */ /* 0x000fe200078e0a10 */
[----:B------:R-:W-:Y:S01]  /*1940*/  ISETP.GT.U32.AND P6, PT, R16, R9, PT ;  /* 0x000000091000720c */ /* 0x000fe20003fc4070 */
[C---:B------:R-:W-:Y:S01]  /*1950*/  VIADD R2, R24.reuse, 0x6b ;  /* 0x0000006b18027836 */ /* 0x040fe20000000000 */
[----:B------:R0:W-:Y:S01]  /*1960*/  STL [R1+0x1a8], R0 ;  /* 0x0001a80001007387 */ /* 0x0001e20000100800 */
[----:B------:R-:W-:-:S02]  /*1970*/  VIADD R4, R24, 0x6a ;  /* 0x0000006a18047836 */ /* 0x000fc40000000000 */
[----:B------:R-:W-:Y:S01]  /*1980*/  @!P5 IMAD.MOV R13, RZ, RZ, -R13 ;  /* 0x000000ffff0dd224 */ /* 0x000fe200078e0a0d */
[----:B------:R-:W-:Y:S01]  /*1990*/  IABS R17, R2 ;  /* 0x0000000200117213 */ /* 0x000fe20000000000 */
[----:B------:R-:W-:Y:S01]  /*19a0*/  @!P4 IMAD.IADD R6, R6, 0x1, -R16 ;  /* 0x000000010606c824 */ /* 0x000fe200078e0a10 */
[----:B------:R-:W-:Y:S01]  /*19b0*/  IABS R8, R4 ;  /* 0x0000000400087213 */ /* 0x000fe20000000000 */
[----:B------:R-:W-:Y:S01]  /*19c0*/  STL [R1+0x1a4], R15 ;  /* 0x0001a40f01007387 */ /* 0x000fe20000100800 */
[----:B------:R-:W-:Y:S01]  /*19d0*/  ISETP.GE.AND P4, PT, R7, RZ, PT ;  /* 0x000000ff0700720c */ /* 0x000fe20003f86270 */
[----:B------:R-:W-:Y:S01]  /*19e0*/  IMAD.HI.U32 R18, R11, R17, RZ ;  /* 0x000000110b127227 */ /* 0x000fe200078e00ff */
[----:B------:R-:W-:-:S03]  /*19f0*/  ISETP.GE.AND P5, PT, R2, RZ, PT ;  /* 0x000000ff0200720c */ /* 0x000fc60003fa6270 */
[----:B0-----:R-:W-:Y:S02]  /*1a00*/  IMAD.MOV.U32 R0, RZ, RZ, R14 ;  /* 0x000000ffff007224 */ /* 0x001fe400078e000e */
[--C-:B------:R-:W-:Y:S01]  /*1a10*/  @!P0 IMAD.IADD R12, R12, 0x1, -R16.reuse ;  /* 0x000000010c0c8824 */ /* 0x100fe200078e0a10 */
[----:B------:R-:W-:Y:S01]  /*1a20*/  ISETP.GE.AND P0, PT, R10, RZ, PT ;  /* 0x000000ff0a00720c */ /* 0x000fe20003f06270 */
[----:B------:R-:W-:Y:S01]  /*1a30*/  @!P6 IMAD.IADD R9, R9, 0x1, -R16 ;  /* 0x000000010909e824 */ /* 0x000fe200078e0a10 */
[C---:B------:R-:W-:Y:S01]  /*1a40*/  ISETP.GT.U32.AND P6, PT, R16.reuse, R6, PT ;  /* 0x000000061000720c */ /* 0x040fe20003fc4070 */
[----:B------:R-:W-:Y:S02]  /*1a50*/  IMAD.MOV R18, RZ, RZ, -R18 ;  /* 0x000000ffff127224 */ /* 0x000fe400078e0a12 */
[----:B------:R-:W-:Y:S01]  /*1a60*/  IMAD.HI.U32 R10, R11, R8, RZ ;  /* 0x000000080b0a7227 */ /* 0x000fe200078e00ff */
[----:B------:R-:W-:-:S03]  /*1a70*/  ISETP.GT.U32.AND P2, PT, R16, R9, PT ;  /* 0x000000091000720c */ /* 0x000fc60003f44070 */
[----:B------:R-:W-:Y:S02]  /*1a80*/  @!P1 IMAD.MOV R0, RZ, RZ, -R0 ;  /* 0x000000ffff009224 */ /* 0x000fe400078e0a00 */
[----:B------:R-:W-:Y:S02]  /*1a90*/  IMAD R7, R16, R18, R17 ;  /* 0x0000001210077224 */ /* 0x000fe400078e0211 */
[----:B------:R-:W-:Y:S01]  /*1aa0*/  IMAD.MOV R10, RZ, RZ, -R10 ;  /* 0x000000ffff0a7224 */ /* 0x000fe200078e0a0a */
[----:B------:R0:W-:Y:S01]  /*1ab0*/  STL [R1+0x1a0], R0 ;  /* 0x0001a00001007387 */ /* 0x0001e20000100800 */
[----:B------:R-:W-:Y:S01]  /*1ac0*/  VIADD R5, R24, 0x69 ;  /* 0x0000006918057836 */ /* 0x000fe20000000000 */
[C---:B------:R-:W-:Y:S01]  /*1ad0*/  ISETP.GT.U32.AND P1, PT, R16.reuse, R7, PT ;  /* 0x000000071000720c */ /* 0x040fe20003f24070 */
[----:B------:R-:W-:Y:S01]  /*1ae0*/  IMAD R2, R16, R10, R8 ;  /* 0x0000000a10027224 */ /* 0x000fe200078e0208 */
[----:B------:R-:W-:Y:S01]  /*1af0*/  STL [R1+0x19c], R13 ;  /* 0x00019c0d01007387 */ /* 0x000fe20000100800 */
[--C-:B------:R-:W-:Y:S01]  /*1b00*/  @!P6 IMAD.IADD R6, R6, 0x1, -R16.reuse ;  /* 0x000000010606e824 */ /* 0x100fe200078e0a10 */
[----:B------:R-:W-:Y:S01]  /*1b10*/  IABS R20, R5 ;  /* 0x0000000500147213 */ /* 0x000fe20000000000 */
[----:B------:R-:W-:Y:S01]  /*1b20*/  @!P2 IMAD.IADD R9, R9, 0x1, -R16 ;  /* 0x000000010909a824 */ /* 0x000fe200078e0a10 */
[----:B------:R-:W-:Y:S01]  /*1b30*/  ISETP.GT.U32.AND P6, PT, R16, R2, PT ;  /* 0x000000021000720c */ /* 0x000fe20003fc4070 */
[----:B------:R-:W-:Y:S01]  /*1b40*/  VIADD R8, R24, 0x66 ;  /* 0x0000006618087836 */ /* 0x000fe20000000000 */
[----:B------:R-:W-:Y:S01]  /*1b50*/  ISETP.GE.AND P2, PT, R5, RZ, PT ;  /* 0x000000ff0500720c */ /* 0x000fe20003f46270 */
[----:B0-----:R-:W-:-:S02]  /*1b60*/  IMAD.MOV.U32 R0, RZ, RZ, R12 ;  /* 0x000000ffff007224 */ /* 0x001fc400078e000c */
[----:B------:R-:W-:Y:S01]  /*1b70*/  IMAD.HI.U32 R12, R11, R20, RZ ;  /* 0x000000140b0c7227 */ /* 0x000fe200078e00ff */
[----:B------:R-:W-:-:S03]  /*1b80*/  IABS R17, R8 ;  /* 0x0000000800117213 */ /* 0x000fc60000000000 */
[----:B------:R-:W-:Y:S01]  /*1b90*/  @!P3 IMAD.MOV R0, RZ, RZ, -R0 ;  /* 0x000000ffff00b224 */ /* 0x000fe200078e0a00 */
[----:B------:R-:W-:Y:S01]  /*1ba0*/  ISETP.GE.AND P3, PT, R4, RZ, PT ;  /* 0x000000ff0400720c */ /* 0x000fe20003f66270 */
[----:B------:R-:W-:Y:S02]  /*1bb0*/  VIADD R4, R24, 0x68 ;  /* 0x0000006818047836 */ /* 0x000fe40000000000 */
[----:B------:R-:W-:Y:S01]  /*1bc0*/  IMAD.MOV R12, RZ, RZ, -R12 ;  /* 0x000000ffff0c7224 */ /* 0x000fe200078e0a0c */
[----:B------:R0:W-:Y:S01]  /*1bd0*/  STL [R1+0x198], R0 ;  /* 0x0001980001007387 */ /* 0x0001e20000100800 */
[----:B------:R-:W-:Y:S01]  /*1be0*/  @!P1 IMAD.IADD R7, R7, 0x1, -R16 ;  /* 0x0000000107079824 */ /* 0x000fe200078e0a10 */
[----:B------:R-:W-:Y:S01]  /*1bf0*/  IABS R18, R4 ;  /* 0x0000000400127213 */ /* 0x000fe20000000000 */
[----:B------:R-:W-:Y:S01]  /*1c00*/  IMAD R20, R16, R12, R20 ;  /* 0x0000000c10147224 */ /* 0x000fe200078e0214 */
[----:B------:R-:W-:Y:S01]  /*1c10*/  ISETP.GE.AND P1, PT, R4, RZ, PT ;  /* 0x000000ff0400720c */ /* 0x000fe20003f26270 */
[----:B------:R-:W-:Y:S01]  /*1c20*/  @!P6 IMAD.IADD R2, R2, 0x1, -R16 ;  /* 0x000000010202e824 */ /* 0x000fe200078e0a10 */
[----:B------:R-:W-:Y:S01]  /*1c30*/  ISETP.GT.U32.AND P6, PT, R16, R7, PT ;  /* 0x000000071000720c */ /* 0x000fe20003fc4070 */
[----:B------:R-:W-:-:S02]  /*1c40*/  VIADD R5, R24, 0x67 ;  /* 0x0000006718057836 */ /* 0x000fc40000000000 */
[----:B------:R-:W-:Y:S02]  /*1c50*/  VIADD R4, R24, 0x65 ;  /* 0x0000006518047836 */ /* 0x000fe40000000000 */
[----:B0-----:R-:W-:Y:S01]  /*1c60*/  IMAD.MOV.U32 R0, RZ, RZ, R6 ;  /* 0x000000ffff007224 */ /* 0x001fe200078e0006 */
[----:B------:R-:W-:Y:S01]  /*1c70*/  IABS R13, R5 ;  /* 0x00000005000d7213 */ /* 0x000fe20000000000 */
[----:B------:R-:W-:Y:S01]  /*1c80*/  IMAD.HI.U32 R6, R11, R18, RZ ;  /* 0x000000120b067227 */ /* 0x000fe200078e00ff */
[----:B------:R-:W-:-:S03]  /*1c90*/  IABS R15, R4 ;  /* 0x00000004000f7213 */ /* 0x000fc60000000000 */
[----:B------:R-:W-:Y:S01]  /*1ca0*/  @!P0 IMAD.MOV R0, RZ, RZ, -R0 ;  /* 0x000000ffff008224 */ /* 0x000fe200078e0a00 */
[C---:B------:R-:W-:Y:S01]  /*1cb0*/  ISETP.GT.U32.AND P0, PT, R16.reuse, R2, PT ;  /* 0x000000021000720c */ /* 0x040fe20003f04070 */
[----:B------:R-:W-:Y:S02]  /*1cc0*/  IMAD.MOV R6, RZ, RZ, -R6 ;  /* 0x000000ffff067224 */ /* 0x000fe400078e0a06 */
[----:B------:R-:W-:Y:S01]  /*1cd0*/  @!P6 IMAD.IADD R7, R7, 0x1, -R16 ;  /* 0x000000010707e824 */ /* 0x000fe200078e0a10 */
[----:B------:R0:W-:Y:S01]  /*1ce0*/  STL [R1+0x194], R0 ;  /* 0x0001940001007387 */ /* 0x0001e20000100800 */
[----:B------:R-:W-:Y:S02]  /*1cf0*/  IMAD R18, R16, R6, R18 ;  /* 0x0000000610127224 */ /* 0x000fe400078e0212 */
[----:B------:R-:W-:-:S03]  /*1d00*/  IMAD.HI.U32 R6, R11, R17, RZ ;  /* 0x000000110b067227 */ /* 0x000fc600078e00ff */
[----:B------:R-:W-:Y:S01]  /*1d10*/  ISETP.GT.U32.AND P6, PT, R16, R18, PT ;  /* 0x000000121000720c */ /* 0x000fe20003fc4070 */
[----:B------:R-:W-:Y:S02]  /*1d20*/  IMAD.MOV R6, RZ, RZ, -R6 ;  /* 0x000000ffff067224 */ /* 0x000fe400078e0a06 */
[----:B------:R-:W-:Y:S01]  /*1d30*/  @!P0 IMAD.IADD R2, R2, 0x1, -R16 ;  /* 0x0000000102028824 */ /* 0x000fe200078e0a10 */
[----:B------:R-:W-:Y:S01]  /*1d40*/  ISETP.GE.AND P0, PT, R5, RZ, PT ;  /* 0x000000ff0500720c */ /* 0x000fe20003f06270 */
[----:B0-----:R-:W-:Y:S02]  /*1d50*/  IMAD.MOV.U32 R0, RZ, RZ, R9 ;  /* 0x000000ffff007224 */ /* 0x001fe400078e0009 */
[----:B------:R-:W-:-:S04]  /*1d60*/  IMAD.HI.U32 R9, R11, R13, RZ ;  /* 0x0000000d0b097227 */ /* 0x000fc800078e00ff */
[----:B------:R-:W-:Y:S01]  /*1d70*/  @!P4 IMAD.MOV R0, RZ, RZ, -R0 ;  /* 0x000000ffff00c224 */ /* 0x000fe200078e0a00 */
[----:B------:R-:W-:Y:S01]  /*1d80*/  ISETP.GT.U32.AND P4, PT, R16, R20, PT ;  /* 0x000000141000720c */ /* 0x000fe20003f84070 */
[----:B------:R-:W-:Y:S02]  /*1d90*/  IMAD.MOV R9, RZ, RZ, -R9 ;  /* 0x000000ffff097224 */ /* 0x000fe400078e0a09 */
[----:B------:R-:W-:Y:S01]  /*1da0*/  @!P6 IMAD.IADD R18, R18, 0x1, -R16 ;  /* 0x000000011212e824 */ /* 0x000fe200078e0a10 */
[----:B------:R0:W-:Y:S01]  /*1db0*/  STL [R1+0x190], R0 ;  /* 0x0001900001007387 */ /* 0x0001e20000100800 */
[C---:B------:R-:W-:Y:S02]  /*1dc0*/  IMAD R13, R16.reuse, R9, R13 ;  /* 0x00000009100d7224 */ /* 0x040fe400078e020d */
[C---:B------:R-:W-:Y:S01]  /*1dd0*/  IMAD R17, R16.reuse, R6, R17 ;  /* 0x0000000610117224 */ /* 0x040fe200078e0211 */
[----:B------:R-:W-:Y:S01]  /*1de0*/  ISETP.GT.U32.AND P6, PT, R16, R18, PT ;  /* 0x000000121000720c */ /* 0x000fe20003fc4070 */
[----:B------:R-:W-:-:S04]  /*1df0*/  IMAD.HI.U32 R5, R11, R15, RZ ;  /* 0x0000000f0b057227 */ /* 0x000fc800078e00ff */
[----:B------:R-:W-:Y:S01]  /*1e00*/  @!P4 IMAD.IADD R20, R20, 0x1, -R16 ;  /* 0x000000011414c824 */ /* 0x000fe200078e0a10 */
[----:B------:R-:W-:Y:S01]  /*1e10*/  ISETP.GE.AND P4, PT, R8, RZ, PT ;  /* 0x000000ff0800720c */ /* 0x000fe20003f86270 */
[----:B0-----:R-:W-:Y:S02]  /*1e20*/  IMAD.MOV.U32 R0, RZ, RZ, R7 ;  /* 0x000000ffff007224 */ /* 0x001fe400078e0007 */
[----:B------:R-:W-:Y:S02]  /*1e30*/  IMAD.MOV R5, RZ, RZ, -R5 ;  /* 0x000000ffff057224 */ /* 0x000fe400078e0a05 */
[----:B------:R-:W-:Y:S01]  /*1e40*/  @!P5 IMAD.MOV R0, RZ, RZ, -R0 ;  /* 0x000000ffff00d224 */ /* 0x000fe200078e0a00 */
[----:B------:R-:W-:Y:S01]  /*1e50*/  ISETP.GT.U32.AND P5, PT, R16, R20, PT ;  /* 0x000000141000720c */ /* 0x000fe20003fa4070 */
[----:B------:R-:W-:Y:S02]  /*1e60*/  VIADD R8, R24, 0x64 ;  /* 0x0000006418087836 */ /* 0x000fe40000000000 */
[----:B------:R-:W-:Y:S01]  /*1e70*/  IMAD R15, R16, R5, R15 ;  /* 0x00000005100f7224 */ /* 0x000fe200078e020f */
[----:B------:R0:W-:Y:S01]  /*1e80*/  STL [R1+0x18c], R0 ;  /* 0x00018c0001007387 */ /* 0x0001e20000100800 */
[----:B------:R-:W-:Y:S01]  /*1e90*/  @!P6 IMAD.IADD R18, R18, 0x1, -R16 ;  /* 0x000000011212e824 */ /* 0x000fe200078e0a10 */
[----:B------:R-:W-:Y:S01]  /*1ea0*/  IABS R10, R8 ;  /* 0x00000008000a7213 */ /* 0x000fe20000000000 */
[----:B------:R-:W-:Y:S01]  /*1eb0*/  VIADD R12, R24, 0x61 ;  /* 0x00000061180c7836 */ /* 0x000fe20000000000 */
[----:B------:R-:W-:Y:S01]  /*1ec0*/  ISETP.GT.U32.AND P6, PT, R16, R15, PT ;  /* 0x0000000f1000720c */ /* 0x000fe20003fc4070 */
[----:B------:R-:W-:-:S02]  /*1ed0*/  VIADD R9, R24, 0x62 ;  /* 0x0000006218097836 */ /* 0x000fc40000000000 */
[----:B------:R-:W-:Y:S01]  /*1ee0*/  IMAD.HI.U32 R14, R11, R10, RZ ;  /* 0x0000000a0b0e7227 */ /* 0x000fe200078e00ff */
[----:B------:R-:W-:Y:S02]  /*1ef0*/  IABS R5, R12 ;  /* 0x0000000c00057213 */ /* 0x000fe40000000000 */
[----:B------:R-:W-:Y:S01]  /*1f00*/  IABS R6, R9 ;  /* 0x0000000900067213 */ /* 0x000fe20000000000 */
[----:B0-----:R-:W-:Y:S02]  /*1f10*/  IMAD.MOV.U32 R0, RZ, RZ, R2 ;  /* 0x000000ffff007224 */ /* 0x001fe400078e0002 */
[----:B------:R-:W-:Y:S01]  /*1f20*/  @!P5 IMAD.IADD R20, R20, 0x1, -R16 ;  /* 0x000000011414d824 */ /* 0x000fe200078e0a10 */
[C---:B------:R-:W-:Y:S01]  /*1f30*/  ISETP.GT.U32.AND P5, PT, R16.reuse, R17, PT ;  /* 0x000000111000720c */ /* 0x040fe20003fa4070 */
[----:B------:R-:W-:Y:S01]  /*1f40*/  @!P3 IMAD.MOV R0, RZ, RZ, -R0 ;  /* 0x000000ffff00b224 */ /* 0x000fe200078e0a00 */
[----:B------:R-:W-:Y:S01]  /*1f50*/  ISETP.GT.U32.AND P3, PT, R16, R13, PT ;  /* 0x0000000d1000720c */ /* 0x000fe20003f64070 */
[----:B------:R-:W-:-:S02]  /*1f60*/  VIADD R2, R24, 0x63 ;  /* 0x0000006318027836 */ /* 0x000fc40000000000 */
[----:B------:R-:W-:Y:S01]  /*1f70*/  IMAD.MOV R14, RZ, RZ, -R14 ;  /* 0x000000ffff0e7224 */ /* 0x000fe200078e0a0e */
[----:B------:R0:W-:Y:S01]  /*1f80*/  STL [R1+0x188], R0 ;  /* 0x0001880001007387 */ /* 0x0001e20000100800 */
[----:B------:R-:W-:Y:S01]  /*1f90*/  @!P6 IMAD.IADD R15, R15, 0x1, -R16 ;  /* 0x000000010f0fe824 */ /* 0x000fe200078e0a10 */
[----:B------:R-:W-:Y:S01]  /*1fa0*/  IABS R7, R2 ;  /* 0x0000000200077213 */ /* 0x000fe20000000000 */
[----:B------:R-:W-:Y:S02]  /*1fb0*/  IMAD R10, R16, R14, R10 ;  /* 0x0000000e100a7224 */ /* 0x000fe400078e020a */
[----:B------:R-:W-:Y:S02]  /*1fc0*/  IMAD.MOV.U32 R21, RZ, RZ, R20 ;  /* 0x000000ffff157224 */ /* 0x000fe400078e0014 */
[--C-:B------:R-:W-:Y:S02]  /*1fd0*/  @!P5 IMAD.IADD R17, R17, 0x1, -R16.reuse ;  /* 0x000000011111d824 */ /* 0x100fe400078e0a10 */
[----:B------:R-:W-:Y:S01]  /*1fe0*/  @!P3 IMAD.IADD R13, R13, 0x1, -R16 ;  /* 0x000000010d0db824 */ /* 0x000fe200078e0a10 */
[----:B------:R-:W-:Y:S01]  /*1ff0*/  ISETP.GE.AND P3, PT, R4, RZ, PT ;  /* 0x000000ff0400720c */ /* 0x000fe20003f66270 */
[----:B------:R-:W-:Y:S01]  /*2000*/  IMAD.HI.U32 R4, R11, R7, RZ ;  /* 0x000000070b047227 */ /* 0x000fe200078e00ff */
[----:B------:R-:W-:-:S02]  /*2010*/  ISETP.GT.U32.AND P6, PT, R16, R17, PT ;  /* 0x000000111000720c */ /* 0x000fc40003fc4070 */
[C---:B------:R-:W-:Y:S01]  /*2020*/  ISETP.GT.U32.AND P5, PT, R16.reuse, R13, PT ;  /* 0x0000000d1000720c */ /* 0x040fe20003fa4070 */
[----:B------:R-:W-:Y:S02]  /*2030*/  IMAD.MOV R4, RZ, RZ, -R4 ;  /* 0x000000ffff047224 */ /* 0x000fe400078e0a04 */
[----:B0-----:R-:W-:Y:S02]  /*2040*/  IMAD.MOV.U32 R0, RZ, RZ, R18 ;  /* 0x000000ffff007224 */ /* 0x001fe400078e0012 */
[----:B------:R-:W-:Y:S01]  /*2050*/  @!P2 IMAD.MOV R21, RZ, RZ, -R21 ;  /* 0x000000ffff15a224 */ /* 0x000fe200078e0a15 */
[----:B------:R-:W-:Y:S01]  /*2060*/  ISETP.GT.U32.AND P2, PT, R16, R15, PT ;  /* 0x0000000f1000720c */ /* 0x000fe20003f44070 */
[----:B------:R-:W-:Y:S01]  /*2070*/  @!P1 IMAD.MOV R0, RZ, RZ, -R0 ;  /* 0x000000ffff009224 */ /* 0x000fe200078e0a00 */
[----:B------:R-:W-:Y:S01]  /*2080*/  ISETP.GE.AND P1, PT, R8, RZ, PT ;  /* 0x000000ff0800720c */ /* 0x000fe20003f26270 */
[----:B------:R-:W-:Y:S01]  /*2090*/  IMAD R7, R16, R4, R7 ;  /* 0x0000000410077224 */ /* 0x000fe200078e0207 */
[----:B------:R-:W-:Y:S01]  /*20a0*/  STL [R1+0x184], R21 ;  /* 0x0001841501007387 */ /* 0x000fe20000100800 */
[----:B------:R-:W-:-:S03]  /*20b0*/  IMAD.HI.U32 R8, R11, R5, RZ ;  /* 0x000000050b087227 */ /* 0x000fc600078e00ff */
[----:B------:R0:W-:Y:S01]  /*20c0*/  STL [R1+0x180], R0 ;  /* 0x0001800001007387 */ /* 0x0001e20000100800 */
[--C-:B------:R-:W-:Y:S01]  /*20d0*/  @!P5 IMAD.IADD R13, R13, 0x1, -R16.reuse ;  /* 0x000000010d0dd824 */ /* 0x100fe200078e0a10 */
[C---:B------:R-:W-:Y:S01]  /*20e0*/  ISETP.GT.U32.AND P5, PT, R16.reuse, R10, PT ;  /* 0x0000000a1000720c */ /* 0x040fe20003fa4070 */
[----:B------:R-:W-:Y:S01]  /*20f0*/  @!P6 IMAD.IADD R17, R17, 0x1, -R16 ;  /* 0x000000011111e824 */ /* 0x000fe200078e0a10 */
[----:B------:R-:W-:Y:S01]  /*2100*/  ISETP.GT.U32.AND P6, PT, R16, R7, PT ;  /* 0x000000071000720c */ /* 0x000fe20003fc4070 */
[----:B------:R-:W-:Y:S02]  /*2110*/  IMAD.MOV R8, RZ, RZ, -R8 ;  /* 0x000000ffff087224 */ /* 0x000fe400078e0a08 */
[----:B------:R-:W-:Y:S02]  /*2120*/  VIADD R4, R24, 0x60 ;  /* 0x0000006018047836 */ /* 0x000fe40000000000 */
[----:B------:R-:W-:Y:S02]  /*2130*/  IMAD R5, R16, R8, R5 ;  /* 0x0000000810057224 */ /* 0x000fe400078e0205 */
[----:B0-----:R-:W-:-:S02]  /*2140*/  IMAD.MOV.U32 R0, RZ, RZ, R13 ;  /* 0x000000ffff007224 */ /* 0x001fc400078e000d */
[--C-:B------:R-:W-:Y:S01]  /*2150*/  @!P2 IMAD.IADD R15, R15, 0x1, -R16.reuse ;  /* 0x000000010f0fa824 */ /* 0x100fe200078e0a10 */
[----:B------:R-:W-:Y:S01]  /*2160*/  ISETP.GE.AND P2, PT, R2, RZ, PT ;  /* 0x000000ff0200720c */ /* 0x000fe20003f46270 */
[----:B------:R-:W-:Y:S01]  /*2170*/  @!P5 IMAD.IADD R10, R10, 0x1, -R16 ;  /* 0x000000010a0ad824 */ /* 0x000fe200078e0a10 */
[----:B------:R-:W-:Y:S01]  /*2180*/  IABS R2, R4 ;  /* 0x0000000400027213 */ /* 0x000fe20000000000 */
[----:B------:R-:W-:Y:S02]  /*2190*/  @!P0 IMAD.MOV R0, RZ, RZ, -R0 ;  /* 0x000000ffff008224 */ /* 0x000fe400078e0a00 */
[----:B------:R-:W-:Y:S01]  /*21a0*/  @!P4 IMAD.MOV R17, RZ, RZ, -R17 ;  /* 0x000000ffff11c224 */ /* 0x000fe200078e0a11 */
[C---:B------:R-:W-:Y:S01]  /*21b0*/  ISETP.GT.U32.AND P0, PT, R16.reuse, R10, PT ;  /* 0x0000000a1000720c */ /* 0x040fe20003f04070 */
[----:B------:R-:W-:Y:S01]  /*21c0*/  IMAD.HI.U32 R14, R11, R6, RZ ;  /* 0x000000060b0e7227 */ /* 0x000fe200078e00ff */
[----:B------:R-:W-:Y:S01]  /*21d0*/  ISETP.GT.U32.AND P4, PT, R16, R5, PT ;  /* 0x000000051000720c */ /* 0x000fe20003f84070 */
[----:B------:R0:W-:Y:S02]  /*21e0*/  STL [R1+0x17c], R0 ;  /* 0x00017c0001007387 */ /* 0x0001e40000100800 */
[----:B------:R-:W-:-:S02]  /*21f0*/  @!P6 IMAD.IADD R7, R7, 0x1, -R16 ;  /* 0x000000010707e824 */ /* 0x000fc400078e0a10 */
[----:B------:R-:W-:Y:S01]  /*2200*/  IMAD.MOV R14, RZ, RZ, -R14 ;  /* 0x000000ffff0e7224 */ /* 0x000fe200078e0a0e */
[----:B------:R-:W-:Y:S01]  /*2210*/  STL [R1+0x178], R17 ;  /* 0x0001781101007387 */ /* 0x000fe20000100800 */
[----:B------:R-:W-:Y:S01]  /*2220*/  VIADD R8, R24, 0x5f ;  /* 0x0000005f18087836 */ /* 0x000fe20000000000 */
[C---:B------:R-:W-:Y:S01]  /*2230*/  ISETP.GT.U32.AND P6, PT, R16.reuse, R7, PT ;  /* 0x000000071000720c */ /* 0x040fe20003fc4070 */
[C---:B------:R-:W-:Y:S02]  /*2240*/  IMAD R6, R16.reuse, R14, R6 ;  /* 0x0000000e10067224 */ /* 0x040fe400078e0206 */
[----:B0-----:R-:W-:Y:S01]  /*2250*/  IMAD.MOV.U32 R0, RZ, RZ, R15 ;  /* 0x000000ffff007224 */ /* 0x001fe200078e000f */
[----:B------:R-:W-:Y:S01]  /*2260*/  IABS R14, R8 ;  /* 0x00000008000e7213 */ /* 0x000fe20000000000 */
[----:B------:R-:W-:Y:S01]  /*2270*/  IMAD.HI.U32 R13, R11, R2, RZ ;  /* 0x000000020b0d7227 */ /* 0x000fe200078e00ff */
[----:B------:R-:W-:-:S03]  /*2280*/  ISETP.GT.U32.AND P5, PT, R16, R6, PT ;  /* 0x000000061000720c */ /* 0x000fc60003fa4070 */
[----:B------:R-:W-:Y:S01]  /*2290*/  @!P3 IMAD.MOV R0, RZ, RZ, -R0 ;  /* 0x000000ffff00b224 */ /* 0x000fe200078e0a00 */
[----:B------:R-:W-:Y:S01]  /*22a0*/  ISETP.GE.AND P3, PT, R9, RZ, PT ;  /* 0x000000ff0900720c */ /* 0x000fe20003f66270 */
[--C-:B------:R-:W-:Y:S01]  /*22b0*/  @!P0 IMAD.IADD R10, R10, 0x1, -R16.reuse ;  /* 0x000000010a0a8824 */ /* 0x100fe200078e0a10 */
[----:B------:R-:W-:Y:S01]  /*22c0*/  ISETP.GE.AND P0, PT, R12, RZ, PT ;  /* 0x000000ff0c00720c */ /* 0x000fe20003f06270 */
[----:B------:R-:W-:Y:S01]  /*22d0*/  IMAD.MOV R13, RZ, RZ, -R13 ;  /* 0x000000ffff0d7224 */ /* 0x000fe200078e0a0d */
[----:B------:R0:W-:Y:S01]  /*22e0*/  STL [R1+0x174], R0 ;  /* 0x0001740001007387 */ /* 0x0001e20000100800 */
[----:B------:R-:W-:Y:S01]  /*22f0*/  @!P4 IMAD.IADD R5, R5, 0x1, -R16 ;  /* 0x000000010505c824 */ /* 0x000fe200078e0a10 */
[----:B------:R-:W-:Y:S01]  /*2300*/  ISETP.GE.AND P4, PT, R4, RZ, PT ;  /* 0x000000ff0400720c */ /* 0x000fe20003f86270 */
[----:B------:R-:W-:Y:S02]  /*2310*/  IMAD.MOV.U32 R9, RZ, RZ, R14 ;  /* 0x000000ffff097224 */ /* 0x000fe400078e000e */
[----:B------:R-:W-:-:S02]  /*2320*/  IMAD R2, R16, R13, R2 ;  /* 0x0000000d10027224 */ /* 0x000fc400078e0202 */
[----:B------:R-:W-:-:S04]  /*2330*/  IMAD.HI.U32 R12, R11, R9, RZ ;  /* 0x000000090b0c7227 */ /* 0x000fc800078e00ff */
[----:B0-----:R-:W-:Y:S02]  /*2340*/  IMAD.MOV.U32 R0, RZ, RZ, R10 ;  /* 0x000000ffff007224 */ /* 0x001fe400078e000a */
[----:B------:R-:W-:Y:S01]  /*2350*/  @!P6 IMAD.IADD R7, R7, 0x1, -R16 ;  /* 0x000000010707e824 */ /* 0x000fe200078e0a10 */
[C---:B------:R-:W-:Y:S01]  /*2360*/  ISETP.GT.U32.AND P6, PT, R16.reuse, R2, PT ;  /* 0x000000021000720c */ /* 0x040fe20003fc4070 */
[----:B------:R-:W-:Y:S01]  /*2370*/  @!P1 IMAD.MOV R0, RZ, RZ, -R0 ;  /* 0x000000ffff009224 */ /* 0x000fe200078e0a00 */
[----:B------:R-:W-:Y:S01]  /*2380*/  ISETP.GT.U32.AND P1, PT, R16, R5, PT ;  /* 0x000000051000720c */ /* 0x000fe20003f24070 */
[----:B------:R-:W-:Y:S02]  /*2390*/  IMAD.MOV R12, RZ, RZ, -R12 ;  /* 0x000000ffff0c7224 */ /* 0x000fe400078e0a0c */
[----:B------:R-:W-:Y:S01]  /*23a0*/  @!P5 IMAD.IADD R6, R6, 0x1, -R16 ;  /* 0x000000010606d824 */ /* 0x000fe200078e0a10 */
[----:B------:R0:W-:Y:S01]  /*23b0*/  STL [R1+0x170], R0 ;  /* 0x0001700001007387 */ /* 0x0001e20000100800 */
[----:B------:R-:W-:-:S02]  /*23c0*/  IMAD R4, R16, R12, R9 ;  /* 0x0000000c10047224 */ /* 0x000fc400078e0209 */
[----:B------:R-:W-:Y:S01]  /*23d0*/  VIADD R20, R24, 0x5e ;  /* 0x0000005e18147836 */ /* 0x000fe20000000000 */
[----:B------:R-:W-:Y:S01]  /*23e0*/  ISETP.GT.U32.AND P5, PT, R16, R6, PT ;  /* 0x000000061000720c */ /* 0x000fe20003fa4070 */
[----:B------:R-:W-:Y:S02]  /*23f0*/  VIADD R10, R24, 0x5d ;  /* 0x0000005d180a7836 */ /* 0x000fe40000000000 */
[--C-:B------:R-:W-:Y:S02]  /*2400*/  @!P6 IMAD.IADD R2, R2, 0x1, -R16.reuse ;  /* 0x000000010202e824 */ /* 0x100fe400078e0a10 */
[----:B------:R-:W-:Y:S01]  /*2410*/  @!P1 IMAD.IADD R5, R5, 0x1, -R16 ;  /* 0x0000000105059824 */ /* 0x000fe200078e0a10 */
[C---:B------:R-:W-:Y:S01]  /*2420*/  ISETP.GT.U32.AND P1, PT, R16.reuse, R4, PT ;  /* 0x000000041000720c */ /* 0x040fe20003f24070 */
[----:B0-----:R-:W-:Y:S01]  /*2430*/  IMAD.MOV.U32 R0, RZ, RZ, R7 ;  /* 0x000000ffff007224 */ /* 0x001fe200078e0007 */
[----:B------:R-:W-:Y:S01]  /*2440*/  ISETP.GT.U32.AND P6, PT, R16, R2, PT ;  /* 0x000000021000720c */ /* 0x000fe20003fc4070 */
[----:B------:R-:W-:-:S02]  /*2450*/  VIADD R7, R24, 0x5b ;  /* 0x0000005b18077836 */ /* 0x000fc40000000000 */
[----:B------:R-:W-:Y:S01]  /*2460*/  @!P2 IMAD.MOV R0, RZ, RZ, -R0 ;  /* 0x000000ffff00a224 */ /* 0x000fe200078e0a00 */
[----:B------:R-:W-:Y:S01]  /*2470*/  ISETP.GE.AND P2, PT, R20, RZ, PT ;  /* 0x000000ff1400720c */ /* 0x000fe20003f46270 */
[----:B------:R-:W-:Y:S01]  /*2480*/  @!P5 IMAD.IADD R6, R6, 0x1, -R16 ;  /* 0x000000010606d824 */ /* 0x000fe200078e0a10 */
[----:B------:R-:W-:Y:S01]  /*2490*/  ISETP.GE.AND P5, PT, R8, RZ, PT ;  /* 0x000000ff0800720c */ /* 0x000fe20003fa6270 */
[----:B------:R-:W-:Y:S01]  /*24a0*/  VIADD R8, R24, 0x5c ;  /* 0x0000005c18087836 */ /* 0x000fe20000000000 */
[----:B------:R0:W-:Y:S01]  /*24b0*/  STL [R1+0x16c], R0 ;  /* 0x00016c0001007387 */ /* 0x0001e20000100800 */
[----:B------:R-:W-:Y:S01]  /*24c0*/  IABS R20, R20 ;  /* 0x0000001400147213 */ /* 0x000fe20000000000 */
[----:B------:R-:W-:Y:S01]  /*24d0*/  @!P3 IMAD.MOV R6, RZ, RZ, -R6 ;  /* 0x000000ffff06b224 */ /* 0x000fe200078e0a06 */
[----:B------:R-:W-:Y:S01]  /*24e0*/  ISETP.GE.AND P3, PT, R10, RZ, PT ;  /* 0x000000ff0a00720c */ /* 0x000fe20003f66270 */
[--C-:B------:R-:W-:Y:S01]  /*24f0*/  @!P1 IMAD.IADD R4, R4, 0x1, -R16.reuse ;  /* 0x0000000104049824 */ /* 0x100fe200078e0a10 */
[----:B------:R-:W-:Y:S01]  /*2500*/  IABS R10, R10 ;  /* 0x0000000a000a7213 */ /* 0x000fe20000000000 */
[----:B------:R-:W-:Y:S01]  /*2510*/  @!P6 IMAD.IADD R2, R2, 0x1, -R16 ;  /* 0x000000010202e824 */ /* 0x000fe200078e0a10 */
[----:B------:R1:W-:Y:S01]  /*2520*/  STL [R1+0x168], R6 ;  /* 0x0001680601007387 */ /* 0x0003e20000100800 */
[----:B------:R-:W-:Y:S01]  /*2530*/  IMAD.HI.U32 R9, R11, R20, RZ ;  /* 0x000000140b097227 */ /* 0x000fe200078e00ff */
[----:B------:R-:W-:-:S02]  /*2540*/  ISETP.GT.U32.AND P1, PT, R16, R4, PT ;  /* 0x000000041000720c */ /* 0x000fc40003f24070 */
[----:B------:R-:W-:Y:S01]  /*2550*/  ISETP.GE.AND P6, PT, R7, RZ, PT ;  /* 0x000000ff0700720c */ /* 0x000fe20003fc6270 */
[----:B0-----:R-:W-:Y:S01]  /*2560*/  IMAD.MOV.U32 R0, RZ, RZ, R5 ;  /* 0x000000ffff007224 */ /* 0x001fe200078e0005 */
[----:B------:R-:W-:Y:S01]  /*2570*/  IABS R7, R7 ;  /* 0x0000000700077213 */ /* 0x000fe20000000000 */
[----:B------:R-:W-:Y:S02]  /*2580*/  IMAD.MOV R9, RZ, RZ, -R9 ;  /* 0x000000ffff097224 */ /* 0x000fe400078e0a09 */
[----:B------:R-:W-:Y:S01]  /*2590*/  @!P0 IMAD.MOV R0, RZ, RZ, -R0 ;  /* 0x000000ffff008224 */ /* 0x000fe200078e0a00 */
[----:B------:R-:W-:Y:S01]  /*25a0*/  ISETP.GE.AND P0, PT, R8, RZ, PT ;  /* 0x000000ff0800720c */ /* 0x000fe20003f06270 */
[----:B-1----:R-:W-:Y:S01]  /*25b0*/  IMAD.HI.U32 R6, R11, R10, RZ ;  /* 0x0000000a0b067227 */ /* 0x002fe200078e00ff */
[----:B------:R-:W-:Y:S02]  /*25c0*/  IABS R8, R8 ;  /* 0x0000000800087213 */ /* 0x000fe40000000000 */
[----:B------:R0:W-:Y:S01]  /*25d0*/  STL [R1+0x164], R0 ;  /* 0x0001640001007387 */ /* 0x0001e20000100800 */
[----:B------:R-:W-:-:S02]  /*25e0*/  IMAD R20, R16, R9, R20 ;  /* 0x0000000910147224 */ /* 0x000fc400078e0214 */
[----:B------:R-:W-:-:S04]  /*25f0*/  IMAD.HI.U32 R5, R11, R8, RZ ;  /* 0x000000080b057227 */ /* 0x000fc800078e00ff */
[----:B------:R-:W-:Y:S02]  /*2600*/  IMAD.MOV R6, RZ, RZ, -R6 ;  /* 0x000000ffff067224 */ /* 0x000fe400078e0a06 */
[----:B------:R-:W-:Y:S02]  /*2610*/  IMAD.MOV R5, RZ, RZ, -R5 ;  /* 0x000000ffff057224 */ /* 0x000fe400078e0a05 */
[----:B0-----:R-:W-:Y:S02]  /*2620*/  IMAD.MOV.U32 R0, RZ, RZ, R2 ;  /* 0x000000ffff007224 */ /* 0x001fe400078e0002 */
[----:B------:R-:W-:Y:S02]  /*2630*/  @!P1 IMAD.IADD R4, R4, 0x1, -R16 ;  /* 0x0000000104049824 */ /* 0x000fe400078e0a10 */
[----:B------:R-:W-:Y:S01]  /*2640*/  @!P4 IMAD.MOV R0, RZ, RZ, -R0 ;  /* 0x000000ffff00c224 */ /* 0x000fe200078e0a00 */
[C---:B------:R-:W-:Y:S01]  /*2650*/  ISETP.GT.U32.AND P4, PT, R16.reuse, R20, PT ;  /* 0x000000141000720c */ /* 0x040fe20003f84070 */
[----:B------:R-:W-:-:S02]  /*2660*/  IMAD R10, R16, R6, R10 ;  /* 0x00000006100a7224 */ /* 0x000fc400078e020a */
[----:B------:R-:W-:Y:S01]  /*2670*/  IMAD R8, R16, R5, R8 ;  /* 0x0000000510087224 */ /* 0x000fe200078e0208 */
[----:B------:R0:W-:Y:S01]  /*2680*/  STL [R1+0x160], R0 ;  /* 0x0001600001007387 */ /* 0x0001e20000100800 */
[----:B------:R-:W-:Y:S01]  /*2690*/  VIADD R18, R24, 0x5a ;  /* 0x0000005a18127836 */ /* 0x000fe20000000000 */
[----:B------:R-:W-:Y:S01]  /*26a0*/  ISETP.GT.U32.AND P1, PT, R16, R10, PT ;  /* 0x0000000a1000720c */ /* 0x000fe20003f24070 */
[----:B------:R-:W-:Y:S02]  /*26b0*/  VIADD R14, R24, 0x59 ;  /* 0x00000059180e7836 */ /* 0x000fe40000000000 */
[----:B------:R-:W-:Y:S01]  /*26c0*/  IMAD.HI.U32 R2, R11, R7, RZ ;  /* 0x000000070b027227 */ /* 0x000fe200078e00ff */
[----:B------:R-:W-:Y:S02]  /*26d0*/  IABS R5, R18 ;  /* 0x0000001200057213 */ /* 0x000fe40000000000 */
[----:B------:R-:W-:Y:S01]  /*26e0*/  IABS R17, R14 ;  /* 0x0000000e00117213 */ /* 0x000fe20000000000 */
[----:B------:R-:W-:-:S02]  /*26f0*/  @!P4 IMAD.IADD R20, R20, 0x1, -R16 ;  /* 0x000000011414c824 */ /* 0x000fc400078e0a10 */
[----:B0-----:R-:W-:Y:S02]  /*2700*/  IMAD.MOV.U32 R0, RZ, RZ, R4 ;  /* 0x000000ffff007224 */ /* 0x001fe400078e0004 */
[----:B------:R-:W-:Y:S01]  /*2710*/  IMAD.MOV R2, RZ, RZ, -R2 ;  /* 0x000000ffff027224 */ /* 0x000fe200078e0a02 */
[C---:B------:R-:W-:Y:S01]  /*2720*/  ISETP.GT.U32.AND P4, PT, R16.reuse, R20, PT ;  /* 0x000000141000720c */ /* 0x040fe20003f84070 */
[----:B------:R-:W-:Y:S01]  /*2730*/  @!P5 IMAD.MOV R0, RZ, RZ, -R0 ;  /* 0x000000ffff00d224 */ /* 0x000fe200078e0a00 */
[----:B------:R-:W-:Y:S01]  /*2740*/  ISETP.GT.U32.AND P5, PT, R16, R8, PT ;  /* 0x000000081000720c */ /* 0x000fe20003fa4070 */
[----:B------:R-:W-:Y:S02]  /*2750*/  @!P1 IMAD.IADD R10, R10, 0x1, -R16 ;  /* 0x000000010a0a9824 */ /* 0x000fe400078e0a10 */
[C---:B------:R-:W-:Y:S01]  /*2760*/  IMAD R7, R16.reuse, R2, R7 ;  /* 0x0000000210077224 */ /* 0x040fe200078e0207 */
[----:B------:R0:W-:Y:S01]  /*2770*/  STL [R1+0x15c], R0 ;  /* 0x00015c0001007387 */ /* 0x0001e20000100800 */
[----:B------:R-:W-:Y:S01]  /*2780*/  IMAD.HI.U32 R9, R11, R5, RZ ;  /* 0x000000050b097227 */ /* 0x000fe200078e00ff */
[----:B------:R-:W-:-:S03]  /*2790*/  ISETP.GT.U32.AND P1, PT, R16, R10, PT ;  /* 0x0000000a1000720c */ /* 0x000fc60003f24070 */
[----:B------:R-:W-:-:S04]  /*27a0*/  IMAD.HI.U32 R2, R11, R17, RZ ;  /* 0x000000110b027227 */ /* 0x000fc800078e00ff */
[----:B------:R-:W-:Y:S02]  /*27b0*/  @!P5 IMAD.IADD R8, R8, 0x1, -R16 ;  /* 0x000000010808d824 */ /* 0x000fe400078e0a10 */
[----:B------:R-:W-:Y:S02]  /*27c0*/  IMAD.MOV R9, RZ, RZ, -R9 ;  /* 0x000000ffff097224 */ /* 0x000fe400078e0a09 */
[----:B------:R-:W-:Y:S01]  /*27d0*/  IMAD.MOV R2, RZ, RZ, -R2 ;  /* 0x000000ffff027224 */ /* 0x000fe200078e0a02 */
[----:B------:R-:W-:Y:S01]  /*27e0*/  ISETP.GT.U32.AND P5, PT, R16, R8, PT ;  /* 0x000000081000720c */ /* 0x000fe20003fa4070 */
[----:B------:R-:W-:Y:S01]  /*27f0*/  @!P4 IMAD.IADD R20, R20, 0x1, -R16 ;  /* 0x000000011414c824 */ /* 0x000fe200078e0a10 */
[C---:B------:R-:W-:Y:S01]  /*2800*/  ISETP.GT.U32.AND P4, PT, R16.reuse, R7, PT ;  /* 0x000000071000720c */ /* 0x040fe20003f84070 */
[C---:B------:R-:W-:Y:S02]  /*2810*/  IMAD R5, R16.reuse, R9, R5 ;  /* 0x0000000910057224 */ /* 0x040fe400078e0205 */
[----:B------:R-:W-:-:S02]  /*2820*/  IMAD R17, R16, R2, R17 ;  /* 0x0000000210117224 */ /* 0x000fc400078e0211 */
[--C-:B------:R-:W-:Y:S01]  /*2830*/  @!P1 IMAD.IADD R10, R10, 0x1, -R16.reuse ;  /* 0x000000010a0a9824 */ /* 0x100fe200078e0a10 */
[----:B------:R-:W-:Y:S01]  /*2840*/  ISETP.GT.U32.AND P1, PT, R16, R5, PT ;  /* 0x000000051000720c */ /* 0x000fe20003f24070 */
[C---:B------:R-:W-:Y:S02]  /*2850*/  VIADD R4, R24.reuse, 0x57 ;  /* 0x0000005718047836 */ /* 0x040fe40000000000 */
[----:B------:R-:W-:Y:S02]  /*2860*/  VIADD R2, R24, 0x56 ;  /* 0x0000005618027836 */ /* 0x000fe40000000000 */
[----:B------:R-:W-:Y:S01]  /*2870*/  @!P5 IMAD.IADD R8, R8, 0x1, -R16 ;  /* 0x000000010808d824 */ /* 0x000fe200078e0a10 */
[----:B------:R-:W-:Y:S01]  /*2880*/  ISETP.GT.U32.AND P5, PT, R16, R17, PT ;  /* 0x000000111000720c */ /* 0x000fe20003fa4070 */
[----:B------:R-:W-:Y:S01]  /*2890*/  VIADD R6, R24, 0x58 ;  /* 0x0000005818067836 */ /* 0x000fe20000000000 */
[----:B------:R-:W-:Y:S01]  /*28a0*/  IABS R15, R4 ;  /* 0x00000004000f7213 */ /* 0x000fe20000000000 */
[----:B0-----:R-:W-:-:S02]  /*28b0*/  IMAD.MOV.U32 R0, RZ, RZ, R20 ;  /* 0x000000ffff007224 */ /* 0x001fc400078e0014 */
[----:B------:R-:W-:Y:S01]  /*28c0*/  @!P4 IMAD.IADD R7, R7, 0x1, -R16 ;  /* 0x000000010707c824 */ /* 0x000fe200078e0a10 */
[----:B------:R-:W-:Y:S01]  /*28d0*/  ISETP.GE.AND P4, PT, R18, RZ, PT ;  /* 0x000000ff1200720c */ /* 0x000fe20003f86270 */
[----:B------:R-:W-:Y:S01]  /*28e0*/  IMAD.HI.U32 R9, R11, R15, RZ ;  /* 0x0000000f0b097227 */ /* 0x000fe200078e00ff */
[----:B------:R-:W-:Y:S02]  /*28f0*/  IABS R18, R2 ;  /* 0x0000000200127213 */ /* 0x000fe40000000000 */
[----:B------:R-:W-:Y:S01]  /*2900*/  IABS R13, R6 ;  /* 0x00000006000d7213 */ /* 0x000fe20000000000 */
[----:B------:R-:W-:Y:S01]  /*2910*/  @!P2 IMAD.MOV R0, RZ, RZ, -R0 ;  /* 0x000000ffff00a224 */ /* 0x000fe200078e0a00 */
[----:B------:R-:W-:Y:S01]  /*2920*/  ISETP.GT.U32.AND P2, PT, R16, R7, PT ;  /* 0x000000071000720c */ /* 0x000fe20003f44070 */
[--C-:B------:R-:W-:Y:S01]  /*2930*/  @!P1 IMAD.IADD R5, R5, 0x1, -R16.reuse ;  /* 0x0000000105059824 */ /* 0x100fe200078e0a10 */
[----:B------:R-:W-:Y:S01]  /*2940*/  ISETP.GE.AND P1, PT, R14, RZ, PT ;  /* 0x000000ff0e00720c */ /* 0x000fe20003f26270 */
[----:B------:R-:W-:Y:S01]  /*2950*/  @!P5 IMAD.IADD R17, R17, 0x1, -R16 ;  /* 0x000000011111d824 */ /* 0x000fe200078e0a10 */
[----:B------:R0:W-:Y:S01]  /*2960*/  STL [R1+0x158], R0 ;  /* 0x0001580001007387 */ /* 0x0001e20000100800 */
[----:B------:R-:W-:-:S02]  /*2970*/  IMAD.MOV R9, RZ, RZ, -R9 ;  /* 0x000000ffff097224 */ /* 0x000fc400078e0a09 */
[----:B------:R-:W-:Y:S01]  /*2980*/  IMAD.MOV.U32 R14, RZ, RZ, R18 ;  /* 0x000000ffff0e7224 */ /* 0x000fe200078e0012 */
[----:B------:R-:W-:Y:S01]  /*2990*/  ISETP.GT.U32.AND P5, PT, R16, R17, PT ;  /* 0x000000111000720c */ /* 0x000fe20003fa4070 */
[----:B------:R-:W-:-:S04]  /*29a0*/  IMAD.HI.U32 R12, R11, R13, RZ ;  /* 0x0000000d0b0c7227 */ /* 0x000fc800078e00ff */
[----:B------:R-:W-:Y:S02]  /*29b0*/  IMAD R15, R16, R9, R15 ;  /* 0x00000009100f7224 */ /* 0x000fe400078e020f */
[----:B0-----:R-:W-:Y:S02]  /*29c0*/  IMAD.MOV.U32 R0, RZ, RZ, R10 ;  /* 0x000000ffff007224 */ /* 0x001fe400078e000a */
[----:B------:R-:W-:-:S04]  /*29d0*/  IMAD.HI.U32 R9, R11, R14, RZ ;  /* 0x0000000e0b097227 */ /* 0x000fc800078e00ff */
[----:B------:R-:W-:Y:S02]  /*29e0*/  IMAD.MOV R12, RZ, RZ, -R12 ;  /* 0x000000ffff0c7224 */ /* 0x000fe400078e0a0c */
[----:B------:R-:W-:Y:S01]  /*29f0*/  @!P3 IMAD.MOV R0, RZ, RZ, -R0 ;  /* 0x000000ffff00b224 */ /* 0x000fe200078e0a00 */
[C---:B------:R-:W-:Y:S01]  /*2a00*/  ISETP.GT.U32.AND P3, PT, R16.reuse, R5, PT ;  /* 0x000000051000720c */ /* 0x040fe20003f64070 */
[----:B------:R-:W-:Y:S02]  /*2a10*/  IMAD.MOV R9, RZ, RZ, -R9 ;  /* 0x000000ffff097224 */ /* 0x000fe400078e0a09 */
[C---:B------:R-:W-:Y:S01]  /*2a20*/  IMAD R13, R16.reuse, R12, R13 ;  /* 0x0000000c100d7224 */ /* 0x040fe200078e020d */
[----:B------:R0:W-:Y:S01]  /*2a30*/  STL [R1+0x154], R0 ;  /* 0x0001540001007387 */ /* 0x0001e20000100800 */
[----:B------:R-:W-:Y:S02]  /*2a40*/  @!P2 IMAD.IADD R7, R7, 0x1, -R16 ;  /* 0x000000010707a824 */ /* 0x000fe400078e0a10 */
[C---:B------:R-:W-:Y:S01]  /*2a50*/  IMAD R14, R16.reuse, R9, R14 ;  /* 0x00000009100e7224 */ /* 0x040fe200078e020e */
[----:B------:R-:W-:Y:S01]  /*2a60*/  ISETP.GT.U32.AND P2, PT, R16, R13, PT ;  /* 0x0000000d1000720c */ /* 0x000fe20003f44070 */
[----:B------:R-:W-:-:S02]  /*2a70*/  @!P5 IMAD.IADD R17, R17, 0x1, -R16 ;  /* 0x000000011111d824 */ /* 0x000fc400078e0a10 */
[----:B------:R-:W-:Y:S01]  /*2a80*/  @!P0 IMAD.MOV R8, RZ, RZ, -R8 ;  /* 0x000000ffff088224 */ /* 0x000fe200078e0a08 */
[----:B------:R-:W-:Y:S01]  /*2a90*/  ISETP.GT.U32.AND P5, PT, R16, R14, PT ;  /* 0x0000000e1000720c */ /* 0x000fe20003fa4070 */
[----:B------:R-:W-:Y:S01]  /*2aa0*/  VIADD R9, R24, 0x55 ;  /* 0x0000005518097836 */ /* 0x000fe20000000000 */
[----:B------:R-:W-:Y:S01]  /*2ab0*/  ISETP.GE.AND P0, PT, R6, RZ, PT ;  /* 0x000000ff0600720c */ /* 0x000fe20003f06270 */
[----:B0-----:R-:W-:Y:S01]  /*2ac0*/  IMAD.MOV.U32 R0, RZ, RZ, R7 ;  /* 0x000000ffff007224 */ /* 0x001fe200078e0007 */
[----:B------:R0:W-:Y:S01]  /*2ad0*/  STL [R1+0x150], R8 ;  /* 0x0001500801007387 */ /* 0x0001e20000100800 */
[----:B------:R-:W-:Y:S01]  /*2ae0*/  @!P3 IMAD.IADD R5, R5, 0x1, -R16 ;  /* 0x000000010505b824 */ /* 0x000fe200078e0a10 */
[----:B------:R-:W-:Y:S01]  /*2af0*/  IABS R7, R9 ;  /* 0x0000000900077213 */ /* 0x000fe20000000000 */
[----:B------:R-:W-:Y:S01]  /*2b00*/  @!P6 IMAD.MOV R0, RZ, RZ, -R0 ;  /* 0x000000ffff00e224 */ /* 0x000fe200078e0a00 */
[----:B------:R-:W-:Y:S01]  /*2b10*/  ISETP.GT.U32.AND P6, PT, R16, R15, PT ;  /* 0x0000000f1000720c */ /* 0x000fe20003fc4070 */
[----:B------:R-:W-:Y:S01]  /*2b20*/  VIADD R6, R24, 0x54 ;  /* 0x0000005418067836 */ /* 0x000fe20000000000 */
[----:B------:R-:W-:Y:S01]  /*2b30*/  ISETP.GE.AND P3, PT, R4, RZ, PT ;  /* 0x000000ff0400720c */ /* 0x000fe20003f66270 */
[--C-:B------:R-:W-:Y:S01]  /*2b40*/  @!P2 IMAD.IADD R13, R13, 0x1, -R16.reuse ;  /* 0x000000010d0da824 */ /* 0x100fe200078e0a10 */
[----:B------:R1:W-:Y:S01]  /*2b50*/  STL [R1+0x14c], R0 ;  /* 0x00014c0001007387 */ /* 0x0003e20000100800 */
[----:B------:R-:W-:Y:S01]  /*2b60*/  @!P5 IMAD.IADD R14, R14, 0x1, -R16 ;  /* 0x000000010e0ed824 */ /* 0x000fe200078e0a10 */
[----:B------:R-:W-:Y:S01]  /*2b70*/  IABS R4, R6 ;  /* 0x0000000600047213 */ /* 0x000fe20000000000 */
[----:B0-----:R-:W-:Y:S01]  /*2b80*/  IMAD.HI.U32 R8, R11, R7, RZ ;  /* 0x000000070b087227 */ /* 0x001fe200078e00ff */
[----:B------:R-:W-:-:S03]  /*2b90*/  ISETP.GE.AND P2, PT, R2, RZ, PT ;  /* 0x000000ff0200720c */ /* 0x000fc60003f46270 */
[----:B------:R-:W-:-:S04]  /*2ba0*/  IMAD.HI.U32 R10, R11, R4, RZ ;  /* 0x000000040b0a7227 */ /* 0x000fc800078e00ff */
[----:B-1----:R-:W-:Y:S02]  /*2bb0*/  IMAD.MOV.U32 R0, RZ, RZ, R5 ;  /* 0x000000ffff007224 */ /* 0x002fe400078e0005 */
[----:B------:R-:W-:Y:S01]  /*2bc0*/  @!P6 IMAD.IADD R15, R15, 0x1, -R16 ;  /* 0x000000010f0fe824 */ /* 0x000fe200078e0a10 */
[C---:B------:R-:W-:Y:S01]  /*2bd0*/  ISETP.GT.U32.AND P6, PT, R16.reuse, R13, PT ;  /* 0x0000000d1000720c */ /* 0x040fe20003fc4070 */
[----:B------:R-:W-:Y:S01]  /*2be0*/  @!P4 IMAD.MOV R0, RZ, RZ, -R0 ;  /* 0x000000ffff00c224 */ /* 0x000fe200078e0a00 */
[C---:B------:R-:W-:Y:S01]  /*2bf0*/  ISETP.GT.U32.AND P4, PT, R16.reuse, R14, PT ;  /* 0x0000000e1000720c */ /* 0x040fe20003f84070 */
[----:B------:R-:W-:Y:S01]  /*2c00*/  IMAD.MOV R8, RZ, RZ, -R8 ;  /* 0x000000ffff087224 */ /* 0x000fe200078e0a08 */
[C---:B------:R-:W-:Y:S01]  /*2c10*/  ISETP.GT.U32.AND P5, PT, R16.reuse, R15, PT ;  /* 0x0000000f1000720c */ /* 0x040fe20003fa4070 */
[----:B------:R-:W-:Y:S01]  /*2c20*/  IMAD.MOV R10, RZ, RZ, -R10 ;  /* 0x000000ffff0a7224 */ /* 0x000fe200078e0a0a */
[----:B------:R0:W-:Y:S01]  /*2c30*/  STL [R1+0x148], R0 ;  /* 0x0001480001007387 */ /* 0x0001e20000100800 */
[----:B------:R-:W-:-:S02]  /*2c40*/  IMAD R7, R16, R8, R7 ;  /* 0x0000000810077224 */ /* 0x000fc400078e0207 */
[----:B------:R-:W-:Y:S02]  /*2c50*/  IMAD R4, R16, R10, R4 ;  /* 0x0000000a10047224 */ /* 0x000fe400078e0204 */
[----:B------:R-:W-:Y:S02]  /*2c60*/  VIADD R2, R24, 0x53 ;  /* 0x0000005318027836 */ /* 0x000fe40000000000 */
[--C-:B------:R-:W-:Y:S01]  /*2c70*/  @!P6 IMAD.IADD R13, R13, 0x1, -R16.reuse ;  /* 0x000000010d0de824 */ /* 0x100fe200078e0a10 */
[----:B------:R-:W-:Y:S01]  /*2c80*/  ISETP.GT.U32.AND P6, PT, R16, R7, PT ;  /* 0x000000071000720c */ /* 0x000fe20003fc4070 */
[--C-:B------:R-:W-:Y:S01]  /*2c90*/  @!P4 IMAD.IADD R14, R14, 0x1, -R16.reuse ;  /* 0x000000010e0ec824 */ /* 0x100fe200078e0a10 */
[----:B------:R-:W-:Y:S01]  /*2ca0*/  ISETP.GT.U32.AND P4, PT, R16, R4, PT ;  /* 0x000000041000720c */ /* 0x000fe20003f84070 */
[----:B------:R-:W-:Y:S01]  /*2cb0*/  VIADD R5, R24, 0x52 ;  /* 0x0000005218057836 */ /* 0x000fe20000000000 */
[----:B------:R-:W-:Y:S01]  /*2cc0*/  IABS R8, R2 ;  /* 0x0000000200087213 */ /* 0x000fe20000000000 */
[----:B------:R-:W-:Y:S01]  /*2cd0*/  @!P5 IMAD.IADD R15, R15, 0x1, -R16 ;  /* 0x000000010f0fd824 */ /* 0x000fe200078e0a10 */
[----:B------:R-:W-:Y:S01]  /*2ce0*/  ISETP.GE.AND P5, PT, R9, RZ, PT ;  /* 0x000000ff0900720c */ /* 0x000fe20003fa6270 */
[----:B0-----:R-:W-:Y:S01]  /*2cf0*/  IMAD.MOV.U32 R0, RZ, RZ, R13 ;  /* 0x000000ffff007224 */ /* 0x001fe200078e000d */
[----:B------:R-:W-:Y:S01]  /*2d00*/  IABS R21, R5 ;  /* 0x0000000500157213 */ /* 0x000fe20000000000 */
[----:B------:R-:W-:-:S04]  /*2d10*/  IMAD.HI.U32 R12, R11, R8, RZ ;  /* 0x000000080b0c7227 */ /* 0x000fc800078e00ff */
[--C-:B------:R-:W-:Y:S01]  /*2d20*/  @!P6 IMAD.IADD R7, R7, 0x1, -R16.reuse ;  /* 0x000000010707e824 */ /* 0x100fe200078e0a10 */
[----:B------:R-:W-:Y:S01]  /*2d30*/  ISETP.GE.AND P6, PT, R6, RZ, PT ;  /* 0x000000ff0600720c */ /* 0x000fe20003fc6270 */
[----:B------:R-:W-:Y:S02]  /*2d40*/  @!P4 IMAD.IADD R4, R4, 0x1, -R16 ;  /* 0x000000010404c824 */ /* 0x000fe400078e0a10 */
[----:B------:R-:W-:Y:S01]  /*2d50*/  IMAD.HI.U32 R10, R11, R21, RZ ;  /* 0x000000150b0a7227 */ /* 0x000fe200078e00ff */
[----:B------:R-:W-:-:S03]  /*2d60*/  ISETP.GT.U32.AND P4, PT, R16, R7, PT ;  /* 0x000000071000720c */ /* 0x000fc60003f84070 */
[----:B------:R-:W-:Y:S02]  /*2d70*/  VIADD R9, R24, 0x51 ;  /* 0x0000005118097836 */ /* 0x000fe40000000000 */
[----:B------:R-:W-:Y:S02]  /*2d80*/  IMAD.MOV R12, RZ, RZ, -R12 ;  /* 0x000000ffff0c7224 */ /* 0x000fe400078e0a0c */
[----:B------:R-:W-:Y:S01]  /*2d90*/  @!P0 IMAD.MOV R0, RZ, RZ, -R0 ;  /* 0x000000ffff008224 */ /* 0x000fe200078e0a00 */
[----:B------:R-:W-:Y:S01]  /*2da0*/  ISETP.GT.U32.AND P0, PT, R16, R4, PT ;  /* 0x000000041000720c */ /* 0x000fe20003f04070 */
[----:B------:R-:W-:Y:S02]  /*2db0*/  IMAD.MOV R10, RZ, RZ, -R10 ;  /* 0x000000ffff0a7224 */ /* 0x000fe400078e0a0a */
[----:B------:R-:W-:Y:S02]  /*2dc0*/  VIADD R6, R24, 0x50 ;  /* 0x0000005018067836 */ /* 0x000fe40000000000 */
[----:B------:R-:W-:Y:S01]  /*2dd0*/  IMAD R8, R16, R12, R8 ;  /* 0x0000000c10087224 */ /* 0x000fe200078e0208 */
[----:B------:R-:W-:Y:S01]  /*2de0*/  IABS R12, R9 ;  /* 0x00000009000c7213 */ /* 0x000fe20000000000 */
[----:B------:R-:W-:-:S02]  /*2df0*/  @!P1 IMAD.MOV R17, RZ, RZ, -R17 ;  /* 0x000000ffff119224 */ /* 0x000fc400078e0a11 */
[C---:B------:R-:W-:Y:S01]  /*2e00*/  IMAD R21, R16.reuse, R10, R21 ;  /* 0x0000000a10157224 */ /* 0x040fe200078e0215 */
[----:B------:R-:W-:Y:S01]  /*2e10*/  IABS R10, R6 ;  /* 0x00000006000a7213 */ /* 0x000fe20000000000 */
[----:B------:R-:W-:Y:S01]  /*2e20*/  IMAD.HI.U32 R13, R11, R12, RZ ;  /* 0x0000000c0b0d7227 */ /* 0x000fe200078e00ff */
[----:B------:R-:W-:Y:S01]  /*2e30*/  STL [R1+0x144], R17 ;  /* 0x0001441101007387 */ /* 0x000fe20000100800 */
[C---:B------:R-:W-:Y:S02]  /*2e40*/  ISETP.GT.U32.AND P1, PT, R16.reuse, R8, PT ;  /* 0x000000081000720c */ /* 0x040fe40003f24070 */
[----:B------:R-:W-:Y:S01]  /*2e50*/  @!P3 IMAD.MOV R15, RZ, RZ, -R15 ;  /* 0x000000ffff0fb224 */ /* 0x000fe200078e0a0f */
[----:B------:R0:W-:Y:S01]  /*2e60*/  STL [R1+0x140], R0 ;  /* 0x0001400001007387 */ /* 0x0001e20000100800 */
[----:B------:R-:W-:Y:S01]  /*2e70*/  ISETP.GT.U32.AND P3, PT, R16, R21, PT ;  /* 0x000000151000720c */ /* 0x000fe20003f64070 */
[--C-:B------:R-:W-:Y:S01]  /*2e80*/  @!P4 IMAD.IADD R7, R7, 0x1, -R16.reuse ;  /* 0x000000010707c824 */ /* 0x100fe200078e0a10 */
[----:B------:R-:W-:Y:S01]  /*2e90*/  ISETP.GE.AND P4, PT, R5, RZ, PT ;  /* 0x000000ff0500720c */ /* 0x000fe20003f86270 */
[----:B------:R-:W-:Y:S01]  /*2ea0*/  IMAD.MOV R13, RZ, RZ, -R13 ;  /* 0x000000ffff0d7224 */ /* 0x000fe200078e0a0d */
[----:B------:R1:W-:Y:S01]  /*2eb0*/  STL [R1+0x13c], R15 ;  /* 0x00013c0f01007387 */ /* 0x0003e20000100800 */
[----:B------:R-:W-:Y:S01]  /*2ec0*/  @!P0 IMAD.IADD R4, R4, 0x1, -R16 ;  /* 0x0000000104048824 */ /* 0x000fe200078e0a10 */
[----:B------:R-:W-:Y:S01]  /*2ed0*/  ISETP.GE.AND P0, PT, R9, RZ, PT ;  /* 0x000000ff0900720c */ /* 0x000fe20003f06270 */
[----:B------:R-:W-:-:S02]  /*2ee0*/  IMAD R9, R16, R13, R12 ;  /* 0x0000000d10097224 */ /* 0x000fc400078e020c */
[----:B0-----:R-:W-:Y:S02]  /*2ef0*/  IMAD.MOV.U32 R0, RZ, RZ, R14 ;  /* 0x000000ffff007224 */ /* 0x001fe400078e000e */
[----:B------:R-:W-:-:S04]  /*2f00*/  IMAD.HI.U32 R14, R11, R10, RZ ;  /* 0x0000000a0b0e7227 */ /* 0x000fc800078e00ff */
[----:B------:R-:W-:Y:S01]  /*2f10*/  @!P2 IMAD.MOV R0, RZ, RZ, -R0 ;  /* 0x000000ffff00a224 */ /* 0x000fe200078e0a00 */
[----:B------:R-:W-:Y:S01]  /*2f20*/  ISETP.GE.AND P2, PT, R2, RZ, PT ;  /* 0x000000ff0200720c */ /* 0x000fe20003f46270 */
[----:B------:R-:W-:Y:S02]  /*2f30*/  IMAD.MOV R14, RZ, RZ, -R14 ;  /* 0x000000ffff0e7224 */ /* 0x000fe400078e0a0e */
[----:B-1----:R-:W-:Y:S01]  /*2f40*/  IMAD.MOV.U32 R15, RZ, RZ, R7 ;  /* 0x000000ffff0f7224 */ /* 0x002fe200078e0007 */
[----:B------:R0:W-:Y:S01]  /*2f50*/  STL [R1+0x138], R0 ;  /* 0x0001380001007387 */ /* 0x0001e20000100800 */
[C---:B------:R-:W-:Y:S02]  /*2f60*/  IMAD R10, R16.reuse, R14, R10 ;  /* 0x0000000e100a7224 */ /* 0x040fe400078e020a */
[----:B------:R-:W-:Y:S01]  /*2f70*/  @!P5 IMAD.MOV R15, RZ, RZ, -R15 ;  /* 0x000000ffff0fd224 */ /* 0x000fe200078e0a0f */
[----:B------:R-:W-:Y:S01]  /*2f80*/  ISETP.GT.U32.AND P5, PT, R16, R9, PT ;  /* 0x000000091000720c */ /* 0x000fe20003fa4070 */
[----:B------:R-:W-:-:S02]  /*2f90*/  @!P3 IMAD.IADD R21, R21, 0x1, -R16 ;  /* 0x000000011515b824 */ /* 0x000fc400078e0a10 */
[C---:B------:R-:W-:Y:S01]  /*2fa0*/  VIADD R2, R24.reuse, 0x4f ;  /* 0x0000004f18027836 */ /* 0x040fe20000000000 */
[----:B------:R-:W-:Y:S01]  /*2fb0*/  STL [R1+0x134], R15 ;  /* 0x0001340f01007387 */ /* 0x000fe20000100800 */
[----:B------:R-:W-:Y:S01]  /*2fc0*/  VIADD R5, R24, 0x4e ;  /* 0x0000004e18057836 */ /* 0x000fe20000000000 */
[----:B------:R-:W-:Y:S01]  /*2fd0*/  ISETP.GT.U32.AND P3, PT, R16, R21, PT ;  /* 0x000000151000720c */ /* 0x000fe20003f64070 */
[----:B0-----:R-:W-:Y:S01]  /*2fe0*/  IMAD.MOV.U32 R0, RZ, RZ, R4 ;  /* 0x000000ffff007224 */ /* 0x001fe200078e0004 */
[----:B------:R-:W-:Y:S01]  /*2ff0*/  IABS R12, R2 ;  /* 0x00000002000c7213 */ /* 0x000fe20000000000 */
[----:B------:R-:W-:Y:S01]  /*3000*/  @!P1 IMAD.IADD R8, R8, 0x1, -R16 ;  /* 0x0000000108089824 */ /* 0x000fe200078e0a10 */
[----:B------:R-:W-:Y:S01]  /*3010*/  IABS R4, R5 ;  /* 0x0000000500047213 */ /* 0x000fe20000000000 */
[----:B------:R-:W-:Y:S01]  /*3020*/  @!P6 IMAD.MOV R0, RZ, RZ, -R0 ;  /* 0x000000ffff00e224 */ /* 0x000fe200078e0a00 */
[C---:B------:R-:W-:Y:S01]  /*3030*/  ISETP.GT.U32.AND P6, PT, R16.reuse, R10, PT ;  /* 0x0000000a1000720c */ /* 0x040fe20003fc4070 */
[--C-:B------:R-:W-:Y:S01]  /*3040*/  @!P5 IMAD.IADD R9, R9, 0x1, -R16.reuse ;  /* 0x000000010909d824 */ /* 0x100fe200078e0a10 */
[C---:B------:R-:W-:Y:S01]  /*3050*/  ISETP.GT.U32.AND P1, PT, R16.reuse, R8, PT ;  /* 0x000000081000720c */ /* 0x040fe20003f24070 */
[----:B------:R-:W-:Y:S01]  /*3060*/  IMAD.HI.U32 R7, R11, R12, RZ ;  /* 0x0000000c0b077227 */ /* 0x000fe200078e00ff */
[----:B------:R0:W-:Y:S02]  /*3070*/  STL [R1+0x130], R0 ;  /* 0x0001300001007387 */ /* 0x0001e40000100800 */
[----:B------:R-:W-:Y:S01]  /*3080*/  ISETP.GT.U32.AND P5, PT, R16, R9, PT ;  /* 0x000000091000720c */ /* 0x000fe20003fa4070 */
[----:B------:R-:W-:Y:S01]  /*3090*/  @!P3 IMAD.IADD R21, R21, 0x1, -R16 ;  /* 0x000000011515b824 */ /* 0x000fe200078e0a10 */
[----:B------:R-:W-:Y:S01]  /*30a0*/  ISETP.GE.AND P3, PT, R2, RZ, PT ;  /* 0x000000ff0200720c */ /* 0x000fe20003f66270 */
[----:B------:R-:W-:-:S04]  /*30b0*/  IMAD.HI.U32 R2, R11, R4, RZ ;  /* 0x000000040b027227 */ /* 0x000fc800078e00ff */
[----:B------:R-:W-:Y:S02]  /*30c0*/  @!P6 IMAD.IADD R10, R10, 0x1, -R16 ;  /* 0x000000010a0ae824 */ /* 0x000fe400078e0a10 */
[----:B------:R-:W-:Y:S02]  /*30d0*/  IMAD.MOV R7, RZ, RZ, -R7 ;  /* 0x000000ffff077224 */ /* 0x000fe400078e0a07 */
[----:B------:R-:W-:Y:S01]  /*30e0*/  IMAD.MOV R2, RZ, RZ, -R2 ;  /* 0x000000ffff027224 */ /* 0x000fe200078e0a02 */
[C---:B------:R-:W-:Y:S01]  /*30f0*/  ISETP.GT.U32.AND P6, PT, R16.reuse, R10, PT ;  /* 0x0000000a1000720c */ /* 0x040fe20003fc4070 */
[C---:B------:R-:W-:Y:S02]  /*3100*/  IMAD R12, R16.reuse, R7, R12 ;  /* 0x00000007100c7224 */ /* 0x040fe400078e020c */
[C---:B------:R-:W-:Y:S02]  /*3110*/  IMAD R4, R16.reuse, R2, R4 ;  /* 0x0000000210047224 */ /* 0x040fe400078e0204 */
[--C-:B------:R-:W-:Y:S01]  /*3120*/  @!P5 IMAD.IADD R9, R9, 0x1, -R16.reuse ;  /* 0x000000010909d824 */ /* 0x100fe200078e0a10 */
[----:B------:R-:W-:Y:S01]  /*3130*/  ISETP.GT.U32.AND P5, PT, R16, R12, PT ;  /* 0x0000000c1000720c */ /* 0x000fe20003fa4070 */
[----:B------:R-:W-:Y:S01]  /*3140*/  @!P1 IMAD.IADD R8, R8, 0x1, -R16 ;  /* 0x0000000108089824 */ /* 0x000fe200078e0a10 */
[----:B------:R-:W-:Y:S01]  /*3150*/  ISETP.GE.AND P1, PT, R6, RZ, PT ;  /* 0x000000ff0600720c */ /* 0x000fe20003f26270 */
[----:B------:R-:W-:-:S02]  /*3160*/  VIADD R6, R24, 0x4d ;  /* 0x0000004d18067836 */ /* 0x000fc40000000000 */
[----:B0-----:R-:W-:Y:S02]  /*3170*/  IMAD.MOV.U32 R0, RZ, RZ, R8 ;  /* 0x000000ffff007224 */ /* 0x001fe400078e0008 */
[----:B------:R-:W-:Y:S01]  /*3180*/  @!P6 IMAD.IADD R10, R10, 0x1, -R16 ;  /* 0x000000010a0ae824 */ /* 0x000fe200078e0a10 */
[----:B------:R-:W-:Y:S01]  /*3190*/  ISETP.GT.U32.AND P6, PT, R16, R4, PT ;  /* 0x000000041000720c */ /* 0x000fe20003fc4070 */
[----:B------:R-:W-:Y:S01]  /*31a0*/  @!P2 IMAD.MOV R0, RZ, RZ, -R0 ;  /* 0x000000ffff00a224 */ /* 0x000fe200078e0a00 */
[----:B------:R-:W-:Y:S01]  /*31b0*/  IABS R13, R6 ;  /* 0x00000006000d7213 */ /* 0x000fe20000000000 */
[----:B------:R-:W-:Y:S01]  /*31c0*/  VIADD R7, R24, 0x4c ;  /* 0x0000004c18077836 */ /* 0x000fe20000000000 */
[----:B------:R-:W-:Y:S01]  /*31d0*/  ISETP.GE.AND P2, PT, R5, RZ, PT ;  /* 0x000000ff0500720c */ /* 0x000fe20003f46270 */
[----:B------:R-:W-:Y:S01]  /*31e0*/  @!P5 IMAD.IADD R12, R12, 0x1, -R16 ;  /* 0x000000010c0cd824 */ /* 0x000fe200078e0a10 */
[----:B------:R0:W-:Y:S01]  /*31f0*/  STL [R1+0x12c], R0 ;  /* 0x00012c0001007387 */ /* 0x0001e20000100800 */
[----:B------:R-:W-:Y:S01]  /*3200*/  IMAD.HI.U32 R2, R11, R13, RZ ;  /* 0x0000000d0b027227 */ /* 0x000fe200078e00ff */
[----:B------:R-:W-:-:S03]  /*3210*/  IABS R17, R7 ;  /* 0x0000000700117213 */ /* 0x000fc60000000000 */
[----:B------:R-:W-:Y:S02]  /*3220*/  VIADD R8, R24, 0x4b ;  /* 0x0000004b18087836 */ /* 0x000fe40000000000 */
[----:B------:R-:W-:Y:S02]  /*3230*/  IMAD.MOV R2, RZ, RZ, -R2 ;  /* 0x000000ffff027224 */ /* 0x000fe400078e0a02 */
[----:B------:R-:W-:Y:S01]  /*3240*/  @!P6 IMAD.IADD R4, R4, 0x1, -R16 ;  /* 0x000000010404e824 */ /* 0x000fe200078e0a10 */
[----:B------:R-:W-:Y:S01]  /*3250*/  ISETP.GT.U32.AND P6, PT, R16, R12, PT ;  /* 0x0000000c1000720c */ /* 0x000fe20003fc4070 */
[----:B0-----:R-:W-:Y:S01]  /*3260*/  IMAD.MOV.U32 R0, RZ, RZ, R21 ;  /* 0x000000ffff007224 */ /* 0x001fe200078e0015 */
[----:B------:R-:W-:Y:S01]  /*3270*/  IABS R18, R8 ;  /* 0x0000000800127213 */ /* 0x000fe20000000000 */
[----:B------:R-:W-:-:S04]  /*3280*/  IMAD.HI.U32 R20, R11, R17, RZ ;  /* 0x000000110b147227 */ /* 0x000fc800078e00ff */
[----:B------:R-:W-:Y:S01]  /*3290*/  @!P4 IMAD.MOV R0, RZ, RZ, -R0 ;  /* 0x000000ffff00c224 */ /* 0x000fe200078e0a00 */
[----:B------:R-:W-:Y:S01]  /*32a0*/  ISETP.GE.AND P4, PT, R6, RZ, PT ;  /* 0x000000ff0600720c */ /* 0x000fe20003f86270 */
[----:B------:R-:W-:Y:S02]  /*32b0*/  IMAD R13, R16, R2, R13 ;  /* 0x00000002100d7224 */ /* 0x000fe400078e020d */
[----:B------:R-:W-:Y:S01]  /*32c0*/  VIADD R5, R24, 0x4a ;  /* 0x0000004a18057836 */ /* 0x000fe20000000000 */
[----:B------:R0:W-:Y:S01]  /*32d0*/  STL [R1+0x128], R0 ;  /* 0x0001280001007387 */ /* 0x0001e20000100800 */
[----:B------:R-:W-:Y:S01]  /*32e0*/  IMAD.MOV R20, RZ, RZ, -R20 ;  /* 0x000000ffff147224 */ /* 0x000fe200078e0a14 */
[----:B------:R-:W-:Y:S01]  /*32f0*/  ISETP.GT.U32.AND P5, PT, R16, R13, PT ;  /* 0x0000000d1000720c */ /* 0x000fe20003fa4070 */
[----:B------:R-:W-:Y:S01]  /*3300*/  IMAD.HI.U32 R15, R11, R18, RZ ;  /* 0x000000120b0f7227 */ /* 0x000fe200078e00ff */
[----:B------:R-:W-:-:S03]  /*3310*/  IABS R14, R5 ;  /* 0x00000005000e7213 */ /* 0x000fc60000000000 */
[----:B------:R-:W-:Y:S02]  /*3320*/  IMAD R17, R16, R20, R17 ;  /* 0x0000001410117224 */ /* 0x000fe400078e0211 */
[----:B------:R-:W-:Y:S02]  /*3330*/  IMAD.MOV R15, RZ, RZ, -R15 ;  /* 0x000000ffff0f7224 */ /* 0x000fe400078e0a0f */
[----:B0-----:R-:W-:Y:S02]  /*3340*/  IMAD.MOV.U32 R0, RZ, RZ, R9 ;  /* 0x000000ffff007224 */ /* 0x001fe400078e0009 */
[----:B------:R-:W-:Y:S01]  /*3350*/  @!P6 IMAD.IADD R12, R12, 0x1, -R16 ;  /* 0x000000010c0ce824 */ /* 0x000fe200078e0a10 */
[----:B------:R-:W-:Y:S01]  /*3360*/  ISETP.GT.U32.AND P6, PT, R16, R17, PT ;  /* 0x000000111000720c */ /* 0x000fe20003fc4070 */
[----:B------:R-:W-:Y:S02]  /*3370*/  @!P0 IMAD.MOV R0, RZ, RZ, -R0 ;  /* 0x000000ffff008224 */ /* 0x000fe400078e0a00 */
[----:B------:R-:W-:-:S03]  /*3380*/  IMAD.HI.U32 R9, R11, R14, RZ ;  /* 0x0000000e0b097227 */ /* 0x000fc600078e00ff */
[----:B------:R0:W-:Y:S01]  /*3390*/  STL [R1+0x124], R0 ;  /* 0x0001240001007387 */ /* 0x0001e20000100800 */
[C---:B------:R-:W-:Y:S02]  /*33a0*/  IMAD R18, R16.reuse, R15, R18 ;  /* 0x0000000f10127224 */ /* 0x040fe400078e0212 */
[----:B------:R-:W-:Y:S02]  /*33b0*/  IMAD.MOV R9, RZ, RZ, -R9 ;  /* 0x000000ffff097224 */ /* 0x000fe400078e0a09 */
[----:B------:R-:W-:Y:S01]  /*33c0*/  @!P5 IMAD.IADD R13, R13, 0x1, -R16 ;  /* 0x000000010d0dd824 */ /* 0x000fe200078e0a10 */
[C---:B------:R-:W-:Y:S01]  /*33d0*/  ISETP.GT.U32.AND P5, PT, R16.reuse, R4, PT ;  /* 0x000000041000720c */ /* 0x040fe20003fa4070 */
[----:B------:R-:W-:Y:S02]  /*33e0*/  IMAD R14, R16, R9, R14 ;  /* 0x00000009100e7224 */ /* 0x000fe400078e020e */
[----:B------:R-:W-:Y:S01]  /*33f0*/  VIADD R2, R24, 0x49 ;  /* 0x0000004918027836 */ /* 0x000fe20000000000 */
[----:B------:R-:W-:Y:S01]  /*3400*/  ISETP.GT.U32.AND P0, PT, R16, R13, PT ;  /* 0x0000000d1000720c */ /* 0x000fe20003f04070 */
[----:B0-----:R-:W-:-:S02]  /*3410*/  IMAD.MOV.U32 R0, RZ, RZ, R12 ;  /* 0x000000ffff007224 */ /* 0x001fc400078e000c */
[----:B------:R-:W-:Y:S01]  /*3420*/  IMAD.MOV.U32 R15, RZ, RZ, R10 ;  /* 0x000000ffff0f7224 */ /* 0x000fe200078e000a */
[----:B------:R-:W-:Y:S01]  /*3430*/  IABS R6, R2 ;  /* 0x0000000200067213 */ /* 0x000fe20000000000 */
[----:B------:R-:W-:Y:S01]  /*3440*/  @!P3 IMAD.MOV R0, RZ, RZ, -R0 ;  /* 0x000000ffff00b224 */ /* 0x000fe200078e0a00 */
[C---:B------:R-:W-:Y:S01]  /*3450*/  ISETP.GT.U32.AND P3, PT, R16.reuse, R18, PT ;  /* 0x000000121000720c */ /* 0x040fe20003f64070 */
[--C-:B------:R-:W-:Y:S01]  /*3460*/  @!P6 IMAD.IADD R17, R17, 0x1, -R16.reuse ;  /* 0x000000011111e824 */ /* 0x100fe200078e0a10 */
[----:B------:R-:W-:Y:S01]  /*3470*/  ISETP.GT.U32.AND P6, PT, R16, R14, PT ;  /* 0x0000000e1000720c */ /* 0x000fe20003fc4070 */
[----:B------:R-:W-:Y:S01]  /*3480*/  @!P1 IMAD.MOV R15, RZ, RZ, -R15 ;  /* 0x000000ffff0f9224 */ /* 0x000fe200078e0a0f */
[----:B------:R-:W-:Y:S01]  /*3490*/  ISETP.GE.AND P1, PT, R7, RZ, PT ;  /* 0x000000ff0700720c */ /* 0x000fe20003f26270 */
[----:B------:R-:W-:Y:S01]  /*34a0*/  @!P5 IMAD.IADD R4, R4, 0x1, -R16 ;  /* 0x000000010404d824 */ /* 0x000fe200078e0a10 */
[----:B------:R-:W-:Y:S01]  /*34b0*/  ISETP.GE.AND P5, PT, R8, RZ, PT ;  /* 0x000000ff0800720c */ /* 0x000fe20003fa6270 */
[----:B------:R-:W-:Y:S01]  /*34c0*/  IMAD.HI.U32 R10, R11, R6, RZ ;  /* 0x000000060b0a7227 */ /* 0x000fe200078e00ff */
[----:B------:R0:W-:Y:S03]  /*34d0*/  STL [R1+0x120], R15 ;  /* 0x0001200f01007387 */ /* 0x0001e60000100800 */
[----:B------:R-:W-:Y:S01]  /*34e0*/  IMAD.MOV R10, RZ, RZ, -R10 ;  /* 0x000000ffff0a7224 */ /* 0x000fe200078e0a0a */
[----:B------:R1:W-:Y:S01]  /*34f0*/  STL [R1+0x11c], R0 ;  /* 0x00011c0001007387 */ /* 0x0003e20000100800 */
[--C-:B------:R-:W-:Y:S01]  /*3500*/  @!P3 IMAD.IADD R18, R18, 0x1, -R16.reuse ;  /* 0x000000011212b824 */ /* 0x100fe200078e0a10 */
[----:B------:R-:W-:Y:S01]  /*3510*/  ISETP.GT.U32.AND P3, PT, R16, R17, PT ;  /* 0x000000111000720c */ /* 0x000fe20003f64070 */
[----:B------:R-:W-:-:S02]  /*3520*/  @!P6 IMAD.IADD R14, R14, 0x1, -R16 ;  /* 0x000000010e0ee824 */ /* 0x000fc400078e0a10 */
[----:B------:R-:W-:Y:S01]  /*3530*/  @!P0 IMAD.IADD R13, R13, 0x1, -R16 ;  /* 0x000000010d0d8824 */ /* 0x000fe200078e0a10 */
[----:B------:R-:W-:Y:S01]  /*3540*/  ISETP.GE.AND P0, PT, R5, RZ, PT ;  /* 0x000000ff0500720c */ /* 0x000fe20003f06270 */
[----:B0-----:R-:W-:Y:S01]  /*3550*/  VIADD R15, R24, 0x48 ;  /* 0x00000048180f7836 */ /* 0x001fe20000000000 */
[C---:B------:R-:W-:Y:S01]  /*3560*/  ISETP.GT.U32.AND P6, PT, R16.reuse, R14, PT ;  /* 0x0000000e1000720c */ /* 0x040fe20003fc4070 */
[----:B------:R-:W-:Y:S02]  /*3570*/  IMAD R5, R16, R10, R6 ;  /* 0x0000000a10057224 */ /* 0x000fe400078e0206 */
[----:B-1----:R-:W-:Y:S01]  /*3580*/  IMAD.MOV.U32 R0, RZ, RZ, R4 ;  /* 0x000000ffff007224 */ /* 0x002fe200078e0004 */
[----:B------:R-:W-:Y:S01]  /*3590*/  IABS R4, R15 ;  /* 0x0000000f00047213 */ /* 0x000fe20000000000 */
[----:B------:R-:W-:Y:S02]  /*35a0*/  VIADD R9, R24, 0x46 ;  /* 0x0000004618097836 */ /* 0x000fe40000000000 */
[----:B------:R-:W-:Y:S01]  /*35b0*/  @!P2 IMAD.MOV R0, RZ, RZ, -R0 ;  /* 0x000000ffff00a224 */ /* 0x000fe200078e0a00 */
[----:B------:R-:W-:Y:S01]  /*35c0*/  ISETP.GT.U32.AND P2, PT, R16, R18, PT ;  /* 0x000000121000720c */ /* 0x000fe20003f44070 */
[----:B------:R-:W-:Y:S01]  /*35d0*/  IMAD.HI.U32 R7, R11, R4, RZ ;  /* 0x000000040b077227 */ /* 0x000fe200078e00ff */
[----:B------:R-:W-:-:S02]  /*35e0*/  IABS R12, R9 ;  /* 0x00000009000c7213 */ /* 0x000fc40000000000 */
[----:B------:R0:W-:Y:S01]  /*35f0*/  STL [R1+0x118], R0 ;  /* 0x0001180001007387 */ /* 0x0001e20000100800 */
[----:B------:R-:W-:Y:S01]  /*3600*/  @!P3 IMAD.IADD R17, R17, 0x1, -R16 ;  /* 0x000000011111b824 */ /* 0x000fe200078e0a10 */
[----:B------:R-:W-:Y:S01]  /*3610*/  ISETP.GT.U32.AND P3, PT, R16, R5, PT ;  /* 0x000000051000720c */ /* 0x000fe20003f64070 */
[----:B------:R-:W-:Y:S02]  /*3620*/  IMAD.MOV R7, RZ, RZ, -R7 ;  /* 0x000000ffff077224 */ /* 0x000fe400078e0a07 */
[----:B------:R-:W-:Y:S02]  /*3630*/  VIADD R6, R24, 0x47 ;  /* 0x0000004718067836 */ /* 0x000fe40000000000 */
[----:B------:R-:W-:Y:S02]  /*3640*/  IMAD R4, R16, R7, R4 ;  /* 0x0000000710047224 */ /* 0x000fe400078e0204 */
[----:B------:R-:W-:Y:S01]  /*3650*/  @!P2 IMAD.IADD R18, R18, 0x1, -R16 ;  /* 0x000000011212a824 */ /* 0x000fe200078e0a10 */
[----:B------:R-:W-:Y:S01]  /*3660*/  IABS R20, R6 ;  /* 0x0000000600147213 */ /* 0x000fe20000000000 */
[----:B------:R-:W-:Y:S01]  /*3670*/  VIADD R10, R24, 0x45 ;  /* 0x00000045180a7836 */ /* 0x000fe20000000000 */
[----:B------:R-:W-:Y:S01]  /*3680*/  ISETP.GE.AND P2, PT, R2, RZ, PT ;  /* 0x000000ff0200720c */ /* 0x000fe20003f46270 */
[----:B------:R-:W-:-:S03]  /*3690*/  IMAD.HI.U32 R2, R11, R12, RZ ;  /* 0x0000000c0b027227 */ /* 0x000fc600078e00ff */
[----:B------:R-:W-:Y:S01]  /*36a0*/  IABS R8, R10 ;  /* 0x0000000a00087213 */ /* 0x000fe20000000000 */
[----:B------:R-:W-:Y:S01]  /*36b0*/  @!P6 IMAD.IADD R14, R14, 0x1, -R16 ;  /* 0x000000010e0ee824 */ /* 0x000fe200078e0a10 */
[----:B------:R-:W-:Y:S01]  /*36c0*/  ISETP.GT.U32.AND P6, PT, R16, R4, PT ;  /* 0x000000041000720c */ /* 0x000fe20003fc4070 */
[----:B------:R-:W-:-:S04]  /*36d0*/  IMAD.HI.U32 R21, R11, R20, RZ ;  /* 0x000000140b157227 */ /* 0x000fc800078e00ff */
[----:B------:R-:W-:Y:S02]  /*36e0*/  IMAD.MOV R2, RZ, RZ, -R2 ;  /* 0x000000ffff027224 */ /* 0x000fe400078e0a02 */
[----:B------:R-:W-:Y:S01]  /*36f0*/  @!P3 IMAD.IADD R5, R5, 0x1, -R16 ;  /* 0x000000010505b824 */ /* 0x000fe200078e0a10 */
[----:B------:R-:W-:Y:S01]  /*3700*/  ISETP.GE.AND P3, PT, R15, RZ, PT ;  /* 0x000000ff0f00720c */ /* 0x000fe20003f66270 */
[----:B------:R-:W-:Y:S02]  /*3710*/  IMAD.MOV.U32 R22, RZ, RZ, R13 ;  /* 0x000000ffff167224 */ /* 0x000fe400078e000d */
[----:B0-----:R-:W-:Y:S02]  /*3720*/  IMAD.MOV.U32 R0, RZ, RZ, R17 ;  /* 0x000000ffff007224 */ /* 0x001fe400078e0011 */
[----:B------:R-:W-:Y:S02]  /*3730*/  IMAD.MOV R21, RZ, RZ, -R21 ;  /* 0x000000ffff157224 */ /* 0x000fe400078e0a15 */
[----:B------:R-:W-:-:S02]  /*3740*/  IMAD R12, R16, R2, R12 ;  /* 0x00000002100c7224 */ /* 0x000fc400078e020c */
[----:B------:R-:W-:Y:S01]  /*3750*/  @!P4 IMAD.MOV R22, RZ, RZ, -R22 ;  /* 0x000000ffff16c224 */ /* 0x000fe200078e0a16 */
[----:B------:R-:W-:Y:S01]  /*3760*/  ISETP.GT.U32.AND P4, PT, R16, R5, PT ;  /* 0x000000051000720c */ /* 0x000fe20003f84070 */
[----:B------:R-:W-:-:S03]  /*3770*/  IMAD.HI.U32 R7, R11, R8, RZ ;  /* 0x000000080b077227 */ /* 0x000fc600078e00ff */
[----:B------:R-:W-:Y:S01]  /*3780*/  STL [R1+0x114], R22 ;  /* 0x0001141601007387 */ /* 0x000fe20000100800 */
[----:B------:R-:W-:Y:S02]  /*3790*/  @!P1 IMAD.MOV R0, RZ, RZ, -R0 ;  /* 0x000000ffff009224 */ /* 0x000fe400078e0a00 */
[C---:B------:R-:W-:Y:S02]  /*37a0*/  IMAD R15, R16.reuse, R21, R20 ;  /* 0x00000015100f7224 */ /* 0x040fe400078e0214 */
[----:B------:R-:W-:Y:S01]  /*37b0*/  @!P5 IMAD.MOV R18, RZ, RZ, -R18 ;  /* 0x000000ffff12d224 */ /* 0x000fe200078e0a12 */
[----:B------:R-:W-:Y:S01]  /*37c0*/  ISETP.GT.U32.AND P5, PT, R16, R12, PT ;  /* 0x0000000c1000720c */ /* 0x000fe20003fa4070 */
[----:B------:R-:W-:Y:S01]  /*37d0*/  IMAD.MOV R7, RZ, RZ, -R7 ;  /* 0x000000ffff077224 */ /* 0x000fe200078e0a07 */
[----:B------:R0:W-:Y:S01]  /*37e0*/  STL [R1+0x110], R0 ;  /* 0x0001100001007387 */ /* 0x0001e20000100800 */
[----:B------:R-:W-:Y:S01]  /*37f0*/  @!P6 IMAD.IADD R4, R4, 0x1, -R16 ;  /* 0x000000010404e824 */ /* 0x000fe200078e0a10 */
[C---:B------:R-:W-:Y:S01]  /*3800*/  ISETP.GT.U32.AND P6, PT, R16.reuse, R15, PT ;  /* 0x0000000f1000720c */ /* 0x040fe20003fc4070 */
[----:B------:R-:W-:Y:S01]  /*3810*/  IMAD R8, R16, R7, R8 ;  /* 0x0000000710087224 */ /* 0x000fe200078e0208 */
[----:B------:R-:W-:Y:S01]  /*3820*/  STL [R1+0x10c], R18 ;  /* 0x00010c1201007387 */ /* 0x000fe20000100800 */
[----:B------:R-:W-:Y:S01]  /*3830*/  VIADD R2, R24, 0x44 ;  /* 0x0000004418027836 */ /* 0x000fe20000000000 */
[----:B------:R-:W-:Y:S01]  /*3840*/  ISETP.GT.U32.AND P1, PT, R16, R4, PT ;  /* 0x000000041000720c */ /* 0x000fe20003f24070 */
[----:B------:R-:W-:-:S02]  /*3850*/  VIADD R7, R24, 0x43 ;  /* 0x0000004318077836 */ /* 0x000fc40000000000 */
[----:B------:R-:W-:Y:S01]  /*3860*/  @!P4 IMAD.IADD R5, R5, 0x1, -R16 ;  /* 0x000000010505c824 */ /* 0x000fe200078e0a10 */
[----:B------:R-:W-:Y:S01]  /*3870*/  IABS R13, R2 ;  /* 0x00000002000d7213 */ /* 0x000fe20000000000 */
[----:B0-----:R-:W-:Y:S01]  /*3880*/  IMAD.MOV.U32 R0, RZ, RZ, R14 ;  /* 0x000000ffff007224 */ /* 0x001fe200078e000e */
[----:B------:R-:W-:Y:S01]  /*3890*/  IABS R17, R7 ;  /* 0x0000000700117213 */ /* 0x000fe20000000000 */
[----:B------:R-:W-:Y:S01]  /*38a0*/  @!P5 IMAD.IADD R12, R12, 0x1, -R16 ;  /* 0x000000010c0cd824 */ /* 0x000fe200078e0a10 */
[----:B------:R-:W-:Y:S01]  /*38b0*/  ISETP.GT.U32.AND P4, PT, R16, R8, PT ;  /* 0x000000081000720c */ /* 0x000fe20003f84070 */
[----:B------:R-:W-:Y:S01]  /*38c0*/  @!P0 IMAD.MOV R0, RZ, RZ, -R0 ;  /* 0x000000ffff008224 */ /* 0x000fe200078e0a00 */
[----:B------:R-:W-:Y:S01]  /*38d0*/  ISETP.GE.AND P0, PT, R6, RZ, PT ;  /* 0x000000ff0600720c */ /* 0x000fe20003f06270 */
[----:B------:R-:W-:-:S03]  /*38e0*/  IMAD.HI.U32 R14, R11, R13, RZ ;  /* 0x0000000d0b0e7227 */ /* 0x000fc600078e00ff */
[----:B------:R0:W-:Y:S01]  /*38f0*/  STL [R1+0x108], R0 ;  /* 0x0001080001007387 */ /* 0x0001e20000100800 */
[----:B------:R-:W-:Y:S02]  /*3900*/  IMAD.MOV.U32 R6, RZ, RZ, R17 ;  /* 0x000000ffff067224 */ /* 0x000fe400078e0011 */
[----:B------:R-:W-:Y:S01]  /*3910*/  @!P6 IMAD.IADD R15, R15, 0x1, -R16 ;  /* 0x000000010f0fe824 */ /* 0x000fe200078e0a10 */
[----:B------:R-:W-:Y:S01]  /*3920*/  ISETP.GE.AND P6, PT, R10, RZ, PT ;  /* 0x000000ff0a00720c */ /* 0x000fe20003fc6270 */
[----:B------:R-:W-:Y:S02]  /*3930*/  IMAD.MOV R14, RZ, RZ, -R14 ;  /* 0x000000ffff0e7224 */ /* 0x000fe400078e0a0e */
[----:B------:R-:W-:Y:S01]  /*3940*/  @!P1 IMAD.IADD R4, R4, 0x1, -R16 ;  /* 0x0000000104049824 */ /* 0x000fe200078e0a10 */
[----:B------:R-:W-:Y:S01]  /*3950*/  ISETP.GE.AND P1, PT, R9, RZ, PT ;  /* 0x000000ff0900720c */ /* 0x000fe20003f26270 */
[----:B------:R-:W-:Y:S01]  /*3960*/  IMAD.HI.U32 R10, R11, R6, RZ ;  /* 0x000000060b0a7227 */ /* 0x000fe200078e00ff */
[----:B------:R-:W-:-:S03]  /*3970*/  ISETP.GT.U32.AND P5, PT, R16, R15, PT ;  /* 0x0000000f1000720c */ /* 0x000fc60003fa4070 */
[----:B0-----:R-:W-:Y:S02]  /*3980*/  IMAD.MOV.U32 R0, RZ, RZ, R5 ;  /* 0x000000ffff007224 */ /* 0x001fe400078e0005 */
[C---:B------:R-:W-:Y:S02]  /*3990*/  IMAD R9, R16.reuse, R14, R13 ;  /* 0x0000000e10097224 */ /* 0x040fe400078e020d */
        /* <DEDUP_REMOVED lines=8> */
[--C-:B------:R-:W-:Y:S01]  /*3a20*/  @!P5 IMAD.IADD R15, R15, 0x1, -R16.reuse ;  /* 0x000000010f0fd824 */ /* 0x100fe200078e0a10 */
[----:B------:R-:W-:Y:S01]  /*3a30*/  ISETP.GE.AND P5, PT, R2, RZ, PT ;  /* 0x000000ff0200720c */ /* 0x000fe20003fa6270 */
[----:B------:R-:W-:Y:S01]  /*3a40*/  VIADD R13, R24, 0x42 ;  /* 0x00000042180d7836 */ /* 0x000fe20000000000 */
[----:B------:R-:W-:Y:S01]  /*3a50*/  IABS R2, R5 ;  /* 0x0000000500027213 */ /* 0x000fe20000000000 */
[----:B------:R-:W-:Y:S01]  /*3a60*/  @!P2 IMAD.IADD R12, R12, 0x1, -R16 ;  /* 0x000000010c0ca824 */ /* 0x000fe200078e0a10 */
[----:B------:R-:W-:Y:S01]  /*3a70*/  ISETP.GT.U32.AND P2, PT, R16, R6, PT ;  /* 0x000000061000720c */ /* 0x000fe20003f44070 */
[----:B0-----:R-:W-:Y:S01]  /*3a80*/  IMAD.MOV.U32 R0, RZ, RZ, R4 ;  /* 0x000000ffff007224 */ /* 0x001fe200078e0004 */
[----:B------:R-:W-:Y:S01]  /*3a90*/  IABS R4, R13 ;  /* 0x0000000d00047213 */ /* 0x000fe20000000000 */
[----:B------:R-:W-:-:S04]  /*3aa0*/  IMAD.HI.U32 R10, R11, R2, RZ ;  /* 0x000000020b0a7227 */ /* 0x000fc800078e00ff */
[----:B------:R-:W-:Y:S01]  /*3ab0*/  @!P3 IMAD.MOV R0, RZ, RZ, -R0 ;  /* 0x000000ffff00b224 */ /* 0x000fe200078e0a00 */
[----:B------:R-:W-:Y:S01]  /*3ac0*/  ISETP.GT.U32.AND P3, PT, R16, R9, PT ;  /* 0x000000091000720c */ /* 0x000fe20003f64070 */
[--C-:B------:R-:W-:Y:S01]  /*3ad0*/  @!P4 IMAD.IADD R8, R8, 0x1, -R16.reuse ;  /* 0x000000010808c824 */ /* 0x100fe200078e0a10 */
[----:B------:R-:W-:Y:S01]  /*3ae0*/  ISETP.GE.AND P4, PT, R7, RZ, PT ;  /* 0x000000ff0700720c */ /* 0x000fe20003f86270 */
[----:B------:R-:W-:Y:S01]  /*3af0*/  VIADD R7, R24, 0x40 ;  /* 0x0000004018077836 */ /* 0x000fe20000000000 */
[----:B------:R0:W-:Y:S01]  /*3b00*/  STL [R1+0x100], R0 ;  /* 0x0001000001007387 */ /* 0x0001e20000100800 */
[----:B------:R-:W-:Y:S02]  /*3b10*/  @!P2 IMAD.IADD R6, R6, 0x1, -R16 ;  /* 0x000000010606a824 */ /* 0x000fe400078e0a10 */
[----:B------:R-:W-:Y:S02]  /*3b20*/  IMAD.MOV R10, RZ, RZ, -R10 ;  /* 0x000000ffff0a7224 */ /* 0x000fe400078e0a0a */
[----:B------:R-:W-:-:S04]  /*3b30*/  IMAD.HI.U32 R14, R11, R4, RZ ;  /* 0x000000040b0e7227 */ /* 0x000fc800078e00ff */
[----:B------:R-:W-:Y:S01]  /*3b40*/  @!P3 IMAD.IADD R9, R9, 0x1, -R16 ;  /* 0x000000010909b824 */ /* 0x000fe200078e0a10 */
[----:B------:R-:W-:Y:S01]  /*3b50*/  ISETP.GE.AND P3, PT, R13, RZ, PT ;  /* 0x000000ff0d00720c */ /* 0x000fe20003f66270 */
[----:B0-----:R-:W-:Y:S01]  /*3b60*/  IMAD.MOV.U32 R0, RZ, RZ, R15 ;  /* 0x000000ffff007224 */ /* 0x001fe200078e000f */
[----:B------:R-:W-:Y:S01]  /*3b70*/  IABS R13, R7 ;  /* 0x00000007000d7213 */ /* 0x000fe20000000000 */
[C---:B------:R-:W-:Y:S01]  /*3b80*/  IMAD R2, R16.reuse, R10, R2 ;  /* 0x0000000a10027224 */ /* 0x040fe200078e0202 */
[C---:B------:R-:W-:Y:S01]  /*3b90*/  ISETP.GT.U32.AND P2, PT, R16.reuse, R9, PT ;  /* 0x000000091000720c */ /* 0x040fe20003f44070 */
[----:B------:R-:W-:Y:S01]  /*3ba0*/  @!P0 IMAD.MOV R0, RZ, RZ, -R0 ;  /* 0x000000ffff008224 */ /* 0x000fe200078e0a00 */
[----:B------:R-:W-:Y:S01]  /*3bb0*/  ISETP.GT.U32.AND P0, PT, R16, R6, PT ;  /* 0x000000061000720c */ /* 0x000fe20003f04070 */
[----:B------:R-:W-:-:S03]  /*3bc0*/  IMAD.HI.U32 R10, R11, R13, RZ ;  /* 0x0000000d0b0a7227 */ /* 0x000fc600078e00ff */
[----:B------:R0:W-:Y:S01]  /*3bd0*/  STL [R1+0xfc], R0 ;  /* 0x0000fc0001007387 */ /* 0x0001e20000100800 */
[----:B------:R-:W-:Y:S02]  /*3be0*/  @!P1 IMAD.MOV R12, RZ, RZ, -R12 ;  /* 0x000000ffff0c9224 */ /* 0x000fe400078e0a0c */
[----:B------:R-:W-:Y:S02]  /*3bf0*/  IMAD.MOV R14, RZ, RZ, -R14 ;  /* 0x000000ffff0e7224 */ /* 0x000fe400078e0a0e */
[----:B------:R-:W-:Y:S01]  /*3c00*/  IMAD.MOV R10, RZ, RZ, -R10 ;  /* 0x000000ffff0a7224 */ /* 0x000fe200078e0a0a */
[----:B------:R1:W-:Y:S01]  /*3c10*/  STL [R1+0xf8], R12 ;  /* 0x0000f80c01007387 */ /* 0x0003e20000100800 */
[----:B------:R-:W-:Y:S01]  /*3c20*/  @!P2 IMAD.IADD R9, R9, 0x1, -R16 ;  /* 0x000000010909a824 */ /* 0x000fe200078e0a10 */
[C---:B------:R-:W-:Y:S01]  /*3c30*/  ISETP.GT.U32.AND P2, PT, R16.reuse, R2, PT ;  /* 0x000000021000720c */ /* 0x040fe20003f44070 */
[C---:B------:R-:W-:Y:S02]  /*3c40*/  IMAD R4, R16.reuse, R14, R4 ;  /* 0x0000000e10047224 */ /* 0x040fe400078e0204 */
[----:B------:R-:W-:-:S02]  /*3c50*/  IMAD R13, R16, R10, R13 ;  /* 0x0000000a100d7224 */ /* 0x000fc400078e020d */
[----:B0-----:R-:W-:Y:S01]  /*3c60*/  IMAD.MOV.U32 R0, RZ, RZ, R8 ;  /* 0x000000ffff007224 */ /* 0x001fe200078e0008 */
[----:B------:R-:W-:Y:S01]  /*3c70*/  ISETP.GT.U32.AND P1, PT, R16, R4, PT ;  /* 0x000000041000720c */ /* 0x000fe20003f24070 */
[----:B------:R-:W-:Y:S02]  /*3c80*/  VIADD R8, R24, 0x3e ;  /* 0x0000003e18087836 */ /* 0x000fe40000000000 */
[----:B-1----:R-:W-:Y:S02]  /*3c90*/  IMAD.MOV.U32 R12, RZ, RZ, R9 ;  /* 0x000000ffff0c7224 */ /* 0x002fe400078e0009 */
[----:B------:R-:W-:Y:S01]  /*3ca0*/  @!P6 IMAD.MOV R0, RZ, RZ, -R0 ;  /* 0x000000ffff00e224 */ /* 0x000fe200078e0a00 */
[----:B------:R-:W-:Y:S01]  /*3cb0*/  IABS R22, R8 ;  /* 0x0000000800167213 */ /* 0x000fe20000000000 */
[----:B------:R-:W-:Y:S01]  /*3cc0*/  @!P5 IMAD.MOV R12, RZ, RZ, -R12 ;  /* 0x000000ffff0cd224 */ /* 0x000fe200078e0a0c */
[----:B------:R-:W-:Y:S01]  /*3cd0*/  ISETP.GT.U32.AND P5, PT, R16, R13, PT ;  /* 0x0000000d1000720c */ /* 0x000fe20003fa4070 */
[--C-:B------:R-:W-:Y:S01]  /*3ce0*/  @!P0 IMAD.IADD R6, R6, 0x1, -R16.reuse ;  /* 0x0000000106068824 */ /* 0x100fe200078e0a10 */
[----:B------:R0:W-:Y:S01]  /*3cf0*/  STL [R1+0xf4], R0 ;  /* 0x0000f40001007387 */ /* 0x0001e20000100800 */
[--C-:B------:R-:W-:Y:S01]  /*3d00*/  @!P2 IMAD.IADD R2, R2, 0x1, -R16.reuse ;  /* 0x000000010202a824 */ /* 0x100fe200078e0a10 */
[----:B------:R-:W-:Y:S01]  /*3d10*/  ISETP.GE.AND P6, PT, R5, RZ, PT ;  /* 0x000000ff0500720c */ /* 0x000fe20003fc6270 */
[----:B------:R-:W-:Y:S01]  /*3d20*/  @!P1 IMAD.IADD R4, R4, 0x1, -R16 ;  /* 0x0000000104049824 */ /* 0x000fe200078e0a10 */
[----:B------:R-:W-:Y:S01]  /*3d30*/  ISETP.GE.AND P0, PT, R7, RZ, PT ;  /* 0x000000ff0700720c */ /* 0x000fe20003f06270 */
[----:B------:R-:W-:Y:S01]  /*3d40*/  VIADD R5, R24, 0x3f ;  /* 0x0000003f18057836 */ /* 0x000fe20000000000 */
[----:B------:R-:W-:Y:S01]  /*3d50*/  ISETP.GT.U32.AND P2, PT, R16, R2, PT ;  /* 0x000000021000720c */ /* 0x000fe20003f44070 */
[----:B------:R-:W-:Y:S01]  /*3d60*/  VIADD R7, R24, 0x3d ;  /* 0x0000003d18077836 */ /* 0x000fe20000000000 */
[----:B------:R-:W-:Y:S01]  /*3d70*/  ISETP.GT.U32.AND P1, PT, R16, R4, PT ;  /* 0x000000041000720c */ /* 0x000fe20003f24070 */
[----:B------:R-:W-:Y:S01]  /*3d80*/  STL [R1+0xf0], R12 ;  /* 0x0000f00c01007387 */ /* 0x000fe20000100800 */
[----:B0-----:R-:W-:Y:S01]  /*3d90*/  IMAD.MOV.U32 R0, RZ, RZ, R6 ;  /* 0x000000ffff007224 */ /* 0x001fe200078e0006 */
[----:B------:R-:W-:Y:S01]  /*3da0*/  IABS R21, R5 ;  /* 0x0000000500157213 */ /* 0x000fe20000000000 */
[----:B------:R-:W-:Y:S01]  /*3db0*/  @!P5 IMAD.IADD R13, R13, 0x1, -R16 ;  /* 0x000000010d0dd824 */ /* 0x000fe200078e0a10 */
[----:B------:R-:W-:Y:S01]  /*3dc0*/  IABS R20, R7 ;  /* 0x0000000700147213 */ /* 0x000fe20000000000 */
[----:B------:R-:W-:-:S03]  /*3dd0*/  IMAD.HI.U32 R6, R11, R22, RZ ;  /* 0x000000160b067227 */ /* 0x000fc600078e00ff */
[----:B------:R-:W-:Y:S01]  /*3de0*/  ISETP.GT.U32.AND P5, PT, R16, R13, PT ;  /* 0x0000000d1000720c */ /* 0x000fe20003fa4070 */
[----:B------:R-:W-:Y:S02]  /*3df0*/  IMAD.MOV R6, RZ, RZ, -R6 ;  /* 0x000000ffff067224 */ /* 0x000fe400078e0a06 */
[----:B------:R-:W-:-:S04]  /*3e00*/  IMAD.HI.U32 R9, R11, R21, RZ ;  /* 0x000000150b097227 */ /* 0x000fc800078e00ff */
[----:B------:R-:W-:Y:S02]  /*3e10*/  IMAD R22, R16, R6, R22 ;  /* 0x0000000610167224 */ /* 0x000fe400078e0216 */
[----:B------:R-:W-:Y:S01]  /*3e20*/  @!P4 IMAD.MOV R0, RZ, RZ, -R0 ;  /* 0x000000ffff00c224 */ /* 0x000fe200078e0a00 */
[----:B------:R-:W-:Y:S01]  /*3e30*/  ISETP.GE.AND P4, PT, R5, RZ, PT ;  /* 0x000000ff0500720c */ /* 0x000fe20003f86270 */
[--C-:B------:R-:W-:Y:S01]  /*3e40*/  @!P1 IMAD.IADD R4, R4, 0x1, -R16.reuse ;  /* 0x0000000104049824 */ /* 0x100fe200078e0a10 */
[----:B------:R-:W-:Y:S01]  /*3e50*/  ISETP.GE.AND P1, PT, R8, RZ, PT ;  /* 0x000000ff0800720c */ /* 0x000fe20003f26270 */
[--C-:B------:R-:W-:Y:S01]  /*3e60*/  @!P5 IMAD.IADD R13, R13, 0x1, -R16.reuse ;  /* 0x000000010d0dd824 */ /* 0x100fe200078e0a10 */
[----:B------:R-:W-:Y:S01]  /*3e70*/  ISETP.GT.U32.AND P5, PT, R16, R22, PT ;  /* 0x000000161000720c */ /* 0x000fe20003fa4070 */
[----:B------:R-:W-:Y:S01]  /*3e80*/  IMAD.MOV R8, RZ, RZ, -R9 ;  /* 0x000000ffff087224 */ /* 0x000fe200078e0a09 */
[----:B------:R0:W-:Y:S01]  /*3e90*/  STL [R1+0xec], R0 ;  /* 0x0000ec0001007387 */ /* 0x0001e20000100800 */
[----:B------:R-:W-:Y:S01]  /*3ea0*/  @!P2 IMAD.IADD R2, R2, 0x1, -R16 ;  /* 0x000000010202a824 */ /* 0x000fe200078e0a10 */
[----:B------:R-:W-:Y:S01]  /*3eb0*/  ISETP.GE.AND P2, PT, R7, RZ, PT ;  /* 0x000000ff0700720c */ /* 0x000fe20003f46270 */
[----:B------:R-:W-:-:S02]  /*3ec0*/  IMAD.MOV.U32 R10, RZ, RZ, R4 ;  /* 0x000000ffff0a7224 */ /* 0x000fc400078e0004 */
[----:B------:R-:W-:Y:S02]  /*3ed0*/  IMAD R21, R16, R8, R21 ;  /* 0x0000000810157224 */ /* 0x000fe400078e0215 */
[----:B------:R-:W-:-:S04]  /*3ee0*/  IMAD.HI.U32 R5, R11, R20, RZ ;  /* 0x000000140b057227 */ /* 0x000fc800078e00ff */
[----:B0-----:R-:W-:Y:S02]  /*3ef0*/  IMAD.MOV.U32 R0, RZ, RZ, R2 ;  /* 0x000000ffff007224 */ /* 0x001fe400078e0002 */
[----:B------:R-:W-:Y:S02]  /*3f00*/  VIADD R18, R24, 0x3c ;  /* 0x0000003c18127836 */ /* 0x000fe40000000000 */
[----:B------:R-:W-:Y:S01]  /*3f10*/  @!P3 IMAD.MOV R10, RZ, RZ, -R10 ;  /* 0x000000ffff0ab224 */ /* 0x000fe200078e0a0a */
[----:B------:R-:W-:Y:S01]  /*3f20*/  ISETP.GT.U32.AND P3, PT, R16, R21, PT ;  /* 0x000000151000720c */ /* 0x000fe20003f64070 */
[----:B------:R-:W-:Y:S01]  /*3f30*/  @!P6 IMAD.MOV R0, RZ, RZ, -R0 ;  /* 0x000000ffff00e224 */ /* 0x000fe200078e0a00 */
[----:B------:R-:W-:Y:S01]  /*3f40*/  ISETP.GE.AND P6, PT, R18, RZ, PT ;  /* 0x000000ff1200720c */ /* 0x000fe20003fc6270 */
[----:B------:R-:W-:Y:S01]  /*3f50*/  IMAD.MOV R5, RZ, RZ, -R5 ;  /* 0x000000ffff057224 */ /* 0x000fe200078e0a05 */
[----:B------:R-:W-:Y:S01]  /*3f60*/  STL [R1+0xe8], R10 ;  /* 0x0000e80a01007387 */ /* 0x000fe20000100800 */
[----:B------:R-:W-:Y:S01]  /*3f70*/  VIADD R8, R24, 0x3b ;  /* 0x0000003b18087836 */ /* 0x000fe20000000000 */
[----:B------:R-:W-:Y:S01]  /*3f80*/  IABS R18, R18 ;  /* 0x0000001200127213 */ /* 0x000fe20000000000 */
[----:B------:R-:W-:Y:S01]  /*3f90*/  @!P5 IMAD.IADD R22, R22, 0x1, -R16 ;  /* 0x000000011616d824 */ /* 0x000fe200078e0a10 */
[----:B------:R0:W-:Y:S01]  /*3fa0*/  STL [R1+0xe4], R0 ;  /* 0x0000e40001007387 */ /* 0x0001e20000100800 */
[C---:B------:R-:W-:Y:S01]  /*3fb0*/  IMAD R20, R16.reuse, R5, R20 ;  /* 0x0000000510147224 */ /* 0x040fe200078e0214 */
[----:B------:R-:W-:Y:S01]  /*3fc0*/  IABS R17, R8 ;  /* 0x0000000800117213 */ /* 0x000fe20000000000 */
[----:B------:R-:W-:Y:S01]  /*3fd0*/  IMAD.HI.U32 R9, R11, R18, RZ ;  /* 0x000000120b097227 */ /* 0x000fe200078e00ff */
[----:B------:R-:W-:-:S03]  /*3fe0*/  ISETP.GT.U32.AND P5, PT, R16, R22, PT ;  /* 0x000000161000720c */ /* 0x000fc60003fa4070 */
[----:B------:R-:W-:-:S04]  /*3ff0*/  IMAD.HI.U32 R7, R11, R17, RZ ;  /* 0x000000110b077227 */ /* 0x000fc800078e00ff */
[----:B0-----:R-:W-:Y:S02]  /*4000*/  IMAD.MOV.U32 R0, RZ, RZ, R13 ;  /* 0x000000ffff007224 */ /* 0x001fe400078e000d */
[----:B------:R-:W-:Y:S02]  /*4010*/  VIADD R5, R24, 0x39 ;  /* 0x0000003918057836 */ /* 0x000fe40000000000 */
[----:B------:R-:W-:Y:S01]  /*4020*/  @!P0 IMAD.MOV R0, RZ, RZ, -R0 ;  /* 0x000000ffff008224 */ /* 0x000fe200078e0a00 */
[C---:B------:R-:W-:Y:S01]  /*4030*/  ISETP.GT.U32.AND P0, PT, R16.reuse, R20, PT ;  /* 0x000000141000720c */ /* 0x040fe20003f04070 */
[----:B------:R-:W-:Y:S01]  /*4040*/  @!P3 IMAD.IADD R21, R21, 0x1, -R16 ;  /* 0x000000011515b824 */ /* 0x000fe200078e0a10 */
[----:B------:R-:W-:Y:S01]  /*4050*/  IABS R10, R5 ;  /* 0x00000005000a7213 */ /* 0x000fe20000000000 */
[----:B------:R-:W-:Y:S01]  /*4060*/  IMAD.MOV R9, RZ, RZ, -R9 ;  /* 0x000000ffff097224 */ /* 0x000fe200078e0a09 */
[----:B------:R0:W-:Y:S01]  /*4070*/  STL [R1+0xe0], R0 ;  /* 0x0000e00001007387 */ /* 0x0001e20000100800 */
[----:B------:R-:W-:Y:S01]  /*4080*/  IMAD.MOV R7, RZ, RZ, -R7 ;  /* 0x000000ffff077224 */ /* 0x000fe200078e0a07 */
[C---:B------:R-:W-:Y:S01]  /*4090*/  ISETP.GT.U32.AND P3, PT, R16.reuse, R21, PT ;  /* 0x000000151000720c */ /* 0x040fe20003f64070 */
[----:B------:R-:W-:-:S02]  /*40a0*/  IMAD R18, R16, R9, R18 ;  /* 0x0000000910127224 */ /* 0x000fc400078e0212 */
[----:B------:R-:W-:Y:S02]  /*40b0*/  IMAD R17, R16, R7, R17 ;  /* 0x0000000710117224 */ /* 0x000fe400078e0211 */
[----:B------:R-:W-:Y:S01]  /*40c0*/  @!P5 IMAD.IADD R22, R22, 0x1, -R16 ;  /* 0x000000011616d824 */ /* 0x000fe200078e0a10 */
[----:B------:R-:W-:Y:S01]  /*40d0*/  ISETP.GT.U32.AND P5, PT, R16, R18, PT ;  /* 0x000000121000720c */ /* 0x000fe20003fa4070 */
[----:B------:R-:W-:-:S04]  /*40e0*/  IMAD.HI.U32 R2, R11, R10, RZ ;  /* 0x0000000a0b027227 */ /* 0x000fc800078e00ff */
        /* <DEDUP_REMOVED lines=9> */
[----:B------:R-:W-:-:S02]  /*4180*/  VIADD R13, R24, 0x37 ;  /* 0x00000037180d7836 */ /* 0x000fc40000000000 */
[--C-:B------:R-:W-:Y:S01]  /*4190*/  @!P5 IMAD.IADD R18, R18, 0x1, -R16.reuse ;  /* 0x000000011212d824 */ /* 0x100fe200078e0a10 */
[----:B------:R-:W-:Y:S01]  /*41a0*/  IABS R9, R2 ;  /* 0x0000000200097213 */ /* 0x000fe20000000000 */
[----:B0-----:R-:W-:Y:S01]  /*41b0*/  IMAD.MOV.U32 R0, RZ, RZ, R21 ;  /* 0x000000ffff007224 */ /* 0x001fe200078e0015 */
[----:B------:R-:W-:Y:S01]  /*41c0*/  IABS R8, R13 ;  /* 0x0000000d00087213 */ /* 0x000fe20000000000 */
[----:B------:R-:W-:Y:S01]  /*41d0*/  @!P0 IMAD.IADD R17, R17, 0x1, -R16 ;  /* 0x0000000111118824 */ /* 0x000fe200078e0a10 */
[C---:B------:R-:W-:Y:S01]  /*41e0*/  ISETP.GT.U32.AND P5, PT, R16.reuse, R20, PT ;  /* 0x000000141000720c */ /* 0x040fe20003fa4070 */
[----:B------:R-:W-:Y:S01]  /*41f0*/  @!P4 IMAD.MOV R0, RZ, RZ, -R0 ;  /* 0x000000ffff00c224 */ /* 0x000fe200078e0a00 */
[C---:B------:R-:W-:Y:S01]  /*4200*/  ISETP.GT.U32.AND P4, PT, R16.reuse, R18, PT ;  /* 0x000000121000720c */ /* 0x040fe20003f84070 */
[C---:B------:R-:W-:Y:S01]  /*4210*/  IMAD.HI.U32 R4, R11.reuse, R12, RZ ;  /* 0x0000000c0b047227 */ /* 0x040fe200078e00ff */
[----:B------:R-:W-:Y:S02]  /*4220*/  ISETP.GT.U32.AND P0, PT, R16, R17, PT ;  /* 0x000000111000720c */ /* 0x000fe40003f04070 */
[----:B------:R0:W-:Y:S01]  /*4230*/  STL [R1+0xdc], R0 ;  /* 0x0000dc0001007387 */ /* 0x0001e20000100800 */
[----:B------:R-:W-:-:S04]  /*4240*/  IMAD.HI.U32 R21, R11, R9, RZ ;  /* 0x000000090b157227 */ /* 0x000fc800078e00ff */
[----:B------:R-:W-:-:S04]  /*4250*/  IMAD.HI.U32 R23, R11, R8, RZ ;  /* 0x000000080b177227 */ /* 0x000fc800078e00ff */
[----:B------:R-:W-:Y:S02]  /*4260*/  IMAD.MOV R4, RZ, RZ, -R4 ;  /* 0x000000ffff047224 */ /* 0x000fe400078e0a04 */
[----:B------:R-:W-:Y:S02]  /*4270*/  IMAD.MOV R21, RZ, RZ, -R21 ;  /* 0x000000ffff157224 */ /* 0x000fe400078e0a15 */
[----:B------:R-:W-:Y:S02]  /*4280*/  IMAD.MOV R23, RZ, RZ, -R23 ;  /* 0x000000ffff177224 */ /* 0x000fe400078e0a17 */
[C---:B------:R-:W-:Y:S02]  /*4290*/  IMAD R12, R16.reuse, R4, R12 ;  /* 0x00000004100c7224 */ /* 0x040fe400078e020c */
[----:B0-----:R-:W-:Y:S02]  /*42a0*/  IMAD.MOV.U32 R0, RZ, RZ, R22 ;  /* 0x000000ffff007224 */ /* 0x001fe400078e0016 */
[----:B------:R-:W-:-:S02]  /*42b0*/  IMAD R9, R16, R21, R9 ;  /* 0x0000001510097224 */ /* 0x000fc400078e0209 */
[----:B------:R-:W-:Y:S01]  /*42c0*/  @!P5 IMAD.IADD R20, R20, 0x1, -R16 ;  /* 0x000000011414d824 */ /* 0x000fe200078e0a10 */
[C---:B------:R-:W-:Y:S01]  /*42d0*/  ISETP.GT.U32.AND P5, PT, R16.reuse, R10, PT ;  /* 0x0000000a1000720c */ /* 0x040fe20003fa4070 */
[C---:B------:R-:W-:Y:S01]  /*42e0*/  IMAD R8, R16.reuse, R23, R8 ;  /* 0x0000001710087224 */ /* 0x040fe200078e0208 */
[----:B------:R-:W-:Y:S01]  /*42f0*/  IABS R23, R29 ;  /* 0x0000001d00177213 */ /* 0x000fe20000000000 */
[----:B------:R-:W-:Y:S01]  /*4300*/  @!P1 IMAD.MOV R0, RZ, RZ, -R0 ;  /* 0x000000ffff009224 */ /* 0x000fe200078e0a00 */
[----:B------:R-:W-:Y:S01]  /*4310*/  ISETP.GT.U32.AND P1, PT, R16, R12, PT ;  /* 0x0000000c1000720c */ /* 0x000fe20003f24070 */
[--C-:B------:R-:W-:Y:S01]  /*4320*/  @!P4 IMAD.IADD R18, R18, 0x1, -R16.reuse ;  /* 0x000000011212c824 */ /* 0x100fe200078e0a10 */
[C---:B------:R-:W-:Y:S01]  /*4330*/  ISETP.GT.U32.AND P4, PT, R16.reuse, R9, PT ;  /* 0x000000091000720c */ /* 0x040fe20003f84070 */
[----:B------:R-:W-:Y:S01]  /*4340*/  @!P0 IMAD.IADD R17, R17, 0x1, -R16 ;  /* 0x0000000111118824 */ /* 0x000fe200078e0a10 */
[----:B------:R-:W-:Y:S01]  /*4350*/  ISETP.GT.U32.AND P0, PT, R16, R8, PT ;  /* 0x000000081000720c */ /* 0x000fe20003f04070 */
[C---:B------:R-:W-:Y:S01]  /*4360*/  VIADD R14, R24.reuse, 0x36 ;  /* 0x00000036180e7836 */ /* 0x040fe20000000000 */
[----:B------:R0:W-:Y:S01]  /*4370*/  STL [R1+0xd8], R0 ;  /* 0x0000d80001007387 */ /* 0x0001e20000100800 */
[----:B------:R-:W-:-:S02]  /*4380*/  VIADD R15, R24, 0x35 ;  /* 0x00000035180f7836 */ /* 0x000fc40000000000 */
[----:B------:R-:W-:Y:S01]  /*4390*/  IMAD.MOV.U32 R26, RZ, RZ, R20 ;  /* 0x000000ffff1a7224 */ /* 0x000fe200078e0014 */
[----:B------:R-:W-:Y:S01]  /*43a0*/  IABS R7, R14 ;  /* 0x0000000e00077213 */ /* 0x000fe20000000000 */
[--C-:B------:R-:W-:Y:S01]  /*43b0*/  @!P5 IMAD.IADD R10, R10, 0x1, -R16.reuse ;  /* 0x000000010a0ad824 */ /* 0x100fe200078e0a10 */
[----:B------:R-:W-:Y:S01]  /*43c0*/  IABS R4, R15 ;  /* 0x0000000f00047213 */ /* 0x000fe20000000000 */
[----:B------:R-:W-:Y:S01]  /*43d0*/  @!P1 IMAD.IADD R12, R12, 0x1, -R16 ;  /* 0x000000010c0c9824 */ /* 0x000fe200078e0a10 */
[----:B------:R-:W-:Y:S01]  /*43e0*/  ISETP.GE.AND P5, PT, R5, RZ, PT ;  /* 0x000000ff0500720c */ /* 0x000fe20003fa6270 */
[----:B------:R-:W-:Y:S01]  /*43f0*/  IMAD.HI.U32 R21, R11, R7, RZ ;  /* 0x000000070b157227 */ /* 0x000fe200078e00ff */
[----:B------:R-:W-:-:S03]  /*4400*/  ISETP.GE.AND P1, PT, R6, RZ, PT ;  /* 0x000000ff0600720c */ /* 0x000fc60003f26270 */
[----:B0-----:R-:W-:Y:S02]  /*4410*/  IMAD.MOV.U32 R0, RZ, RZ, R18 ;  /* 0x000000ffff007224 */ /* 0x001fe400078e0012 */
[----:B------:R-:W-:Y:S01]  /*4420*/  @!P4 IMAD.IADD R9, R9, 0x1, -R16 ;  /* 0x000000010909c824 */ /* 0x000fe200078e0a10 */
[----:B------:R-:W-:Y:S01]  /*4430*/  ISETP.GT.U32.AND P4, PT, R16, R12, PT ;  /* 0x0000000c1000720c */ /* 0x000fe20003f84070 */
[----:B------:R-:W-:Y:S02]  /*4440*/  @!P2 IMAD.MOV R26, RZ, RZ, -R26 ;  /* 0x000000ffff1aa224 */ /* 0x000fe400078e0a1a */
[----:B------:R-:W-:Y:S01]  /*4450*/  @!P0 IMAD.IADD R8, R8, 0x1, -R16 ;  /* 0x0000000108088824 */ /* 0x000fe200078e0a10 */
[C---:B------:R-:W-:Y:S01]  /*4460*/  ISETP.GT.U32.AND P0, PT, R16.reuse, R10, PT ;  /* 0x0000000a1000720c */ /* 0x040fe20003f04070 */
[----:B------:R-:W-:Y:S01]  /*4470*/  @!P6 IMAD.MOV R0, RZ, RZ, -R0 ;  /* 0x000000ffff00e224 */ /* 0x000fe200078e0a00 */
[C---:B------:R-:W-:Y:S01]  /*4480*/  ISETP.GT.U32.AND P6, PT, R16.reuse, R9, PT ;  /* 0x000000091000720c */ /* 0x040fe20003fc4070 */
[----:B------:R-:W-:Y:S01]  /*4490*/  IMAD.HI.U32 R22, R11, R4, RZ ;  /* 0x000000040b167227 */ /* 0x000fe200078e00ff */
[----:B------:R-:W-:Y:S01]  /*44a0*/  STL [R1+0xd4], R26 ;  /* 0x0000d41a01007387 */ /* 0x000fe20000100800 */
[----:B------:R-:W-:-:S02]  /*44b0*/  ISETP.GT.U32.AND P2, PT, R16, R8, PT ;  /* 0x000000081000720c */ /* 0x000fc40003f44070 */
[----:B------:R-:W-:Y:S01]  /*44c0*/  IMAD.MOV R21, RZ, RZ, -R21 ;  /* 0x000000ffff157224 */ /* 0x000fe200078e0a15 */
[----:B------:R0:W-:Y:S01]  /*44d0*/  STL [R1+0xd0], R0 ;  /* 0x0000d00001007387 */ /* 0x0001e20000100800 */
[----:B------:R-:W-:Y:S02]  /*44e0*/  IMAD.MOV R22, RZ, RZ, -R22 ;  /* 0x000000ffff167224 */ /* 0x000fe400078e0a16 */
[----:B------:R-:W-:Y:S02]  /*44f0*/  IMAD R5, R16, R21, R7 ;  /* 0x0000001510057224 */ /* 0x000fe400078e0207 */
[C---:B------:R-:W-:Y:S02]  /*4500*/  VIADD R7, R24.reuse, 0x34 ;  /* 0x0000003418077836 */ /* 0x040fe40000000000 */
[----:B------:R-:W-:Y:S02]  /*4510*/  VIADD R6, R24, 0x33 ;  /* 0x0000003318067836 */ /* 0x000fe40000000000 */
[----:B------:R-:W-:-:S02]  /*4520*/  IMAD R4, R16, R22, R4 ;  /* 0x0000001610047224 */ /* 0x000fc400078e0204 */
[----:B0-----:R-:W-:Y:S01]  /*4530*/  IMAD.MOV.U32 R0, RZ, RZ, R17 ;  /* 0x000000ffff007224 */ /* 0x001fe200078e0011 */
[----:B------:R-:W-:Y:S01]  /*4540*/  IABS R17, R7 ;  /* 0x0000000700117213 */ /* 0x000fe20000000000 */
[----:B------:R-:W-:Y:S01]  /*4550*/  @!P0 IMAD.IADD R10, R10, 0x1, -R16 ;  /* 0x000000010a0a8824 */ /* 0x000fe200078e0a10 */
[----:B------:R-:W-:Y:S01]  /*4560*/  IABS R18, R6 ;  /* 0x0000000600127213 */ /* 0x000fe20000000000 */
[----:B------:R-:W-:Y:S01]  /*4570*/  @!P3 IMAD.MOV R0, RZ, RZ, -R0 ;  /* 0x000000ffff00b224 */ /* 0x000fe200078e0a00 */
[----:B------:R-:W-:Y:S01]  /*4580*/  ISETP.GT.U32.AND P3, PT, R16, R5, PT ;  /* 0x000000051000720c */ /* 0x000fe20003f64070 */
[--C-:B------:R-:W-:Y:S01]  /*4590*/  @!P4 IMAD.IADD R12, R12, 0x1, -R16.reuse ;  /* 0x000000010c0cc824 */ /* 0x100fe200078e0a10 */
[----:B------:R-:W-:Y:S01]  /*45a0*/  ISETP.GT.U32.AND P0, PT, R16, R4, PT ;  /* 0x000000041000720c */ /* 0x000fe20003f04070 */
[----:B------:R-:W-:Y:S01]  /*45b0*/  @!P6 IMAD.IADD R9, R9, 0x1, -R16 ;  /* 0x000000010909e824 */ /* 0x000fe200078e0a10 */
[----:B------:R-:W-:Y:S01]  /*45c0*/  ISETP.GE.AND P4, PT, R2, RZ, PT ;  /* 0x000000ff0200720c */ /* 0x000fe20003f86270 */
[----:B------:R-:W-:Y:S01]  /*45d0*/  IMAD.MOV.U32 R2, RZ, RZ, R18 ;  /* 0x000000ffff027224 */ /* 0x000fe200078e0012 */
[----:B------:R-:W-:Y:S01]  /*45e0*/  ISETP.GE.AND P6, PT, R13, RZ, PT ;  /* 0x000000ff0d00720c */ /* 0x000fe20003fc6270 */
[----:B------:R-:W-:Y:S01]  /*45f0*/  IMAD.HI.U32 R13, R11, R17, RZ ;  /* 0x000000110b0d7227 */ /* 0x000fe200078e00ff */
[----:B------:R0:W-:Y:S03]  /*4600*/  STL [R1+0xcc], R0 ;  /* 0x0000cc0001007387 */ /* 0x0001e60000100800 */
[----:B------:R-:W-:-:S02]  /*4610*/  IMAD.MOV.U32 R20, RZ, RZ, R12 ;  /* 0x000000ffff147224 */ /* 0x000fc400078e000c */
[----:B------:R-:W-:Y:S01]  /*4620*/  @!P2 IMAD.IADD R8, R8, 0x1, -R16 ;  /* 0x000000010808a824 */ /* 0x000fe200078e0a10 */
[----:B------:R-:W-:Y:S01]  /*4630*/  ISETP.GE.AND P2, PT, R14, RZ, PT ;  /* 0x000000ff0e00720c */ /* 0x000fe20003f46270 */
[----:B------:R-:W-:-:S04]  /*4640*/  IMAD.HI.U32 R14, R11, R2, RZ ;  /* 0x000000020b0e7227 */ /* 0x000fc800078e00ff */
[----:B0-----:R-:W-:Y:S02]  /*4650*/  IMAD.MOV.U32 R0, RZ, RZ, R10 ;  /* 0x000000ffff007224 */ /* 0x001fe400078e000a */
[----:B------:R-:W-:Y:S02]  /*4660*/  IMAD.MOV R13, RZ, RZ, -R13 ;  /* 0x000000ffff0d7224 */ /* 0x000fe400078e0a0d */
[----:B------:R-:W-:Y:S02]  /*4670*/  @!P1 IMAD.MOV R20, RZ, RZ, -R20 ;  /* 0x000000ffff149224 */ /* 0x000fe400078e0a14 */
[----:B------:R-:W-:Y:S01]  /*4680*/  @!P3 IMAD.IADD R5, R5, 0x1, -R16 ;  /* 0x000000010505b824 */ /* 0x000fe200078e0a10 */
[----:B------:R-:W-:Y:S01]  /*4690*/  ISETP.GE.AND P3, PT, R15, RZ, PT ;  /* 0x000000ff0f00720c */ /* 0x000fe20003f66270 */
[----:B------:R-:W-:Y:S01]  /*46a0*/  @!P5 IMAD.MOV R0, RZ, RZ, -R0 ;  /* 0x000000ffff00d224 */ /* 0x000fe200078e0a00 */
[----:B------:R-:W-:Y:S01]  /*46b0*/  ISETP.GE.AND P5, PT, R7, RZ, PT ;  /* 0x000000ff0700720c */ /* 0x000fe20003fa6270 */
[----:B------:R-:W-:Y:S01]  /*46c0*/  IMAD.MOV R12, RZ, RZ, -R14 ;  /* 0x000000ffff0c7224 */ /* 0x000fe200078e0a0e */
[----:B------:R0:W-:Y:S01]  /*46d0*/  STL [R1+0xc8], R20 ;  /* 0x0000c81401007387 */ /* 0x0001e20000100800 */
[----:B------:R-:W-:-:S02]  /*46e0*/  IMAD R7, R16, R13, R17 ;  /* 0x0000000d10077224 */ /* 0x000fc400078e0211 */
[----:B------:R-:W-:Y:S01]  /*46f0*/  @!P0 IMAD.IADD R4, R4, 0x1, -R16 ;  /* 0x0000000104048824 */ /* 0x000fe200078e0a10 */
[C---:B------:R-:W-:Y:S01]  /*4700*/  ISETP.GT.U32.AND P0, PT, R16.reuse, R5, PT ;  /* 0x000000051000720c */ /* 0x040fe20003f04070 */
[----:B------:R1:W-:Y:S01]  /*4710*/  STL [R1+0xc4], R0 ;  /* 0x0000c40001007387 */ /* 0x0003e20000100800 */
[C---:B------:R-:W-:Y:S02]  /*4720*/  IMAD R2, R16.reuse, R12, R2 ;  /* 0x0000000c10027224 */ /* 0x040fe400078e0202 */
[----:B------:R-:W-:Y:S01]  /*4730*/  @!P4 IMAD.MOV R9, RZ, RZ, -R9 ;  /* 0x000000ffff09c224 */ /* 0x000fe200078e0a09 */
[----:B------:R-:W-:Y:S01]  /*4740*/  ISETP.GT.U32.AND P4, PT, R16, R7, PT ;  /* 0x000000071000720c */ /* 0x000fe20003f84070 */
[----:B------:R-:W-:Y:S01]  /*4750*/  VIADD R13, R24, 0x30 ;  /* 0x00000030180d7836 */ /* 0x000fe20000000000 */
[----:B------:R-:W-:Y:S01]  /*4760*/  ISETP.GT.U32.AND P1, PT, R16, R4, PT ;  /* 0x000000041000720c */ /* 0x000fe20003f24070 */
[C---:B------:R-:W-:Y:S01]  /*4770*/  VIADD R10, R24.reuse, 0x2e ;  /* 0x0000002e180a7836 */ /* 0x040fe20000000000 */
[----:B------:R2:W-:Y:S01]  /*4780*/  STL [R1+0xc0], R9 ;  /* 0x0000c00901007387 */ /* 0x0005e20000100800 */
[----:B0-----:R-:W-:-:S02]  /*4790*/  VIADD R20, R24, 0x2c ;  /* 0x0000002c18147836 */ /* 0x001fc40000000000 */
[----:B-1----:R-:W-:Y:S02]  /*47a0*/  IMAD.MOV.U32 R0, RZ, RZ, R8 ;  /* 0x000000ffff007224 */ /* 0x002fe400078e0008 */
[----:B------:R-:W-:Y:S01]  /*47b0*/  @!P0 IMAD.IADD R5, R5, 0x1, -R16 ;  /* 0x0000000105058824 */ /* 0x000fe200078e0a10 */
[----:B------:R-:W-:Y:S01]  /*47c0*/  ISETP.GE.AND P0, PT, R6, RZ, PT ;  /* 0x000000ff0600720c */ /* 0x000fe20003f06270 */
[----:B------:R-:W-:Y:S01]  /*47d0*/  @!P6 IMAD.MOV R0, RZ, RZ, -R0 ;  /* 0x000000ffff00e224 */ /* 0x000fe200078e0a00 */
[----:B------:R-:W-:Y:S01]  /*47e0*/  ISETP.GT.U32.AND P6, PT, R16, R2, PT ;  /* 0x000000021000720c */ /* 0x000fe20003fc4070 */
[----:B------:R-:W-:Y:S02]  /*47f0*/  @!P4 IMAD.IADD R7, R7, 0x1, -R16 ;  /* 0x000000010707c824 */ /* 0x000fe400078e0a10 */
[C---:B--2---:R-:W-:Y:S01]  /*4800*/  VIADD R9, R24.reuse, 0x32 ;  /* 0x0000003218097836 */ /* 0x044fe20000000000 */
[----:B------:R0:W-:Y:S01]  /*4810*/  STL [R1+0xbc], R0 ;  /* 0x0000bc0001007387 */ /* 0x0001e20000100800 */
[----:B------:R-:W-:-:S02]  /*4820*/  VIADD R8, R24, 0x31 ;  /* 0x0000003118087836 */ /* 0x000fc40000000000 */
[--C-:B------:R-:W-:Y:S01]  /*4830*/  @!P1 IMAD.IADD R4, R4, 0x1, -R16.reuse ;  /* 0x0000000104049824 */ /* 0x100fe200078e0a10 */
[----:B------:R-:W-:Y:S01]  /*4840*/  IABS R12, R9 ;  /* 0x00000009000c7213 */ /* 0x000fe20000000000 */
[----:B------:R-:W-:Y:S01]  /*4850*/  VIADD R14, R24, 0x2b ;  /* 0x0000002b180e7836 */ /* 0x000fe20000000000 */
[----:B------:R-:W-:Y:S02]  /*4860*/  IABS R6, R8 ;  /* 0x0000000800067213 */ /* 0x000fe40000000000 */
[----:B------:R-:W-:Y:S01]  /*4870*/  ISETP.GE.AND P4, PT, R8, RZ, PT ;  /* 0x000000ff0800720c */ /* 0x000fe20003f86270 */
[----:B------:R-:W-:Y:S01]  /*4880*/  @!P6 IMAD.IADD R2, R2, 0x1, -R16 ;  /* 0x000000010202e824 */ /* 0x000fe200078e0a10 */
[----:B------:R-:W-:Y:S01]  /*4890*/  ISETP.GT.U32.AND P6, PT, R16, R7, PT ;  /* 0x000000071000720c */ /* 0x000fe20003fc4070 */
[----:B0-----:R-:W-:Y:S01]  /*48a0*/  IMAD.MOV.U32 R0, RZ, RZ, R5 ;  /* 0x000000ffff007224 */ /* 0x001fe200078e0005 */
[----:B------:R-:W-:Y:S01]  /*48b0*/  ISETP.GE.AND P1, PT, R9, RZ, PT ;  /* 0x000000ff0900720c */ /* 0x000fe20003f26270 */
[----:B------:R-:W-:-:S04]  /*48c0*/  IMAD.HI.U32 R8, R11, R12, RZ ;  /* 0x0000000c0b087227 */ /* 0x000fc800078e00ff */
[----:B------:R-:W-:Y:S01]  /*48d0*/  @!P2 IMAD.MOV R0, RZ, RZ, -R0 ;  /* 0x000000ffff00a224 */ /* 0x000fe200078e0a00 */
[----:B------:R-:W-:Y:S01]  /*48e0*/  ISETP.GT.U32.AND P2, PT, R16, R2, PT ;  /* 0x000000021000720c */ /* 0x000fe20003f44070 */
[----:B------:R-:W-:-:S03]  /*48f0*/  IMAD.HI.U32 R5, R11, R6, RZ ;  /* 0x000000060b057227 */ /* 0x000fc600078e00ff */
[----:B------:R0:W-:Y:S01]  /*4900*/  STL [R1+0xb8], R0 ;  /* 0x0000b80001007387 */ /* 0x0001e20000100800 */
[----:B------:R-:W-:Y:S02]  /*4910*/  IMAD.MOV R5, RZ, RZ, -R5 ;  /* 0x000000ffff057224 */ /* 0x000fe400078e0a05 */
[----:B------:R-:W-:Y:S02]  /*4920*/  @!P6 IMAD.IADD R7, R7, 0x1, -R16 ;  /* 0x000000010707e824 */ /* 0x000fe400078e0a10 */
[----:B------:R-:W-:Y:S02]  /*4930*/  IMAD R5, R16, R5, R6 ;  /* 0x0000000510057224 */ /* 0x000fe400078e0206 */
[----:B------:R-:W-:Y:S02]  /*4940*/  IMAD.MOV.U32 R9, RZ, RZ, R7 ;  /* 0x000000ffff097224 */ /* 0x000fe400078e0007 */
[----:B------:R-:W-:Y:S02]  /*4950*/  @!P2 IMAD.IADD R2, R2, 0x1, -R16 ;  /* 0x000000010202a824 */ /* 0x000fe400078e0a10 */
[----:B0-----:R-:W-:-:S02]  /*4960*/  IMAD.MOV.U32 R0, RZ, RZ, R4 ;  /* 0x000000ffff007224 */ /* 0x001fc400078e0004 */
[----:B------:R-:W-:Y:S02]  /*4970*/  IMAD.MOV R4, RZ, RZ, -R8 ;  /* 0x000000ffff047224 */ /* 0x000fe400078e0a08 */
[----:B------:R-:W-:Y:S01]  /*4980*/  @!P5 IMAD.MOV R9, RZ, RZ, -R9 ;  /* 0x000000ffff09d224 */ /* 0x000fe200078e0a09 */
[C---:B------:R-:W-:Y:S01]  /*4990*/  ISETP.GT.U32.AND P5, PT, R16.reuse, R5, PT ;  /* 0x000000051000720c */ /* 0x040fe20003fa4070 */
[----:B------:R-:W-:Y:S02]  /*49a0*/  IMAD R12, R16, R4, R12 ;  /* 0x00000004100c7224 */ /* 0x000fe400078e020c */
[----:B------:R-:W-:Y:S01]  /*49b0*/  @!P3 IMAD.MOV R0, RZ, RZ, -R0 ;  /* 0x000000ffff00b224 */ /* 0x000fe200078e0a00 */
[----:B------:R-:W-:Y:S01]  /*49c0*/  ISETP.GE.AND P3, PT, R13, RZ, PT ;  /* 0x000000ff0d00720c */ /* 0x000fe20003f66270 */
[----:B------:R-:W-:Y:S01]  /*49d0*/  VIADD R8, R24, 0x2f ;  /* 0x0000002f18087836 */ /* 0x000fe20000000000 */
[----:B------:R-:W-:Y:S01]  /*49e0*/  ISETP.GT.U32.AND P6, PT, R16, R12, PT ;  /* 0x0000000c1000720c */ /* 0x000fe20003fc4070 */
[----:B------:R-:W-:Y:S01]  /*49f0*/  VIADD R4, R24, 0x2d ;  /* 0x0000002d18047836 */ /* 0x000fe20000000000 */
[----:B------:R-:W-:Y:S01]  /*4a00*/  IABS R13, R13 ;  /* 0x0000000d000d7213 */ /* 0x000fe20000000000 */
[----:B------:R0:W-:Y:S01]  /*4a10*/  STL [R1+0xb4], R0 ;  /* 0x0000b40001007387 */ /* 0x0001e20000100800 */
[----:B------:R-:W-:-:S02]  /*4a20*/  ISETP.GE.AND P2, PT, R8, RZ, PT ;  /* 0x000000ff0800720c */ /* 0x000fc40003f46270 */
[----:B------:R-:W-:Y:S01]  /*4a30*/  IABS R8, R8 ;  /* 0x0000000800087213 */ /* 0x000fe20000000000 */
[----:B------:R-:W-:Y:S01]  /*4a40*/  IMAD.HI.U32 R6, R11, R13, RZ ;  /* 0x0000000d0b067227 */ /* 0x000fe200078e00ff */
[----:B------:R1:W-:Y:S03]  /*4a50*/  STL [R1+0xb0], R9 ;  /* 0x0000b00901007387 */ /* 0x0003e60000100800 */
[----:B------:R-:W-:Y:S02]  /*4a60*/  @!P5 IMAD.IADD R5, R5, 0x1, -R16 ;  /* 0x000000010505d824 */ /* 0x000fe400078e0a10 */
[----:B0-----:R-:W-:Y:S02]  /*4a70*/  IMAD.MOV.U32 R0, RZ, RZ, R2 ;  /* 0x000000ffff007224 */ /* 0x001fe400078e0002 */
[----:B------:R-:W-:Y:S01]  /*4a80*/  @!P6 IMAD.IADD R12, R12, 0x1, -R16 ;  /* 0x000000010c0ce824 */ /* 0x000fe200078e0a10 */
[----:B------:R-:W-:Y:S01]  /*4a90*/  ISETP.GT.U32.AND P5, PT, R16, R5, PT ;  /* 0x000000051000720c */ /* 0x000fe20003fa4070 */
[----:B------:R-:W-:Y:S01]  /*4aa0*/  @!P0 IMAD.MOV R0, RZ, RZ, -R0 ;  /* 0x000000ffff008224 */ /* 0x000fe200078e0a00 */
[----:B------:R-:W-:Y:S01]  /*4ab0*/  ISETP.GE.AND P0, PT, R10, RZ, PT ;  /* 0x000000ff0a00720c */ /* 0x000fe20003f06270 */
[----:B------:R-:W-:Y:S01]  /*4ac0*/  IMAD.MOV R6, RZ, RZ, -R6 ;  /* 0x000000ffff067224 */ /* 0x000fe200078e0a06 */
[C---:B------:R-:W-:Y:S01]  /*4ad0*/  ISETP.GT.U32.AND P6, PT, R16.reuse, R12, PT ;  /* 0x0000000c1000720c */ /* 0x040fe20003fc4070 */
[----:B------:R-:W-:Y:S01]  /*4ae0*/  IMAD.HI.U32 R2, R11, R8, RZ ;  /* 0x000000080b027227 */ /* 0x000fe200078e00ff */
[----:B------:R-:W-:Y:S01]  /*4af0*/  IABS R10, R10 ;  /* 0x0000000a000a7213 */ /* 0x000fe20000000000 */
[----:B------:R0:W-:Y:S01]  /*4b00*/  STL [R1+0xac], R0 ;  /* 0x0000ac0001007387 */ /* 0x0001e20000100800 */
[----:B-1----:R-:W-:Y:S01]  /*4b10*/  IABS R9, R4 ;  /* 0x0000000400097213 */ /* 0x002fe20000000000 */
[----:B------:R-:W-:-:S02]  /*4b20*/  IMAD R13, R16, R6, R13 ;  /* 0x00000006100d7224 */ /* 0x000fc400078e020d */
[----:B------:R-:W-:-:S04]  /*4b30*/  IMAD.HI.U32 R6, R11, R10, RZ ;  /* 0x0000000a0b067227 */ /* 0x000fc800078e00ff */
[----:B------:R-:W-:Y:S02]  /*4b40*/  IMAD.MOV R6, RZ, RZ, -R6 ;  /* 0x000000ffff067224 */ /* 0x000fe400078e0a06 */
[----:B------:R-:W-:Y:S01]  /*4b50*/  @!P6 IMAD.IADD R12, R12, 0x1, -R16 ;  /* 0x000000010c0ce824 */ /* 0x000fe200078e0a10 */
[C---:B------:R-:W-:Y:S01]  /*4b60*/  ISETP.GT.U32.AND P6, PT, R16.reuse, R13, PT ;  /* 0x0000000d1000720c */ /* 0x040fe20003fc4070 */
[----:B------:R-:W-:Y:S02]  /*4b70*/  IMAD.MOV R2, RZ, RZ, -R2 ;  /* 0x000000ffff027224 */ /* 0x000fe400078e0a02 */
[----:B------:R-:W-:Y:S02]  /*4b80*/  IMAD R10, R16, R6, R10 ;  /* 0x00000006100a7224 */ /* 0x000fe400078e020a */
[----:B------:R-:W-:-:S04]  /*4b90*/  IMAD.HI.U32 R7, R11, R9, RZ ;  /* 0x000000090b077227 */ /* 0x000fc800078e00ff */
[C---:B------:R-:W-:Y:S01]  /*4ba0*/  IMAD R8, R16.reuse, R2, R8 ;  /* 0x0000000210087224 */ /* 0x040fe200078e0208 */
[----:B------:R-:W-:Y:S01]  /*4bb0*/  IABS R2, R20 ;  /* 0x0000001400027213 */ /* 0x000fe20000000000 */
[----:B0-----:R-:W-:Y:S01]  /*4bc0*/  IMAD.MOV.U32 R0, RZ, RZ, R12 ;  /* 0x000000ffff007224 */ /* 0x001fe200078e000c */
[----:B------:R-:W-:Y:S01]  /*4bd0*/  IABS R12, R14 ;  /* 0x0000000e000c7213 */ /* 0x000fe20000000000 */
[----:B------:R-:W-:Y:S01]  /*4be0*/  @!P5 IMAD.IADD R5, R5, 0x1, -R16 ;  /* 0x000000010505d824 */ /* 0x000fe200078e0a10 */
[C---:B------:R-:W-:Y:S01]  /*4bf0*/  ISETP.GT.U32.AND P5, PT, R16.reuse, R10, PT ;  /* 0x0000000a1000720c */ /* 0x040fe20003fa4070 */
[----:B------:R-:W-:Y:S02]  /*4c00*/  IMAD.MOV R7, RZ, RZ, -R7 ;  /* 0x000000ffff077224 */ /* 0x000fe400078e0a07 */
[----:B------:R-:W-:Y:S01]  /*4c10*/  @!P1 IMAD.MOV R0, RZ, RZ, -R0 ;  /* 0x000000ffff009224 */ /* 0x000fe200078e0a00 */
[C---:B------:R-:W-:Y:S01]  /*4c20*/  ISETP.GT.U32.AND P1, PT, R16.reuse, R8, PT ;  /* 0x000000081000720c */ /* 0x040fe20003f24070 */
[----:B------:R-:W-:-:S02]  /*4c30*/  IMAD R9, R16, R7, R9 ;  /* 0x0000000710097224 */ /* 0x000fc400078e0209 */
[----:B------:R-:W-:Y:S01]  /*4c40*/  @!P6 IMAD.IADD R13, R13, 0x1, -R16 ;  /* 0x000000010d0de824 */ /* 0x000fe200078e0a10 */
[----:B------:R0:W-:Y:S01]  /*4c50*/  STL [R1+0xa8], R0 ;  /* 0x0000a80001007387 */ /* 0x0001e20000100800 */
[----:B------:R-:W-:Y:S01]  /*4c60*/  IMAD.HI.U32 R6, R11, R2, RZ ;  /* 0x000000020b067227 */ /* 0x000fe200078e00ff */
[----:B------:R-:W-:-:S03]  /*4c70*/  ISETP.GT.U32.AND P6, PT, R16, R9, PT ;  /* 0x000000091000720c */ /* 0x000fc60003fc4070 */
[----:B------:R-:W-:Y:S02]  /*4c80*/  @!P5 IMAD.IADD R10, R10, 0x1, -R16 ;  /* 0x000000010a0ad824 */ /* 0x000fe400078e0a10 */
[----:B------:R-:W-:Y:S02]  /*4c90*/  IMAD.MOV R6, RZ, RZ, -R6 ;  /* 0x000000ffff067224 */ /* 0x000fe400078e0a06 */
[----:B------:R-:W-:Y:S01]  /*4ca0*/  @!P1 IMAD.IADD R8, R8, 0x1, -R16 ;  /* 0x0000000108089824 */ /* 0x000fe200078e0a10 */
[C---:B------:R-:W-:Y:S01]  /*4cb0*/  ISETP.GT.U32.AND P1, PT, R16.reuse, R13, PT ;  /* 0x0000000d1000720c */ /* 0x040fe20003f24070 */
[----:B0-----:R-:W-:Y:S02]  /*4cc0*/  IMAD.MOV.U32 R0, RZ, RZ, R5 ;  /* 0x000000ffff007224 */ /* 0x001fe400078e0005 */
[----:B------:R-:W-:Y:S01]  /*4cd0*/  IMAD.HI.U32 R5, R11, R12, RZ ;  /* 0x0000000c0b057227 */ /* 0x000fe200078e00ff */
[----:B------:R-:W-:-:S03]  /*4ce0*/  ISETP.GT.U32.AND P5, PT, R16, R8, PT ;  /* 0x000000081000720c */ /* 0x000fc60003fa4070 */
[----:B------:R-:W-:Y:S01]  /*4cf0*/  @!P4 IMAD.MOV R0, RZ, RZ, -R0 ;  /* 0x000000ffff00c224 */ /* 0x000fe200078e0a00 */
[C---:B------:R-:W-:Y:S01]  /*4d00*/  ISETP.GT.U32.AND P4, PT, R16.reuse, R10, PT ;  /* 0x0000000a1000720c */ /* 0x040fe20003f84070 */
[----:B------:R-:W-:Y:S02]  /*4d10*/  @!P6 IMAD.IADD R9, R9, 0x1, -R16 ;  /* 0x000000010909e824 */ /* 0x000fe400078e0a10 */
[----:B------:R-:W-:Y:S01]  /*4d20*/  IMAD.MOV R5, RZ, RZ, -R5 ;  /* 0x000000ffff057224 */ /* 0x000fe200078e0a05 */
[----:B------:R0:W-:Y:S01]  /*4d30*/  STL [R1+0xa4], R0 ;  /* 0x0000a40001007387 */ /* 0x0001e20000100800 */
[C---:B------:R-:W-:Y:S01]  /*4d40*/  IMAD R2, R16.reuse, R6, R2 ;  /* 0x0000000610027224 */ /* 0x040fe200078e0202 */
[C---:B------:R-:W-:Y:S01]  /*4d50*/  ISETP.GT.U32.AND P6, PT, R16.reuse, R9, PT ;  /* 0x000000091000720c */ /* 0x040fe20003fc4070 */
[C---:B------:R-:W-:Y:S02]  /*4d60*/  IMAD R12, R16.reuse, R5, R12 ;  /* 0x00000005100c7224 */ /* 0x040fe400078e020c */
[----:B------:R-:W-:Y:S01]  /*4d70*/  @!P1 IMAD.IADD R13, R13, 0x1, -R16 ;  /* 0x000000010d0d9824 */ /* 0x000fe200078e0a10 */
[----:B------:R-:W-:Y:S01]  /*4d80*/  ISETP.GT.U32.AND P1, PT, R16, R2, PT ;  /* 0x000000021000720c */ /* 0x000fe20003f24070 */
[----:B------:R-:W-:-:S02]  /*4d90*/  VIADD R6, R24, 0x29 ;  /* 0x0000002918067836 */ /* 0x000fc40000000000 */
[--C-:B------:R-:W-:Y:S01]  /*4da0*/  @!P4 IMAD.IADD R10, R10, 0x1, -R16.reuse ;  /* 0x000000010a0ac824 */ /* 0x100fe200078e0a10 */
[----:B------:R-:W-:Y:S01]  /*4db0*/  ISETP.GT.U32.AND P4, PT, R16, R12, PT ;  /* 0x0000000c1000720c */ /* 0x000fe20003f84070 */
[----:B------:R-:W-:Y:S01]  /*4dc0*/  VIADD R5, R24, 0x28 ;  /* 0x0000002818057836 */ /* 0x000fe20000000000 */
[----:B------:R-:W-:Y:S01]  /*4dd0*/  IABS R17, R6 ;  /* 0x0000000600117213 */ /* 0x000fe20000000000 */
[--C-:B------:R-:W-:Y:S01]  /*4de0*/  @!P5 IMAD.IADD R8, R8, 0x1, -R16.reuse ;  /* 0x000000010808d824 */ /* 0x100fe200078e0a10 */
[----:B------:R-:W-:Y:S01]  /*4df0*/  ISETP.GE.AND P5, PT, R4, RZ, PT ;  /* 0x000000ff0400720c */ /* 0x000fe20003fa6270 */
[----:B------:R-:W-:Y:S01]  /*4e00*/  @!P6 IMAD.IADD R9, R9, 0x1, -R16 ;  /* 0x000000010909e824 */ /* 0x000fe200078e0a10 */
[----:B------:R-:W-:Y:S01]  /*4e10*/  ISETP.GE.AND P6, PT, R20, RZ, PT ;  /* 0x000000ff1400720c */ /* 0x000fe20003fc6270 */
[----:B------:R-:W-:Y:S01]  /*4e20*/  IMAD.MOV.U32 R21, RZ, RZ, R13 ;  /* 0x000000ffff157224 */ /* 0x000fe200078e000d */
[----:B------:R-:W-:Y:S01]  /*4e30*/  IABS R20, R5 ;  /* 0x0000000500147213 */ /* 0x000fe20000000000 */
[----:B0-----:R-:W-:-:S02]  /*4e40*/  IMAD.MOV.U32 R0, RZ, RZ, R8 ;  /* 0x000000ffff007224 */ /* 0x001fc400078e0008 */
[----:B------:R-:W-:-:S04]  /*4e50*/  IMAD.HI.U32 R4, R11, R17, RZ ;  /* 0x000000110b047227 */ /* 0x000fc800078e00ff */
[--C-:B------:R-:W-:Y:S01]  /*4e60*/  @!P1 IMAD.IADD R2, R2, 0x1, -R16.reuse ;  /* 0x0000000102029824 */ /* 0x100fe200078e0a10 */
[----:B------:R-:W-:Y:S01]  /*4e70*/  ISETP.GE.AND P1, PT, R14, RZ, PT ;  /* 0x000000ff0e00720c */ /* 0x000fe20003f26270 */
[----:B------:R-:W-:Y:S02]  /*4e80*/  @!P4 IMAD.IADD R12, R12, 0x1, -R16 ;  /* 0x000000010c0cc824 */ /* 0x000fe400078e0a10 */
[----:B------:R-:W-:Y:S02]  /*4e90*/  VIADD R7, R24, 0x2a ;  /* 0x0000002a18077836 */ /* 0x000fe40000000000 */
[----:B------:R-:W-:Y:S01]  /*4ea0*/  @!P3 IMAD.MOV R21, RZ, RZ, -R21 ;  /* 0x000000ffff15b224 */ /* 0x000fe200078e0a15 */
[C---:B------:R-:W-:Y:S01]  /*4eb0*/  ISETP.GT.U32.AND P4, PT, R16.reuse, R12, PT ;  /* 0x0000000c1000720c */ /* 0x040fe20003f84070 */
[----:B------:R-:W-:Y:S01]  /*4ec0*/  IMAD.MOV.U32 R14, RZ, RZ, R20 ;  /* 0x000000ffff0e7224 */ /* 0x000fe200078e0014 */
[----:B------:R-:W-:Y:S01]  /*4ed0*/  IABS R18, R7 ;  /* 0x0000000700127213 */ /* 0x000fe20000000000 */
[----:B------:R-:W-:Y:S01]  /*4ee0*/  @!P2 IMAD.MOV R0, RZ, RZ, -R0 ;  /* 0x000000ffff00a224 */ /* 0x000fe200078e0a00 */
[----:B------:R-:W-:Y:S01]  /*4ef0*/  STL [R1+0xa0], R21 ;  /* 0x0000a01501007387 */ /* 0x000fe20000100800 */
[----:B------:R-:W-:Y:S01]  /*4f00*/  IMAD.MOV R4, RZ, RZ, -R4 ;  /* 0x000000ffff047224 */ /* 0x000fe200078e0a04 */
[C---:B------:R-:W-:Y:S01]  /*4f10*/  ISETP.GT.U32.AND P3, PT, R16.reuse, R2, PT ;  /* 0x000000021000720c */ /* 0x040fe20003f64070 */
[----:B------:R-:W-:Y:S01]  /*4f20*/  IMAD.HI.U32 R13, R11, R14, RZ ;  /* 0x0000000e0b0d7227 */ /* 0x000fe200078e00ff */
[----:B------:R0:W-:Y:S03]  /*4f30*/  STL [R1+0x9c], R0 ;  /* 0x00009c0001007387 */ /* 0x0001e60000100800 */
[----:B------:R-:W-:-:S02]  /*4f40*/  IMAD R17, R16, R4, R17 ;  /* 0x0000000410117224 */ /* 0x000fc400078e0211 */
[----:B------:R-:W-:Y:S02]  /*4f50*/  IMAD.MOV R8, RZ, RZ, -R13 ;  /* 0x000000ffff087224 */ /* 0x000fe400078e0a0d */
[----:B------:R-:W-:-:S04]  /*4f60*/  IMAD.HI.U32 R15, R11, R18, RZ ;  /* 0x000000120b0f7227 */ /* 0x000fc800078e00ff */
[----:B0-----:R-:W-:Y:S02]  /*4f70*/  IMAD.MOV.U32 R0, RZ, RZ, R9 ;  /* 0x000000ffff007224 */ /* 0x001fe400078e0009 */
[C---:B------:R-:W-:Y:S02]  /*4f80*/  IMAD R14, R16.reuse, R8, R14 ;  /* 0x00000008100e7224 */ /* 0x040fe400078e020e */
[----:B------:R-:W-:Y:S01]  /*4f90*/  @!P5 IMAD.MOV R0, RZ, RZ, -R0 ;  /* 0x000000ffff00d224 */ /* 0x000fe200078e0a00 */
[----:B------:R-:W-:Y:S01]  /*4fa0*/  ISETP.GT.U32.AND P5, PT, R16, R17, PT ;  /* 0x000000111000720c */ /* 0x000fe20003fa4070 */
[----:B------:R-:W-:Y:S02]  /*4fb0*/  IMAD.MOV R15, RZ, RZ, -R15 ;  /* 0x000000ffff0f7224 */ /* 0x000fe400078e0a0f */
[----:B------:R-:W-:Y:S01]  /*4fc0*/  @!P4 IMAD.IADD R12, R12, 0x1, -R16 ;  /* 0x000000010c0cc824 */ /* 0x000fe200078e0a10 */
[C---:B------:R-:W-:Y:S01]  /*4fd0*/  ISETP.GT.U32.AND P4, PT, R16.reuse, R14, PT ;  /* 0x0000000e1000720c */ /* 0x040fe20003f84070 */
[----:B------:R-:W-:-:S02]  /*4fe0*/  IMAD R18, R16, R15, R18 ;  /* 0x0000000f10127224 */ /* 0x000fc400078e0212 */
[----:B------:R-:W-:Y:S01]  /*4ff0*/  @!P0 IMAD.MOV R10, RZ, RZ, -R10 ;  /* 0x000000ffff0a8224 */ /* 0x000fe200078e0a0a */
[----:B------:R-:W-:Y:S01]  /*5000*/  ISETP.GE.AND P0, PT, R7, RZ, PT ;  /* 0x000000ff0700720c */ /* 0x000fe20003f06270 */
[----:B------:R-:W-:Y:S01]  /*5010*/  VIADD R7, R24, 0x26 ;  /* 0x0000002618077836 */ /* 0x000fe20000000000 */
[----:B------:R-:W-:Y:S01]  /*5020*/  ISETP.GT.U32.AND P2, PT, R16, R18, PT ;  /* 0x000000121000720c */ /* 0x000fe20003f44070 */
[--C-:B------:R-:W-:Y:S01]  /*5030*/  @!P3 IMAD.IADD R2, R2, 0x1, -R16.reuse ;  /* 0x000000010202b824 */ /* 0x100fe200078e0a10 */
[----:B------:R-:W-:Y:S01]  /*5040*/  ISETP.GE.AND P3, PT, R6, RZ, PT ;  /* 0x000000ff0600720c */ /* 0x000fe20003f66270 */
[--C-:B------:R-:W-:Y:S01]  /*5050*/  @!P5 IMAD.IADD R17, R17, 0x1, -R16.reuse ;  /* 0x000000011111d824 */ /* 0x100fe200078e0a10 */
[----:B------:R-:W-:Y:S01]  /*5060*/  IABS R6, R7 ;  /* 0x0000000700067213 */ /* 0x000fe20000000000 */
[----:B------:R-:W-:Y:S01]  /*5070*/  VIADD R4, R24, 0x27 ;  /* 0x0000002718047836 */ /* 0x000fe20000000000 */
[----:B------:R0:W-:Y:S01]  /*5080*/  STL [R1+0x98], R10 ;  /* 0x0000980a01007387 */ /* 0x0001e20000100800 */
[--C-:B------:R-:W-:Y:S01]  /*5090*/  @!P4 IMAD.IADD R14, R14, 0x1, -R16.reuse ;  /* 0x000000010e0ec824 */ /* 0x100fe200078e0a10 */
[C---:B------:R-:W-:Y:S01]  /*50a0*/  ISETP.GT.U32.AND P5, PT, R16.reuse, R17, PT ;  /* 0x000000111000720c */ /* 0x040fe20003fa4070 */
[----:B------:R-:W-:Y:S01]  /*50b0*/  IMAD.HI.U32 R9, R11, R6, RZ ;  /* 0x000000060b097227 */ /* 0x000fe200078e00ff */
[----:B------:R1:W-:Y:S02]  /*50c0*/  STL [R1+0x90], R0 ;  /* 0x0000900001007387 */ /* 0x0003e40000100800 */
[----:B------:R-:W-:Y:S01]  /*50d0*/  ISETP.GT.U32.AND P4, PT, R16, R14, PT ;  /* 0x0000000e1000720c */ /* 0x000fe20003f84070 */
[----:B------:R-:W-:Y:S01]  /*50e0*/  @!P2 IMAD.IADD R18, R18, 0x1, -R16 ;  /* 0x000000011212a824 */ /* 0x000fe200078e0a10 */
[----:B------:R-:W-:Y:S01]  /*50f0*/  ISETP.GE.AND P2, PT, R5, RZ, PT ;  /* 0x000000ff0500720c */ /* 0x000fe20003f46270 */
[----:B------:R-:W-:Y:S01]  /*5100*/  IMAD.MOV R9, RZ, RZ, -R9 ;  /* 0x000000ffff097224 */ /* 0x000fe200078e0a09 */
[----:B0-----:R-:W-:Y:S01]  /*5110*/  IABS R10, R4 ;  /* 0x00000004000a7213 */ /* 0x001fe20000000000 */
[----:B------:R-:W-:-:S02]  /*5120*/  VIADD R8, R24, 0x25 ;  /* 0x0000002518087836 */ /* 0x000fc40000000000 */
[----:B------:R-:W-:Y:S02]  /*5130*/  IMAD.MOV.U32 R21, RZ, RZ, R12 ;  /* 0x000000ffff157224 */ /* 0x000fe400078e000c */
[----:B-1----:R-:W-:Y:S01]  /*5140*/  IMAD.MOV.U32 R0, RZ, RZ, R2 ;  /* 0x000000ffff007224 */ /* 0x002fe200078e0002 */
[----:B------:R-:W-:Y:S01]  /*5150*/  IABS R15, R8 ;  /* 0x00000008000f7213 */ /* 0x000fe20000000000 */
[----:B------:R-:W-:-:S04]  /*5160*/  IMAD.HI.U32 R5, R11, R10, RZ ;  /* 0x0000000a0b057227 */ /* 0x000fc800078e00ff */
[----:B------:R-:W-:Y:S01]  /*5170*/  @!P6 IMAD.MOV R0, RZ, RZ, -R0 ;  /* 0x000000ffff00e224 */ /* 0x000fe200078e0a00 */
[----:B------:R-:W-:Y:S01]  /*5180*/  ISETP.GT.U32.AND P6, PT, R16, R18, PT ;  /* 0x000000121000720c */ /* 0x000fe20003fc4070 */
[----:B------:R-:W-:Y:S01]  /*5190*/  @!P5 IMAD.IADD R17, R17, 0x1, -R16 ;  /* 0x000000011111d824 */ /* 0x000fe200078e0a10 */
[----:B------:R-:W-:Y:S01]  /*51a0*/  ISETP.GE.AND P5, PT, R4, RZ, PT ;  /* 0x000000ff0400720c */ /* 0x000fe20003fa6270 */
[----:B------:R-:W-:Y:S01]  /*51b0*/  IMAD R4, R16, R9, R6 ;  /* 0x0000000910047224 */ /* 0x000fe200078e0206 */
[----:B------:R0:W-:Y:S01]  /*51c0*/  STL [R1+0x8c], R0 ;  /* 0x00008c0001007387 */ /* 0x0001e20000100800 */
[----:B------:R-:W-:Y:S02]  /*51d0*/  IMAD.MOV R5, RZ, RZ, -R5 ;  /* 0x000000ffff057224 */ /* 0x000fe400078e0a05 */
[----:B------:R-:W-:Y:S01]  /*51e0*/  @!P4 IMAD.IADD R14, R14, 0x1, -R16 ;  /* 0x000000010e0ec824 */ /* 0x000fe200078e0a10 */
[C---:B------:R-:W-:Y:S01]  /*51f0*/  ISETP.GT.U32.AND P4, PT, R16.reuse, R4, PT ;  /* 0x000000041000720c */ /* 0x040fe20003f84070 */
[----:B------:R-:W-:-:S02]  /*5200*/  IMAD R10, R16, R5, R10 ;  /* 0x00000005100a7224 */ /* 0x000fc400078e020a */
[----:B------:R-:W-:Y:S02]  /*5210*/  VIADD R9, R24, 0x23 ;  /* 0x0000002318097836 */ /* 0x000fe40000000000 */
[----:B------:R-:W-:Y:S01]  /*5220*/  @!P6 IMAD.IADD R18, R18, 0x1, -R16 ;  /* 0x000000011212e824 */ /* 0x000fe200078e0a10 */
[----:B------:R-:W-:Y:S01]  /*5230*/  ISETP.GT.U32.AND P6, PT, R16, R10, PT ;  /* 0x0000000a1000720c */ /* 0x000fe20003fc4070 */
[----:B------:R-:W-:Y:S01]  /*5240*/  @!P1 IMAD.MOV R21, RZ, RZ, -R21 ;  /* 0x000000ffff159224 */ /* 0x000fe200078e0a15 */
[----:B------:R-:W-:Y:S01]  /*5250*/  IABS R13, R9 ;  /* 0x00000009000d7213 */ /* 0x000fe20000000000 */
[----:B0-----:R-:W-:Y:S02]  /*5260*/  IMAD.MOV.U32 R0, RZ, RZ, R18 ;  /* 0x000000ffff007224 */ /* 0x001fe400078e0012 */
[----:B------:R-:W-:Y:S01]  /*5270*/  IMAD.HI.U32 R20, R11, R15, RZ ;  /* 0x0000000f0b147227 */ /* 0x000fe200078e00ff */
[----:B------:R-:W-:Y:S03]  /*5280*/  STL [R1+0x88], R21 ;  /* 0x0000881501007387 */ /* 0x000fe60000100800 */
[----:B------:R-:W-:-:S02]  /*5290*/  @!P4 IMAD.IADD R4, R4, 0x1, -R16 ;  /* 0x000000010404c824 */ /* 0x000fc400078e0a10 */
[----:B------:R-:W-:Y:S02]  /*52a0*/  @!P0 IMAD.MOV R0, RZ, RZ, -R0 ;  /* 0x000000ffff008224 */ /* 0x000fe400078e0a00 */
[----:B------:R-:W-:Y:S01]  /*52b0*/  @!P6 IMAD.IADD R10, R10, 0x1, -R16 ;  /* 0x000000010a0ae824 */ /* 0x000fe200078e0a10 */
[C---:B------:R-:W-:Y:S01]  /*52c0*/  ISETP.GT.U32.AND P0, PT, R16.reuse, R4, PT ;  /* 0x000000041000720c */ /* 0x040fe20003f04070 */
[----:B------:R-:W-:Y:S01]  /*52d0*/  IMAD.HI.U32 R12, R11, R13, RZ ;  /* 0x0000000d0b0c7227 */ /* 0x000fe200078e00ff */
[----:B------:R0:W-:Y:S01]  /*52e0*/  STL [R1+0x84], R0 ;  /* 0x0000840001007387 */ /* 0x0001e20000100800 */
[----:B------:R-:W-:Y:S02]  /*52f0*/  ISETP.GE.AND P6, PT, R7, RZ, PT ;  /* 0x000000ff0700720c */ /* 0x000fe40003fc6270 */
[----:B------:R-:W-:Y:S01]  /*5300*/  ISETP.GT.U32.AND P1, PT, R16, R10, PT ;  /* 0x0000000a1000720c */ /* 0x000fe20003f24070 */
[----:B------:R-:W-:Y:S02]  /*5310*/  IMAD.MOV R12, RZ, RZ, -R12 ;  /* 0x000000ffff0c7224 */ /* 0x000fe400078e0a0c */
[----:B------:R-:W-:-:S02]  /*5320*/  VIADD R2, R24, 0x24 ;  /* 0x0000002418027836 */ /* 0x000fc40000000000 */
[----:B------:R-:W-:Y:S02]  /*5330*/  IMAD.MOV R20, RZ, RZ, -R20 ;  /* 0x000000ffff147224 */ /* 0x000fe400078e0a14 */
[C---:B------:R-:W-:Y:S01]  /*5340*/  IMAD R13, R16.reuse, R12, R13 ;  /* 0x0000000c100d7224 */ /* 0x040fe200078e020d */
[----:B------:R-:W-:Y:S01]  /*5350*/  IABS R5, R2 ;  /* 0x0000000200057213 */ /* 0x000fe20000000000 */
[----:B0-----:R-:W-:Y:S02]  /*5360*/  IMAD.MOV.U32 R0, RZ, RZ, R14 ;  /* 0x000000ffff007224 */ /* 0x001fe400078e000e */
[----:B------:R-:W-:Y:S02]  /*5370*/  IMAD R15, R16, R20, R15 ;  /* 0x00000014100f7224 */ /* 0x000fe400078e020f */
[----:B------:R-:W-:Y:S01]  /*5380*/  @!P0 IMAD.IADD R4, R4, 0x1, -R16 ;  /* 0x0000000104048824 */ /* 0x000fe200078e0a10 */
[C---:B------:R-:W-:Y:S01]  /*5390*/  ISETP.GT.U32.AND P0, PT, R16.reuse, R13, PT ;  /* 0x0000000d1000720c */ /* 0x040fe20003f04070 */
[----:B------:R-:W-:Y:S01]  /*53a0*/  @!P3 IMAD.MOV R17, RZ, RZ, -R17 ;  /* 0x000000ffff11b224 */ /* 0x000fe200078e0a11 */
[----:B------:R-:W-:Y:S01]  /*53b0*/  ISETP.GT.U32.AND P4, PT, R16, R15, PT ;  /* 0x0000000f1000720c */ /* 0x000fe20003f84070 */
[----:B------:R-:W-:Y:S01]  /*53c0*/  @!P2 IMAD.MOV R0, RZ, RZ, -R0 ;  /* 0x000000ffff00a224 */ /* 0x000fe200078e0a00 */
[----:B------:R-:W-:Y:S01]  /*53d0*/  ISETP.GE.AND P3, PT, R8, RZ, PT ;  /* 0x000000ff0800720c */ /* 0x000fe20003f66270 */
[----:B------:R-:W-:Y:S01]  /*53e0*/  IMAD.HI.U32 R6, R11, R5, RZ ;  /* 0x000000050b067227 */ /* 0x000fe200078e00ff */
[----:B------:R-:W-:Y:S03]  /*53f0*/  STL [R1+0x80], R17 ;  /* 0x0000801101007387 */ /* 0x000fe60000100800 */
[----:B------:R-:W-:Y:S01]  /*5400*/  @!P1 IMAD.IADD R10, R10, 0x1, -R16 ;  /* 0x000000010a0a9824 */ /* 0x000fe200078e0a10 */
[----:B------:R0:W-:Y:S01]  /*5410*/  STL [R1+0x7c], R0 ;  /* 0x00007c0001007387 */ /* 0x0001e20000100800 */
[----:B------:R-:W-:Y:S01]  /*5420*/  IMAD.MOV R6, RZ, RZ, -R6 ;  /* 0x000000ffff067224 */ /* 0x000fe200078e0a06 */
[----:B------:R-:W-:Y:S01]  /*5430*/  ISETP.GE.AND P1, PT, R2, RZ, PT ;  /* 0x000000ff0200720c */ /* 0x000fe20003f26270 */
[----:B------:R-:W-:-:S02]  /*5440*/  VIADD R2, R24, 0x21 ;  /* 0x0000002118027836 */ /* 0x000fc40000000000 */
[----:B------:R-:W-:Y:S02]  /*5450*/  IMAD R5, R16, R6, R5 ;  /* 0x0000000610057224 */ /* 0x000fe400078e0205 */
[----:B------:R-:W-:Y:S01]  /*5460*/  @!P0 IMAD.IADD R13, R13, 0x1, -R16 ;  /* 0x000000010d0d8824 */ /* 0x000fe200078e0a10 */
[----:B------:R-:W-:Y:S01]  /*5470*/  IABS R12, R2 ;  /* 0x00000002000c7213 */ /* 0x000fe20000000000 */
[----:B------:R-:W-:Y:S01]  /*5480*/  VIADD R7, R24, 0x22 ;  /* 0x0000002218077836 */ /* 0x000fe20000000000 */
[C---:B------:R-:W-:Y:S01]  /*5490*/  ISETP.GT.U32.AND P2, PT, R16.reuse, R5, PT ;  /* 0x000000051000720c */ /* 0x040fe20003f44070 */
[----:B0-----:R-:W-:Y:S01]  /*54a0*/  IMAD.MOV.U32 R0, RZ, RZ, R10 ;  /* 0x000000ffff007224 */ /* 0x001fe200078e000a */
[----:B------:R-:W-:Y:S01]  /*54b0*/  ISETP.GT.U32.AND P0, PT, R16, R13, PT ;  /* 0x0000000d1000720c */ /* 0x000fe20003f04070 */
[----:B------:R-:W-:Y:S01]  /*54c0*/  @!P4 IMAD.IADD R15, R15, 0x1, -R16 ;  /* 0x000000010f0fc824 */ /* 0x000fe200078e0a10 */
[----:B------:R-:W-:Y:S01]  /*54d0*/  IABS R6, R7 ;  /* 0x0000000700067213 */ /* 0x000fe20000000000 */
[----:B------:R-:W-:Y:S01]  /*54e0*/  @!P5 IMAD.MOV R0, RZ, RZ, -R0 ;  /* 0x000000ffff00d224 */ /* 0x000fe200078e0a00 */
[----:B------:R-:W-:Y:S01]  /*54f0*/  ISETP.GE.AND P4, PT, R9, RZ, PT ;  /* 0x000000ff0900720c */ /* 0x000fe20003f86270 */
[----:B------:R-:W-:Y:S01]  /*5500*/  VIADD R9, R24, 0x20 ;  /* 0x0000002018097836 */ /* 0x000fe20000000000 */
[----:B------:R-:W-:Y:S01]  /*5510*/  ISETP.GT.U32.AND P5, PT, R16, R15, PT ;  /* 0x0000000f1000720c */ /* 0x000fe20003fa4070 */
[----:B------:R-:W-:Y:S01]  /*5520*/  IMAD.HI.U32 R8, R11, R6, RZ ;  /* 0x000000060b087227 */ /* 0x000fe200078e00ff */
[----:B------:R0:W-:Y:S02]  /*5530*/  STL [R1+0x78], R0 ;  /* 0x0000780001007387 */ /* 0x0001e40000100800 */
[----:B------:R-:W-:Y:S01]  /*5540*/  IABS R10, R9 ;  /* 0x00000009000a7213 */ /* 0x000fe20000000000 */
[----:B------:R-:W-:-:S02]  /*5550*/  IMAD.MOV R8, RZ, RZ, -R8 ;  /* 0x000000ffff087224 */ /* 0x000fc400078e0a08 */
[--C-:B------:R-:W-:Y:S02]  /*5560*/  @!P2 IMAD.IADD R5, R5, 0x1, -R16.reuse ;  /* 0x000000010505a824 */ /* 0x100fe400078e0a10 */
[----:B------:R-:W-:Y:S02]  /*5570*/  @!P0 IMAD.IADD R13, R13, 0x1, -R16 ;  /* 0x000000010d0d8824 */ /* 0x000fe400078e0a10 */
[C---:B------:R-:W-:Y:S01]  /*5580*/  IMAD R6, R16.reuse, R8, R6 ;  /* 0x0000000810067224 */ /* 0x040fe200078e0206 */
[----:B------:R-:W-:Y:S01]  /*5590*/  ISETP.GT.U32.AND P2, PT, R16, R5, PT ;  /* 0x000000051000720c */ /* 0x000fe20003f44070 */
[----:B0-----:R-:W-:Y:S02]  /*55a0*/  IMAD.MOV.U32 R0, RZ, RZ, R4 ;  /* 0x000000ffff007224 */ /* 0x001fe400078e0004 */
[----:B------:R-:W-:-:S04]  /*55b0*/  IMAD.HI.U32 R4, R11, R12, RZ ;  /* 0x0000000c0b047227 */ /* 0x000fc800078e00ff */
[----:B------:R-:W-:Y:S02]  /*55c0*/  IMAD.MOV R4, RZ, RZ, -R4 ;  /* 0x000000ffff047224 */ /* 0x000fe400078e0a04 */
[----:B------:R-:W-:Y:S01]  /*55d0*/  @!P6 IMAD.MOV R0, RZ, RZ, -R0 ;  /* 0x000000ffff00e224 */ /* 0x000fe200078e0a00 */
[----:B------:R-:W-:Y:S01]  /*55e0*/  ISETP.GE.AND P6, PT, R7, RZ, PT ;  /* 0x000000ff0700720c */ /* 0x000fe20003fc6270 */
[C---:B------:R-:W-:Y:S02]  /*55f0*/  IMAD R12, R16.reuse, R4, R12 ;  /* 0x00000004100c7224 */ /* 0x040fe400078e020c */
[----:B------:R-:W-:Y:S01]  /*5600*/  @!P5 IMAD.IADD R15, R15, 0x1, -R16 ;  /* 0x000000010f0fd824 */ /* 0x000fe200078e0a10 */
[----:B------:R0:W-:Y:S01]  /*5610*/  STL [R1+0x74], R0 ;  /* 0x0000740001007387 */ /* 0x0001e20000100800 */
[----:B------:R-:W-:Y:S01]  /*5620*/  ISETP.GT.U32.AND P5, PT, R16, R6, PT ;  /* 0x000000061000720c */ /* 0x000fe20003fa4070 */
[----:B------:R-:W-:Y:S01]  /*5630*/  VIADD R7, R24, 0x1f ;  /* 0x0000001f18077836 */ /* 0x000fe20000000000 */
[----:B------:R-:W-:Y:S01]  /*5640*/  ISETP.GT.U32.AND P0, PT, R16, R12, PT ;  /* 0x0000000c1000720c */ /* 0x000fe20003f04070 */
[----:B------:R-:W-:-:S03]  /*5650*/  IMAD.HI.U32 R14, R11, R10, RZ ;  /* 0x0000000a0b0e7227 */ /* 0x000fc600078e00ff */
[----:B------:R-:W-:Y:S01]  /*5660*/  IABS R4, R7 ;  /* 0x0000000700047213 */ /* 0x000fe20000000000 */
[----:B------:R-:W-:Y:S01]  /*5670*/  @!P2 IMAD.IADD R5, R5, 0x1, -R16 ;  /* 0x000000010505a824 */ /* 0x000fe200078e0a10 */
[----:B------:R-:W-:Y:S01]  /*5680*/  ISETP.GE.AND P2, PT, R2, RZ, PT ;  /* 0x000000ff0200720c */ /* 0x000fe20003f46270 */
[----:B0-----:R-:W-:Y:S02]  /*5690*/  IMAD.MOV.U32 R0, RZ, RZ, R15 ;  /* 0x000000ffff007224 */ /* 0x001fe400078e000f */
[----:B------:R-:W-:Y:S02]  /*56a0*/  IMAD.MOV R14, RZ, RZ, -R14 ;  /* 0x000000ffff0e7224 */ /* 0x000fe400078e0a0e */
[----:B------:R-:W-:Y:S01]  /*56b0*/  @!P3 IMAD.MOV R0, RZ, RZ, -R0 ;  /* 0x000000ffff00b224 */ /* 0x000fe200078e0a00 */
[----:B------:R-:W-:Y:S01]  /*56c0*/  ISETP.GE.AND P3, PT, R9, RZ, PT ;  /* 0x000000ff0900720c */ /* 0x000fe20003f66270 */
[--C-:B------:R-:W-:Y:S02]  /*56d0*/  @!P0 IMAD.IADD R12, R12, 0x1, -R16.reuse ;  /* 0x000000010c0c8824 */ /* 0x100fe400078e0a10 */
[----:B------:R-:W-:Y:S01]  /*56e0*/  @!P5 IMAD.IADD R6, R6, 0x1, -R16 ;  /* 0x000000010606d824 */ /* 0x000fe200078e0a10 */
[----:B------:R0:W-:Y:S01]  /*56f0*/  STL [R1+0x70], R0 ;  /* 0x0000700001007387 */ /* 0x0001e20000100800 */
[C---:B------:R-:W-:Y:S01]  /*5700*/  IMAD R10, R16.reuse, R14, R10 ;  /* 0x0000000e100a7224 */ /* 0x040fe200078e020a */
[C---:B------:R-:W-:Y:S01]  /*5710*/  ISETP.GT.U32.AND P0, PT, R16.reuse, R12, PT ;  /* 0x0000000c1000720c */ /* 0x040fe20003f04070 */
[----:B------:R-:W-:Y:S01]  /*5720*/  IMAD.HI.U32 R9, R11, R4, RZ ;  /* 0x000000040b097227 */ /* 0x000fe200078e00ff */
[----:B------:R-:W-:-:S03]  /*5730*/  ISETP.GT.U32.AND P5, PT, R16, R6, PT ;  /* 0x000000061000720c */ /* 0x000fc60003fa4070 */
[----:B------:R-:W-:Y:S02]  /*5740*/  IMAD.MOV.U32 R15, RZ, RZ, R5 ;  /* 0x000000ffff0f7224 */ /* 0x000fe400078e0005 */
[----:B------:R-:W-:Y:S02]  /*5750*/  VIADD R8, R24, 0x1e ;  /* 0x0000001e18087836 */ /* 0x000fe40000000000 */
[----:B0-----:R-:W-:Y:S02]  /*5760*/  IMAD.MOV.U32 R0, RZ, RZ, R13 ;  /* 0x000000ffff007224 */ /* 0x001fe400078e000d */
[----:B------:R-:W-:Y:S01]  /*5770*/  @!P1 IMAD.MOV R15, RZ, RZ, -R15 ;  /* 0x000000ffff0f9224 */ /* 0x000fe200078e0a0f */
[----:B------:R-:W-:Y:S01]  /*5780*/  ISETP.GT.U32.AND P1, PT, R16, R10, PT ;  /* 0x0000000a1000720c */ /* 0x000fe20003f24070 */
[----:B------:R-:W-:Y:S01]  /*5790*/  @!P4 IMAD.MOV R0, RZ, RZ, -R0 ;  /* 0x000000ffff00c224 */ /* 0x000fe200078e0a00 */
[----:B------:R-:W-:Y:S01]  /*57a0*/  ISETP.GE.AND P4, PT, R7, RZ, PT ;  /* 0x000000ff0700720c */ /* 0x000fe20003f86270 */
[----:B------:R-:W-:Y:S01]  /*57b0*/  IMAD.MOV R7, RZ, RZ, -R9 ;  /* 0x000000ffff077224 */ /* 0x000fe200078e0a09 */
[----:B------:R-:W-:Y:S01]  /*57c0*/  IABS R2, R8 ;  /* 0x0000000800027213 */ /* 0x000fe20000000000 */
[----:B------:R-:W-:Y:S01]  /*57d0*/  @!P0 IMAD.IADD R12, R12, 0x1, -R16 ;  /* 0x000000010c0c8824 */ /* 0x000fe200078e0a10 */
[----:B------:R0:W-:Y:S01]  /*57e0*/  STL [R1+0x6c], R15 ;  /* 0x00006c0f01007387 */ /* 0x0001e20000100800 */
[----:B------:R-:W-:-:S02]  /*57f0*/  IMAD R4, R16, R7, R4 ;  /* 0x0000000710047224 */ /* 0x000fc400078e0204 */
[----:B------:R-:W-:Y:S01]  /*5800*/  IMAD.HI.U32 R5, R11, R2, RZ ;  /* 0x000000020b057227 */ /* 0x000fe200078e00ff */
[----:B------:R1:W-:Y:S02]  /*5810*/  STL [R1+0x68], R0 ;  /* 0x0000680001007387 */ /* 0x0003e40000100800 */
[----:B------:R-:W-:Y:S01]  /*5820*/  ISETP.GT.U32.AND P0, PT, R16, R4, PT ;  /* 0x000000041000720c */ /* 0x000fe20003f04070 */
[----:B------:R-:W-:Y:S02]  /*5830*/  IMAD.MOV R5, RZ, RZ, -R5 ;  /* 0x000000ffff057224 */ /* 0x000fe400078e0a05 */
[--C-:B------:R-:W-:Y:S01]  /*5840*/  @!P5 IMAD.IADD R6, R6, 0x1, -R16.reuse ;  /* 0x000000010606d824 */ /* 0x100fe200078e0a10 */
[----:B------:R-:W-:Y:S01]  /*5850*/  ISETP.GE.AND P5, PT, R8, RZ, PT ;  /* 0x000000ff0800720c */ /* 0x000fe20003fa6270 */
[----:B------:R-:W-:Y:S02]  /*5860*/  @!P1 IMAD.IADD R10, R10, 0x1, -R16 ;  /* 0x000000010a0a9824 */ /* 0x000fe400078e0a10 */
[----:B------:R-:W-:-:S02]  /*5870*/  VIADD R8, R24, 0x1d ;  /* 0x0000001d18087836 */ /* 0x000fc40000000000 */
[C---:B------:R-:W-:Y:S01]  /*5880*/  IMAD R2, R16.reuse, R5, R2 ;  /* 0x0000000510027224 */ /* 0x040fe200078e0202 */
[----:B------:R-:W-:Y:S01]  /*5890*/  ISETP.GT.U32.AND P1, PT, R16, R10, PT ;  /* 0x0000000a1000720c */ /* 0x000fe20003f24070 */
[----:B------:R-:W-:Y:S01]  /*58a0*/  IMAD.MOV.U32 R13, RZ, RZ, R6 ;  /* 0x000000ffff0d7224 */ /* 0x000fe200078e0006 */
[----:B0-----:R-:W-:Y:S01]  /*58b0*/  IABS R15, R8 ;  /* 0x00000008000f7213 */ /* 0x001fe20000000000 */
[----:B------:R-:W-:Y:S02]  /*58c0*/  @!P0 IMAD.IADD R4, R4, 0x1, -R16 ;  /* 0x0000000104048824 */ /* 0x000fe400078e0a10 */
[----:B------:R-:W-:Y:S01]  /*58d0*/  @!P6 IMAD.MOV R13, RZ, RZ, -R13 ;  /* 0x000000ffff0de224 */ /* 0x000fe200078e0a0d */
[C---:B------:R-:W-:Y:S01]  /*58e0*/  ISETP.GT.U32.AND P6, PT, R16.reuse, R2, PT ;  /* 0x000000021000720c */ /* 0x040fe20003fc4070 */
[----:B-1----:R-:W-:Y:S01]  /*58f0*/  IMAD.MOV.U32 R0, RZ, RZ, R12 ;  /* 0x000000ffff007224 */ /* 0x002fe200078e000c */
[----:B------:R-:W-:Y:S01]  /*5900*/  ISETP.GT.U32.AND P0, PT, R16, R4, PT ;  /* 0x000000041000720c */ /* 0x000fe20003f04070 */
[----:B------:R-:W-:Y:S01]  /*5910*/  VIADD R7, R24, 0x1c ;  /* 0x0000001c18077836 */ /* 0x000fe20000000000 */
[----:B------:R-:W-:Y:S01]  /*5920*/  STL [R1+0x64], R13 ;  /* 0x0000640d01007387 */ /* 0x000fe20000100800 */
[----:B------:R-:W-:-:S03]  /*5930*/  IMAD.HI.U32 R12, R11, R15, RZ ;  /* 0x0000000f0b0c7227 */ /* 0x000fc600078e00ff */
[----:B------:R-:W-:Y:S01]  /*5940*/  IABS R9, R7 ;  /* 0x0000000700097213 */ /* 0x000fe20000000000 */
[----:B------:R-:W-:Y:S01]  /*5950*/  @!P2 IMAD.MOV R0, RZ, RZ, -R0 ;  /* 0x000000ffff00a224 */ /* 0x000fe200078e0a00 */
[----:B------:R-:W-:Y:S01]  /*5960*/  ISETP.GE.AND P2, PT, R8, RZ, PT ;  /* 0x000000ff0800720c */ /* 0x000fe20003f46270 */
[----:B------:R-:W-:Y:S02]  /*5970*/  IMAD.MOV R12, RZ, RZ, -R12 ;  /* 0x000000ffff0c7224 */ /* 0x000fe400078e0a0c */
[--C-:B------:R-:W-:Y:S01]  /*5980*/  @!P1 IMAD.IADD R10, R10, 0x1, -R16.reuse ;  /* 0x000000010a0a9824 */ /* 0x100fe200078e0a10 */
[----:B------:R0:W-:Y:S01]  /*5990*/  STL [R1+0x60], R0 ;  /* 0x0000600001007387 */ /* 0x0001e20000100800 */
[----:B------:R-:W-:Y:S01]  /*59a0*/  IMAD R15, R16, R12, R15 ;  /* 0x0000000c100f7224 */ /* 0x000fe200078e020f */
[----:B------:R-:W-:Y:S01]  /*59b0*/  ISETP.GE.AND P1, PT, R7, RZ, PT ;  /* 0x000000ff0700720c */ /* 0x000fe20003f26270 */
[----:B------:R-:W-:Y:S02]  /*59c0*/  @!P6 IMAD.IADD R2, R2, 0x1, -R16 ;  /* 0x000000010202e824 */ /* 0x000fe400078e0a10 */
[----:B------:R-:W-:-:S03]  /*59d0*/  IMAD.HI.U32 R7, R11, R9, RZ ;  /* 0x000000090b077227 */ /* 0x000fc600078e00ff */
[----:B------:R-:W-:Y:S01]  /*59e0*/  ISETP.GT.U32.AND P6, PT, R16, R2, PT ;  /* 0x000000021000720c */ /* 0x000fe20003fc4070 */
[----:B------:R-:W-:Y:S02]  /*59f0*/  VIADD R5, R24, 0x1b ;  /* 0x0000001b18057836 */ /* 0x000fe40000000000 */
[----:B0-----:R-:W-:Y:S02]  /*5a00*/  IMAD.MOV.U32 R0, RZ, RZ, R10 ;  /* 0x000000ffff007224 */ /* 0x001fe400078e000a */
[----:B------:R-:W-:Y:S01]  /*5a10*/  @!P0 IMAD.IADD R4, R4, 0x1, -R16 ;  /* 0x0000000104048824 */ /* 0x000fe200078e0a10 */
[----:B------:R-:W-:Y:S01]  /*5a20*/  ISETP.GT.U32.AND P0, PT, R16, R15, PT ;  /* 0x0000000f1000720c */ /* 0x000fe20003f04070 */
[----:B------:R-:W-:Y:S01]  /*5a30*/  @!P3 IMAD.MOV R0, RZ, RZ, -R0 ;  /* 0x000000ffff00b224 */ /* 0x000fe200078e0a00 */
[----:B------:R-:W-:Y:S01]  /*5a40*/  IABS R6, R5 ;  /* 0x0000000500067213 */ /* 0x000fe20000000000 */
[----:B------:R-:W-:Y:S01]  /*5a50*/  IMAD.MOV R7, RZ, RZ, -R7 ;  /* 0x000000ffff077224 */ /* 0x000fe200078e0a07 */
[----:B------:R-:W-:Y:S01]  /*5a60*/  ISETP.GE.AND P3, PT, R5, RZ, PT ;  /* 0x000000ff0500720c */ /* 0x000fe20003f66270 */
[----:B------:R-:W-:Y:S01]  /*5a70*/  VIADD R5, R24, 0x19 ;  /* 0x0000001918057836 */ /* 0x000fe20000000000 */
[----:B------:R0:W-:Y:S01]  /*5a80*/  STL [R1+0x5c], R0 ;  /* 0x00005c0001007387 */ /* 0x0001e20000100800 */
[----:B------:R-:W-:-:S02]  /*5a90*/  IMAD R9, R16, R7, R9 ;  /* 0x0000000710097224 */ /* 0x000fc400078e0209 */
[----:B------:R-:W-:Y:S01]  /*5aa0*/  IMAD.HI.U32 R8, R11, R6, RZ ;  /* 0x000000060b087227 */ /* 0x000fe200078e00ff */
[----:B------:R-:W-:-:S03]  /*5ab0*/  IABS R12, R5 ;  /* 0x00000005000c7213 */ /* 0x000fc60000000000 */
[----:B------:R-:W-:Y:S02]  /*5ac0*/  IMAD.MOV R8, RZ, RZ, -R8 ;  /* 0x000000ffff087224 */ /* 0x000fe400078e0a08 */
[----:B------:R-:W-:Y:S02]  /*5ad0*/  @!P6 IMAD.IADD R2, R2, 0x1, -R16 ;  /* 0x000000010202e824 */ /* 0x000fe400078e0a10 */
[----:B0-----:R-:W-:Y:S02]  /*5ae0*/  IMAD.MOV.U32 R0, RZ, RZ, R4 ;  /* 0x000000ffff007224 */ /* 0x001fe400078e0004 */
[----:B------:R-:W-:Y:S02]  /*5af0*/  @!P0 IMAD.IADD R15, R15, 0x1, -R16 ;  /* 0x000000010f0f8824 */ /* 0x000fe400078e0a10 */
[----:B------:R-:W-:Y:S01]  /*5b00*/  @!P4 IMAD.MOV R0, RZ, RZ, -R0 ;  /* 0x000000ffff00c224 */ /* 0x000fe200078e0a00 */
[C---:B------:R-:W-:Y:S01]  /*5b10*/  ISETP.GT.U32.AND P4, PT, R16.reuse, R9, PT ;  /* 0x000000091000720c */ /* 0x040fe20003f84070 */
[C---:B------:R-:W-:Y:S01]  /*5b20*/  IMAD R6, R16.reuse, R8, R6 ;  /* 0x0000000810067224 */ /* 0x040fe200078e0206 */
[----:B------:R-:W-:Y:S01]  /*5b30*/  ISETP.GT.U32.AND P0, PT, R16, R15, PT ;  /* 0x0000000f1000720c */ /* 0x000fe20003f04070 */
[C---:B------:R-:W-:Y:S01]  /*5b40*/  VIADD R14, R24.reuse, 0x1a ;  /* 0x0000001a180e7836 */ /* 0x040fe20000000000 */
[----:B------:R0:W-:Y:S01]  /*5b50*/  STL [R1+0x54], R0 ;  /* 0x0000540001007387 */ /* 0x0001e20000100800 */
[----:B------:R-:W-:-:S02]  /*5b60*/  VIADD R10, R24, 0x17 ;  /* 0x00000017180a7836 */ /* 0x000fc40000000000 */
[----:B------:R-:W-:Y:S01]  /*5b70*/  VIADD R4, R24, 0x18 ;  /* 0x0000001818047836 */ /* 0x000fe20000000000 */
[----:B------:R-:W-:Y:S01]  /*5b80*/  ISETP.GE.AND P6, PT, R14, RZ, PT ;  /* 0x000000ff0e00720c */ /* 0x000fe20003fc6270 */
[----:B------:R-:W-:Y:S01]  /*5b90*/  VIADD R21, R24, 0x3 ;  /* 0x0000000318157836 */ /* 0x000fe20000000000 */
[----:B------:R-:W-:Y:S02]  /*5ba0*/  IABS R14, R14 ;  /* 0x0000000e000e7213 */ /* 0x000fe40000000000 */
[----:B------:R-:W-:Y:S01]  /*5bb0*/  IABS R8, R10 ;  /* 0x0000000a00087213 */ /* 0x000fe20000000000 */
[----:B------:R-:W-:Y:S01]  /*5bc0*/  @!P4 IMAD.IADD R9, R9, 0x1, -R16 ;  /* 0x000000010909c824 */ /* 0x000fe200078e0a10 */
[----:B------:R-:W-:Y:S01]  /*5bd0*/  IABS R7, R4 ;  /* 0x0000000400077213 */ /* 0x000fe20000000000 */
[----:B0-----:R-:W-:Y:S02]  /*5be0*/  IMAD.MOV.U32 R0, RZ, RZ, R2 ;  /* 0x000000ffff007224 */ /* 0x001fe400078e0002 */
[----:B------:R-:W-:Y:S01]  /*5bf0*/  IMAD.HI.U32 R2, R11, R12, RZ ;  /* 0x0000000c0b027227 */ /* 0x000fe200078e00ff */
[----:B------:R-:W-:-:S03]  /*5c00*/  ISETP.GT.U32.AND P4, PT, R16, R9, PT ;  /* 0x000000091000720c */ /* 0x000fc60003f84070 */
[----:B------:R-:W-:Y:S01]  /*5c10*/  @!P5 IMAD.MOV R0, RZ, RZ, -R0 ;  /* 0x000000ffff00d224 */ /* 0x000fe200078e0a00 */
[----:B------:R-:W-:Y:S01]  /*5c20*/  ISETP.GT.U32.AND P5, PT, R16, R6, PT ;  /* 0x000000061000720c */ /* 0x000fe20003fa4070 */
[----:B------:R-:W-:-:S03]  /*5c30*/  IMAD.HI.U32 R13, R11, R14, RZ ;  /* 0x0000000e0b0d7227 */ /* 0x000fc600078e00ff */
[----:B------:R0:W-:Y:S01]  /*5c40*/  STL [R1+0x50], R0 ;  /* 0x0000500001007387 */ /* 0x0001e20000100800 */
[----:B------:R-:W-:Y:S02]  /*5c50*/  IMAD.MOV R2, RZ, RZ, -R2 ;  /* 0x000000ffff027224 */ /* 0x000fe400078e0a02 */
[----:B------:R-:W-:Y:S01]  /*5c60*/  @!P0 IMAD.IADD R15, R15, 0x1, -R16 ;  /* 0x000000010f0f8824 */ /* 0x000fe200078e0a10 */
[----:B------:R-:W-:Y:S01]  /*5c70*/  ISETP.GE.AND P0, PT, R5, RZ, PT ;  /* 0x000000ff0500720c */ /* 0x000fe20003f06270 */
[----:B------:R-:W-:Y:S02]  /*5c80*/  IMAD.MOV R13, RZ, RZ, -R13 ;  /* 0x000000ffff0d7224 */ /* 0x000fe400078e0a0d */
[----:B------:R-:W-:Y:S02]  /*5c90*/  IMAD R12, R16, R2, R12 ;  /* 0x00000002100c7224 */ /* 0x000fe400078e020c */
[----:B------:R-:W-:Y:S02]  /*5ca0*/  @!P5 IMAD.IADD R6, R6, 0x1, -R16 ;  /* 0x000000010606d824 */ /* 0x000fe400078e0a10 */
[----:B------:R-:W-:-:S02]  /*5cb0*/  IMAD.MOV.U32 R17, RZ, RZ, R15 ;  /* 0x000000ffff117224 */ /* 0x000fc400078e000f */
[C---:B------:R-:W-:Y:S01]  /*5cc0*/  IMAD R14, R16.reuse, R13, R14 ;  /* 0x0000000d100e7224 */ /* 0x040fe200078e020e */
[C---:B------:R-:W-:Y:S01]  /*5cd0*/  ISETP.GT.U32.AND P5, PT, R16.reuse, R6, PT ;  /* 0x000000061000720c */ /* 0x040fe20003fa4070 */
[----:B------:R-:W-:Y:S01]  /*5ce0*/  @!P2 IMAD.MOV R17, RZ, RZ, -R17 ;  /* 0x000000ffff11a224 */ /* 0x000fe200078e0a11 */
[C---:B------:R-:W-:Y:S01]  /*5cf0*/  ISETP.GT.U32.AND P2, PT, R16.reuse, R12, PT ;  /* 0x0000000c1000720c */ /* 0x040fe20003f44070 */
[----:B------:R-:W-:Y:S01]  /*5d00*/  @!P4 IMAD.IADD R9, R9, 0x1, -R16 ;  /* 0x000000010909c824 */ /* 0x000fe200078e0a10 */
[----:B------:R-:W-:Y:S01]  /*5d10*/  ISETP.GT.U32.AND P4, PT, R16, R14, PT ;  /* 0x0000000e1000720c */ /* 0x000fe20003f84070 */
[----:B------:R-:W-:Y:S01]  /*5d20*/  IMAD.MOV.U32 R5, RZ, RZ, R8 ;  /* 0x000000ffff057224 */ /* 0x000fe200078e0008 */
[----:B------:R-:W-:Y:S01]  /*5d30*/  STL [R1+0x4c], R17 ;  /* 0x00004c1101007387 */ /* 0x000fe20000100800 */
[----:B0-----:R-:W-:Y:S02]  /*5d40*/  IMAD.MOV.U32 R0, RZ, RZ, R9 ;  /* 0x000000ffff007224 */ /* 0x001fe400078e0009 */
[----:B------:R-:W-:-:S04]  /*5d50*/  IMAD.HI.U32 R8, R11, R7, RZ ;  /* 0x000000070b087227 */ /* 0x000fc800078e00ff */
[----:B------:R-:W-:Y:S02]  /*5d60*/  VIADD R13, R24, 0x16 ;  /* 0x00000016180d7836 */ /* 0x000fe40000000000 */
[----:B------:R-:W-:-:S04]  /*5d70*/  IMAD.HI.U32 R2, R11, R5, RZ ;  /* 0x000000050b027227 */ /* 0x000fc800078e00ff */
[----:B------:R-:W-:Y:S01]  /*5d80*/  @!P1 IMAD.MOV R0, RZ, RZ, -R0 ;  /* 0x000000ffff009224 */ /* 0x000fe200078e0a00 */
[----:B------:R-:W-:Y:S01]  /*5d90*/  ISETP.GE.AND P1, PT, R4, RZ, PT ;  /* 0x000000ff0400720c */ /* 0x000fe20003f26270 */
[----:B------:R-:W-:Y:S01]  /*5da0*/  IMAD.MOV R8, RZ, RZ, -R8 ;  /* 0x000000ffff087224 */ /* 0x000fe200078e0a08 */
[----:B------:R-:W-:Y:S01]  /*5db0*/  IABS R4, R13 ;  /* 0x0000000d00047213 */ /* 0x000fe20000000000 */
[----:B------:R-:W-:Y:S01]  /*5dc0*/  IMAD.MOV R2, RZ, RZ, -R2 ;  /* 0x000000ffff027224 */ /* 0x000fe200078e0a02 */
[----:B------:R0:W-:Y:S01]  /*5dd0*/  STL [R1+0x48], R0 ;  /* 0x0000480001007387 */ /* 0x0001e20000100800 */
[--C-:B------:R-:W-:Y:S02]  /*5de0*/  @!P5 IMAD.IADD R6, R6, 0x1, -R16.reuse ;  /* 0x000000010606d824 */ /* 0x100fe400078e0a10 */
[--C-:B------:R-:W-:Y:S02]  /*5df0*/  @!P2 IMAD.IADD R12, R12, 0x1, -R16.reuse ;  /* 0x000000010c0ca824 */ /* 0x100fe400078e0a10 */
[----:B------:R-:W-:-:S02]  /*5e00*/  @!P4 IMAD.IADD R14, R14, 0x1, -R16 ;  /* 0x000000010e0ec824 */ /* 0x000fc400078e0a10 */
[C---:B------:R-:W-:Y:S01]  /*5e10*/  IMAD R7, R16.reuse, R8, R7 ;  /* 0x0000000810077224 */ /* 0x040fe200078e0207 */
[C---:B------:R-:W-:Y:S01]  /*5e20*/  ISETP.GT.U32.AND P2, PT, R16.reuse, R12, PT ;  /* 0x0000000c1000720c */ /* 0x040fe20003f44070 */
[C---:B------:R-:W-:Y:S01]  /*5e30*/  IMAD R5, R16.reuse, R2, R5 ;  /* 0x0000000210057224 */ /* 0x040fe200078e0205 */
[C---:B------:R-:W-:Y:S01]  /*5e40*/  ISETP.GT.U32.AND P4, PT, R16.reuse, R14, PT ;  /* 0x0000000e1000720c */ /* 0x040fe20003f84070 */
[----:B0-----:R-:W-:Y:S01]  /*5e50*/  IMAD.MOV.U32 R0, RZ, RZ, R6 ;  /* 0x000000ffff007224 */ /* 0x001fe200078e0006 */
[----:B------:R-:W-:Y:S01]  /*5e60*/  ISETP.GT.U32.AND P5, PT, R16, R7, PT ;  /* 0x000000071000720c */ /* 0x000fe20003fa4070 */
[----:B------:R-:W-:-:S04]  /*5e70*/  IMAD.HI.U32 R15, R11, R4, RZ ;  /* 0x000000040b0f7227 */ /* 0x000fc800078e00ff */
[----:B------:R-:W-:Y:S01]  /*5e80*/  @!P3 IMAD.MOV R0, RZ, RZ, -R0 ;  /* 0x000000ffff00b224 */ /* 0x000fe200078e0a00 */
[----:B------:R-:W-:Y:S01]  /*5e90*/  ISETP.GT.U32.AND P3, PT, R16, R5, PT ;  /* 0x000000051000720c */ /* 0x000fe20003f64070 */
[----:B------:R-:W-:Y:S02]  /*5ea0*/  IMAD.MOV R15, RZ, RZ, -R15 ;  /* 0x000000ffff0f7224 */ /* 0x000fe400078e0a0f */
[----:B------:R-:W-:Y:S01]  /*5eb0*/  @!P2 IMAD.IADD R12, R12, 0x1, -R16 ;  /* 0x000000010c0ca824 */ /* 0x000fe200078e0a10 */
[----:B------:R0:W-:Y:S01]  /*5ec0*/  STL [R1+0x44], R0 ;  /* 0x0000440001007387 */ /* 0x0001e20000100800 */
[----:B------:R-:W-:Y:S02]  /*5ed0*/  IMAD R4, R16, R15, R4 ;  /* 0x0000000f10047224 */ /* 0x000fe400078e0204 */
[--C-:B------:R-:W-:Y:S01]  /*5ee0*/  @!P4 IMAD.IADD R14, R14, 0x1, -R16.reuse ;  /* 0x000000010e0ec824 */ /* 0x100fe200078e0a10 */
[----:B------:R-:W-:Y:S01]  /*5ef0*/  ISETP.GE.AND P4, PT, R10, RZ, PT ;  /* 0x000000ff0a00720c */ /* 0x000fe20003f86270 */
[----:B------:R-:W-:Y:S01]  /*5f00*/  @!P5 IMAD.IADD R7, R7, 0x1, -R16 ;  /* 0x000000010707d824 */ /* 0x000fe200078e0a10 */
[----:B------:R-:W-:Y:S01]  /*5f10*/  ISETP.GT.U32.AND P2, PT, R16, R4, PT ;  /* 0x000000041000720c */ /* 0x000fe20003f44070 */
[----:B------:R-:W-:-:S02]  /*5f20*/  VIADD R2, R24, 0x15 ;  /* 0x0000001518027836 */ /* 0x000fc40000000000 */
[----:B------:R-:W-:Y:S01]  /*5f30*/  @!P3 IMAD.IADD R5, R5, 0x1, -R16 ;  /* 0x000000010505b824 */ /* 0x000fe200078e0a10 */
[----:B------:R-:W-:Y:S01]  /*5f40*/  ISETP.GT.U32.AND P5, PT, R16, R7, PT ;  /* 0x000000071000720c */ /* 0x000fe20003fa4070 */
[----:B0-----:R-:W-:Y:S01]  /*5f50*/  IMAD.MOV.U32 R0, RZ, RZ, R14 ;  /* 0x000000ffff007224 */ /* 0x001fe200078e000e */
[----:B------:R-:W-:Y:S01]  /*5f60*/  IABS R9, R2 ;  /* 0x0000000200097213 */ /* 0x000fe20000000000 */
[----:B------:R-:W-:Y:S01]  /*5f70*/  VIADD R8, R24, 0x14 ;  /* 0x0000001418087836 */ /* 0x000fe20000000000 */
[----:B------:R-:W-:Y:S01]  /*5f80*/  ISETP.GT.U32.AND P3, PT, R16, R5, PT ;  /* 0x000000051000720c */ /* 0x000fe20003f64070 */
[----:B------:R-:W-:Y:S01]  /*5f90*/  @!P6 IMAD.MOV R0, RZ, RZ, -R0 ;  /* 0x000000ffff00e224 */ /* 0x000fe200078e0a00 */
[----:B------:R-:W-:Y:S01]  /*5fa0*/  ISETP.GE.AND P6, PT, R13, RZ, PT ;  /* 0x000000ff0d00720c */ /* 0x000fe20003fc6270 */
[----:B------:R-:W-:Y:S01]  /*5fb0*/  IMAD.HI.U32 R10, R11, R9, RZ ;  /* 0x000000090b0a7227 */ /* 0x000fe200078e00ff */
[----:B------:R-:W-:Y:S02]  /*5fc0*/  IABS R6, R8 ;  /* 0x0000000800067213 */ /* 0x000fe40000000000 */
[----:B------:R0:W-:Y:S01]  /*5fd0*/  STL [R1+0x40], R0 ;  /* 0x0000400001007387 */ /* 0x0001e20000100800 */
[----:B------:R-:W-:-:S02]  /*5fe0*/  @!P2 IMAD.IADD R4, R4, 0x1, -R16 ;  /* 0x000000010404a824 */ /* 0x000fc400078e0a10 */
[----:B------:R-:W-:Y:S02]  /*5ff0*/  IMAD.MOV R10, RZ, RZ, -R10 ;  /* 0x000000ffff0a7224 */ /* 0x000fe400078e0a0a */
[--C-:B------:R-:W-:Y:S01]  /*6000*/  @!P5 IMAD.IADD R7, R7, 0x1, -R16.reuse ;  /* 0x000000010707d824 */ /* 0x100fe200078e0a10 */
[----:B------:R-:W-:Y:S01]  /*6010*/  ISETP.GT.U32.AND P2, PT, R16, R4, PT ;  /* 0x000000041000720c */ /* 0x000fe20003f44070 */
[----:B------:R-:W-:Y:S01]  /*6020*/  @!P3 IMAD.IADD R5, R5, 0x1, -R16 ;  /* 0x000000010505b824 */ /* 0x000fe200078e0a10 */
[----:B------:R-:W-:Y:S01]  /*6030*/  ISETP.GE.AND P5, PT, R8, RZ, PT ;  /* 0x000000ff0800720c */ /* 0x000fe20003fa6270 */
[----:B------:R-:W-:Y:S02]  /*6040*/  IMAD.MOV.U32 R13, RZ, RZ, R7 ;  /* 0x000000ffff0d7224 */ /* 0x000fe400078e0007 */
[----:B0-----:R-:W-:Y:S02]  /*6050*/  IMAD.MOV.U32 R0, RZ, RZ, R12 ;  /* 0x000000ffff007224 */ /* 0x001fe400078e000c */
[----:B------:R-:W-:-:S04]  /*6060*/  IMAD.HI.U32 R12, R11, R6, RZ ;  /* 0x000000060b0c7227 */ /* 0x000fc800078e00ff */
[----:B------:R-:W-:Y:S01]  /*6070*/  @!P0 IMAD.MOV R0, RZ, RZ, -R0 ;  /* 0x000000ffff008224 */ /* 0x000fe200078e0a00 */
[----:B------:R-:W-:Y:S01]  /*6080*/  ISETP.GE.AND P0, PT, R2, RZ, PT ;  /* 0x000000ff0200720c */ /* 0x000fe20003f06270 */
[C---:B------:R-:W-:Y:S02]  /*6090*/  IMAD R2, R16.reuse, R10, R9 ;  /* 0x0000000a10027224 */ /* 0x040fe400078e0209 */
[----:B------:R-:W-:Y:S01]  /*60a0*/  @!P1 IMAD.MOV R13, RZ, RZ, -R13 ;  /* 0x000000ffff0d9224 */ /* 0x000fe200078e0a0d */
[----:B------:R0:W-:Y:S01]  /*60b0*/  STL [R1+0x3c], R0 ;  /* 0x00003c0001007387 */ /* 0x0001e20000100800 */
[----:B------:R-:W-:Y:S01]  /*60c0*/  IMAD.MOV R12, RZ, RZ, -R12 ;  /* 0x000000ffff0c7224 */ /* 0x000fe200078e0a0c */
[----:B------:R-:W-:Y:S01]  /*60d0*/  ISETP.GT.U32.AND P3, PT, R16, R2, PT ;  /* 0x000000021000720c */ /* 0x000fe20003f64070 */
[----:B------:R-:W-:Y:S01]  /*60e0*/  @!P2 IMAD.IADD R4, R4, 0x1, -R16 ;  /* 0x000000010404a824 */ /* 0x000fe200078e0a10 */
[----:B------:R1:W-:Y:S01]  /*60f0*/  STL [R1+0x38], R13 ;  /* 0x0000380d01007387 */ /* 0x0003e20000100800 */
[----:B------:R-:W-:-:S02]  /*6100*/  IMAD R6, R16, R12, R6 ;  /* 0x0000000c10067224 */ /* 0x000fc400078e0206 */
[C---:B------:R-:W-:Y:S02]  /*6110*/  VIADD R8, R24.reuse, 0x13 ;  /* 0x0000001318087836 */ /* 0x040fe40000000000 */
[C---:B------:R-:W-:Y:S02]  /*6120*/  VIADD R9, R24.reuse, 0x12 ;  /* 0x0000001218097836 */ /* 0x040fe40000000000 */
[----:B0-----:R-:W-:Y:S01]  /*6130*/  IMAD.MOV.U32 R0, RZ, RZ, R5 ;  /* 0x000000ffff007224 */ /* 0x001fe200078e0005 */
[----:B------:R-:W-:Y:S01]  /*6140*/  IABS R7, R8 ;  /* 0x0000000800077213 */ /* 0x000fe20000000000 */
[----:B------:R-:W-:Y:S01]  /*6150*/  VIADD R17, R24, 0x11 ;  /* 0x0000001118117836 */ /* 0x000fe20000000000 */
[----:B------:R-:W-:Y:S01]  /*6160*/  ISETP.GE.AND P1, PT, R8, RZ, PT ;  /* 0x000000ff0800720c */ /* 0x000fe20003f26270 */
[----:B------:R-:W-:Y:S01]  /*6170*/  @!P4 IMAD.MOV R0, RZ, RZ, -R0 ;  /* 0x000000ffff00c224 */ /* 0x000fe200078e0a00 */
[----:B------:R-:W-:Y:S01]  /*6180*/  ISETP.GE.AND P4, PT, R9, RZ, PT ;  /* 0x000000ff0900720c */ /* 0x000fe20003f86270 */
[----:B------:R-:W-:Y:S01]  /*6190*/  @!P3 IMAD.IADD R2, R2, 0x1, -R16 ;  /* 0x000000010202b824 */ /* 0x000fe200078e0a10 */
[----:B------:R-:W-:Y:S01]  /*61a0*/  IABS R9, R9 ;  /* 0x0000000900097213 */ /* 0x000fe20000000000 */
[C---:B------:R-:W-:Y:S01]  /*61b0*/  VIADD R5, R24.reuse, 0x10 ;  /* 0x0000001018057836 */ /* 0x040fe20000000000 */
[----:B------:R0:W-:Y:S01]  /*61c0*/  STL [R1+0x34], R0 ;  /* 0x0000340001007387 */ /* 0x0001e20000100800 */
[----:B------:R-:W-:Y:S01]  /*61d0*/  ISETP.GE.AND P2, PT, R17, RZ, PT ;  /* 0x000000ff1100720c */ /* 0x000fe20003f46270 */
[----:B------:R-:W-:Y:S01]  /*61e0*/  VIADD R12, R24, 0xf ;  /* 0x0000000f180c7836 */ /* 0x000fe20000000000 */
[----:B------:R-:W-:Y:S01]  /*61f0*/  ISETP.GT.U32.AND P3, PT, R16, R2, PT ;  /* 0x000000021000720c */ /* 0x000fe20003f64070 */
[----:B-1----:R-:W-:Y:S01]  /*6200*/  VIADD R13, R24, 0xe ;  /* 0x0000000e180d7836 */ /* 0x002fe20000000000 */
[----:B------:R-:W-:-:S02]  /*6210*/  IABS R17, R17 ;  /* 0x0000001100117213 */ /* 0x000fc40000000000 */
[----:B------:R-:W-:Y:S02]  /*6220*/  IABS R15, R5 ;  /* 0x00000005000f7213 */ /* 0x000fe40000000000 */
[----:B------:R-:W-:Y:S01]  /*6230*/  IABS R14, R12 ;  /* 0x0000000c000e7213 */ /* 0x000fe20000000000 */
[----:B0-----:R-:W-:Y:S02]  /*6240*/  IMAD.MOV.U32 R0, RZ, RZ, R4 ;  /* 0x000000ffff007224 */ /* 0x001fe400078e0004 */
[----:B------:R-:W-:-:S04]  /*6250*/  IMAD.HI.U32 R4, R11, R7, RZ ;  /* 0x000000070b047227 */ /* 0x000fc800078e00ff */
[----:B------:R-:W-:Y:S01]  /*6260*/  @!P6 IMAD.MOV R0, RZ, RZ, -R0 ;  /* 0x000000ffff00e224 */ /* 0x000fe200078e0a00 */
[----:B------:R-:W-:Y:S01]  /*6270*/  ISETP.GT.U32.AND P6, PT, R16, R6, PT ;  /* 0x000000061000720c */ /* 0x000fe20003fc4070 */
[----:B------:R-:W-:Y:S02]  /*6280*/  IMAD.MOV R4, RZ, RZ, -R4 ;  /* 0x000000ffff047224 */ /* 0x000fe400078e0a04 */
[----:B------:R-:W-:Y:S01]  /*6290*/  @!P3 IMAD.IADD R2, R2, 0x1, -R16 ;  /* 0x000000010202b824 */ /* 0x000fe200078e0a10 */
[----:B------:R0:W-:Y:S01]  /*62a0*/  STL [R1+0x24], R0 ;  /* 0x0000240001007387 */ /* 0x0001e20000100800 */
[----:B------:R-:W-:Y:S02]  /*62b0*/  IMAD R7, R16, R4, R7 ;  /* 0x0000000410077224 */ /* 0x000fe400078e0207 */
[----:B------:R-:W-:-:S03]  /*62c0*/  IMAD.HI.U32 R4, R11, R9, RZ ;  /* 0x000000090b047227 */ /* 0x000fc600078e00ff */
[----:B------:R-:W-:Y:S01]  /*62d0*/  ISETP.GT.U32.AND P3, PT, R16, R7, PT ;  /* 0x000000071000720c */ /* 0x000fe20003f64070 */
[----:B------:R-:W-:Y:S02]  /*62e0*/  IMAD.MOV R4, RZ, RZ, -R4 ;  /* 0x000000ffff047224 */ /* 0x000fe400078e0a04 */
[----:B------:R-:W-:Y:S02]  /*62f0*/  @!P6 IMAD.IADD R6, R6, 0x1, -R16 ;  /* 0x000000010606e824 */ /* 0x000fe400078e0a10 */
[C---:B------:R-:W-:Y:S02]  /*6300*/  IMAD R9, R16.reuse, R4, R9 ;  /* 0x0000000410097224 */ /* 0x040fe400078e0209 */
[----:B------:R-:W-:Y:S01]  /*6310*/  IMAD.HI.U32 R8, R11, R17, RZ ;  /* 0x000000110b087227 */ /* 0x000fe200078e00ff */
[----:B------:R-:W-:-:S03]  /*6320*/  ISETP.GT.U32.AND P6, PT, R16, R6, PT ;  /* 0x000000061000720c */ /* 0x000fc60003fc4070 */
[----:B------:R-:W-:-:S04]  /*6330*/  IMAD.HI.U32 R10, R11, R15, RZ ;  /* 0x0000000f0b0a7227 */ /* 0x000fc800078e00ff */
[----:B------:R-:W-:Y:S02]  /*6340*/  IMAD.MOV R8, RZ, RZ, -R8 ;  /* 0x000000ffff087224 */ /* 0x000fe400078e0a08 */
[----:B------:R-:W-:Y:S02]  /*6350*/  IMAD.MOV R10, RZ, RZ, -R10 ;  /* 0x000000ffff0a7224 */ /* 0x000fe400078e0a0a */
[----:B------:R-:W-:-:S04]  /*6360*/  IMAD.HI.U32 R4, R11, R14, RZ ;  /* 0x0000000e0b047227 */ /* 0x000fc800078e00ff */
[--C-:B------:R-:W-:Y:S01]  /*6370*/  @!P6 IMAD.IADD R6, R6, 0x1, -R16.reuse ;  /* 0x000000010606e824 */ /* 0x100fe200078e0a10 */
[C---:B------:R-:W-:Y:S01]  /*6380*/  ISETP.GT.U32.AND P6, PT, R16.reuse, R9, PT ;  /* 0x000000091000720c */ /* 0x040fe20003fc4070 */
[----:B------:R-:W-:Y:S02]  /*6390*/  @!P3 IMAD.IADD R7, R7, 0x1, -R16 ;  /* 0x000000010707b824 */ /* 0x000fe400078e0a10 */
[C---:B------:R-:W-:Y:S01]  /*63a0*/  IMAD R17, R16.reuse, R8, R17 ;  /* 0x0000000810117224 */ /* 0x040fe200078e0211 */
[----:B------:R-:W-:Y:S01]  /*63b0*/  IABS R8, R13 ;  /* 0x0000000d00087213 */ /* 0x000fe20000000000 */
[C---:B------:R-:W-:Y:S01]  /*63c0*/  IMAD R15, R16.reuse, R10, R15 ;  /* 0x0000000a100f7224 */ /* 0x040fe200078e020f */
[----:B------:R-:W-:Y:S01]  /*63d0*/  ISETP.GT.U32.AND P3, PT, R16, R7, PT ;  /* 0x000000071000720c */ /* 0x000fe20003f64070 */
[----:B------:R-:W-:Y:S02]  /*63e0*/  IMAD.MOV R4, RZ, RZ, -R4 ;  /* 0x000000ffff047224 */ /* 0x000fe400078e0a04 */
[----:B------:R-:W-:-:S02]  /*63f0*/  IMAD.MOV.U32 R18, RZ, RZ, R2 ;  /* 0x000000ffff127224 */ /* 0x000fc400078e0002 */
[----:B0-----:R-:W-:Y:S02]  /*6400*/  IMAD.MOV.U32 R0, RZ, RZ, R6 ;  /* 0x000000ffff007224 */ /* 0x001fe400078e0006 */
[C---:B------:R-:W-:Y:S02]  /*6410*/  IMAD R14, R16.reuse, R4, R14 ;  /* 0x00000004100e7224 */ /* 0x040fe400078e020e */
[----:B------:R-:W-:Y:S01]  /*6420*/  @!P0 IMAD.MOV R18, RZ, RZ, -R18 ;  /* 0x000000ffff128224 */ /* 0x000fe200078e0a12 */
[C---:B------:R-:W-:Y:S01]  /*6430*/  ISETP.GT.U32.AND P0, PT, R16.reuse, R17, PT ;  /* 0x000000111000720c */ /* 0x040fe20003f04070 */
[----:B------:R-:W-:Y:S01]  /*6440*/  @!P5 IMAD.MOV R0, RZ, RZ, -R0 ;  /* 0x000000ffff00d224 */ /* 0x000fe200078e0a00 */
[C---:B------:R-:W-:Y:S01]  /*6450*/  ISETP.GT.U32.AND P5, PT, R16.reuse, R15, PT ;  /* 0x0000000f1000720c */ /* 0x040fe20003fa4070 */
[--C-:B------:R-:W-:Y:S01]  /*6460*/  @!P6 IMAD.IADD R9, R9, 0x1, -R16.reuse ;  /* 0x000000010909e824 */ /* 0x100fe200078e0a10 */
[----:B------:R-:W-:Y:S01]  /*6470*/  ISETP.GT.U32.AND P6, PT, R16, R14, PT ;  /* 0x0000000e1000720c */ /* 0x000fe20003fc4070 */
[----:B------:R-:W-:Y:S01]  /*6480*/  VIADD R4, R24, 0xd ;  /* 0x0000000d18047836 */ /* 0x000fe20000000000 */
[----:B------:R0:W-:Y:S01]  /*6490*/  STL [R1+0x20], R18 ;  /* 0x0000201201007387 */ /* 0x0001e20000100800 */
[----:B------:R-:W-:Y:S01]  /*64a0*/  @!P3 IMAD.IADD R7, R7, 0x1, -R16 ;  /* 0x000000010707b824 */ /* 0x000fe200078e0a10 */
[----:B------:R-:W-:Y:S01]  /*64b0*/  ISETP.GE.AND P3, PT, R5, RZ, PT ;  /* 0x000000ff0500720c */ /* 0x000fe20003f66270 */
[----:B------:R-:W-:Y:S01]  /*64c0*/  IMAD.HI.U32 R2, R11, R8, RZ ;  /* 0x000000080b027227 */ /* 0x000fe200078e00ff */
[----:B------:R1:W-:Y:S01]  /*64d0*/  STL [R1+0x1c], R0 ;  /* 0x00001c0001007387 */ /* 0x0003e20000100800 */
[----:B------:R-:W-:-:S02]  /*64e0*/  IABS R6, R4 ;  /* 0x0000000400067213 */ /* 0x000fc40000000000 */
[--C-:B------:R-:W-:Y:S01]  /*64f0*/  @!P0 IMAD.IADD R17, R17, 0x1, -R16.reuse ;  /* 0x0000000111118824 */ /* 0x100fe200078e0a10 */
[----:B------:R-:W-:Y:S01]  /*6500*/  ISETP.GT.U32.AND P0, PT, R16, R9, PT ;  /* 0x000000091000720c */ /* 0x000fe20003f04070 */
[--C-:B------:R-:W-:Y:S02]  /*6510*/  @!P5 IMAD.IADD R15, R15, 0x1, -R16.reuse ;  /* 0x000000010f0fd824 */ /* 0x100fe400078e0a10 */
[----:B------:R-:W-:Y:S01]  /*6520*/  @!P6 IMAD.IADD R14, R14, 0x1, -R16 ;  /* 0x000000010e0ee824 */ /* 0x000fe200078e0a10 */
[----:B------:R-:W-:Y:S01]  /*6530*/  ISETP.GT.U32.AND P5, PT, R16, R17, PT ;  /* 0x000000111000720c */ /* 0x000fe20003fa4070 */
[----:B0-----:R-:W-:-:S03]  /*6540*/  IMAD.HI.U32 R18, R11, R6, RZ ;  /* 0x000000060b127227 */ /* 0x001fc600078e00ff */
[C---:B------:R-:W-:Y:S01]  /*6550*/  ISETP.GT.U32.AND P6, PT, R16.reuse, R14, PT ;  /* 0x0000000e1000720c */ /* 0x040fe20003fc4070 */
[----:B-1----:R-:W-:Y:S02]  /*6560*/  IMAD.MOV.U32 R0, RZ, RZ, R7 ;  /* 0x000000ffff007224 */ /* 0x002fe400078e0007 */
[----:B------:R-:W-:Y:S02]  /*6570*/  IMAD.MOV R2, RZ, RZ, -R2 ;  /* 0x000000ffff027224 */ /* 0x000fe400078e0a02 */
[----:B------:R-:W-:Y:S01]  /*6580*/  @!P1 IMAD.MOV R0, RZ, RZ, -R0 ;  /* 0x000000ffff009224 */ /* 0x000fe200078e0a00 */
[----:B------:R-:W-:Y:S01]  /*6590*/  ISETP.GT.U32.AND P1, PT, R16, R15, PT ;  /* 0x0000000f1000720c */ /* 0x000fe20003f24070 */
[----:B------:R-:W-:Y:S02]  /*65a0*/  VIADD R10, R24, 0xb ;  /* 0x0000000b180a7836 */ /* 0x000fe40000000000 */
[----:B------:R-:W-:Y:S01]  /*65b0*/  IMAD.MOV R18, RZ, RZ, -R18 ;  /* 0x000000ffff127224 */ /* 0x000fe200078e0a12 */
[----:B------:R0:W-:Y:S01]  /*65c0*/  STL [R1+0x18], R0 ;  /* 0x0000180001007387 */ /* 0x0001e20000100800 */
[C---:B------:R-:W-:Y:S01]  /*65d0*/  IMAD R8, R16.reuse, R2, R8 ;  /* 0x0000000210087224 */ /* 0x040fe200078e0208 */
[----:B------:R-:W-:Y:S01]  /*65e0*/  IABS R7, R10 ;  /* 0x0000000a00077213 */ /* 0x000fe20000000000 */
[----:B------:R-:W-:-:S02]  /*65f0*/  IMAD R6, R16, R18, R6 ;  /* 0x0000001210067224 */ /* 0x000fc400078e0206 */
[--C-:B------:R-:W-:Y:S01]  /*6600*/  @!P0 IMAD.IADD R9, R9, 0x1, -R16.reuse ;  /* 0x0000000109098824 */ /* 0x100fe200078e0a10 */
[----:B------:R-:W-:Y:S01]  /*6610*/  ISETP.GT.U32.AND P0, PT, R16, R8, PT ;  /* 0x000000081000720c */ /* 0x000fe20003f04070 */
[--C-:B------:R-:W-:Y:S01]  /*6620*/  @!P5 IMAD.IADD R17, R17, 0x1, -R16.reuse ;  /* 0x000000011111d824 */ /* 0x100fe200078e0a10 */
[----:B------:R-:W-:Y:S01]  /*6630*/  ISETP.GE.AND P5, PT, R12, RZ, PT ;  /* 0x000000ff0c00720c */ /* 0x000fe20003fa6270 */
[----:B------:R-:W-:Y:S01]  /*6640*/  @!P1 IMAD.IADD R15, R15, 0x1, -R16 ;  /* 0x000000010f0f9824 */ /* 0x000fe200078e0a10 */
[----:B------:R-:W-:Y:S01]  /*6650*/  ISETP.GT.U32.AND P1, PT, R16, R6, PT ;  /* 0x000000061000720c */ /* 0x000fe20003f24070 */
[----:B------:R-:W-:-:S04]  /*6660*/  IMAD.HI.U32 R12, R11, R7, RZ ;  /* 0x000000070b0c7227 */ /* 0x000fc800078e00ff */
[----:B------:R-:W-:Y:S01]  /*6670*/  @!P6 IMAD.IADD R14, R14, 0x1, -R16 ;  /* 0x000000010e0ee824 */ /* 0x000fe200078e0a10 */
[----:B------:R-:W-:Y:S01]  /*6680*/  ISETP.GE.AND P6, PT, R13, RZ, PT ;  /* 0x000000ff0d00720c */ /* 0x000fe20003fc6270 */
[----:B------:R-:W-:Y:S02]  /*6690*/  VIADD R5, R24, 0xc ;  /* 0x0000000c18057836 */ /* 0x000fe40000000000 */
[----:B------:R-:W-:Y:S02]  /*66a0*/  IMAD.MOV R13, RZ, RZ, -R12 ;  /* 0x000000ffff0d7224 */ /* 0x000fe400078e0a0c */
[--C-:B------:R-:W-:Y:S01]  /*66b0*/  @!P0 IMAD.IADD R8, R8, 0x1, -R16.reuse ;  /* 0x0000000108088824 */ /* 0x100fe200078e0a10 */
[----:B------:R-:W-:Y:S01]  /*66c0*/  IABS R2, R5 ;  /* 0x0000000500027213 */ /* 0x000fe20000000000 */
[----:B------:R-:W-:Y:S01]  /*66d0*/  IMAD R7, R16, R13, R7 ;  /* 0x0000000d10077224 */ /* 0x000fe200078e0207 */
[----:B------:R-:W-:Y:S01]  /*66e0*/  ISETP.GE.AND P0, PT, R4, RZ, PT ;  /* 0x000000ff0400720c */ /* 0x000fe20003f06270 */
[----:B------:R-:W-:Y:S01]  /*66f0*/  @!P1 IMAD.IADD R6, R6, 0x1, -R16 ;  /* 0x0000000106069824 */ /* 0x000fe200078e0a10 */
[----:B------:R-:W-:Y:S01]  /*6700*/  ISETP.GT.U32.AND P1, PT, R16, R8, PT ;  /* 0x000000081000720c */ /* 0x000fe20003f24070 */
[----:B0-----:R-:W-:-:S02]  /*6710*/  IMAD.MOV.U32 R0, RZ, RZ, R17 ;  /* 0x000000ffff007224 */ /* 0x001fc400078e0011 */
[----:B------:R-:W-:Y:S01]  /*6720*/  @!P3 IMAD.MOV R15, RZ, RZ, -R15 ;  /* 0x000000ffff0fb224 */ /* 0x000fe200078e0a0f */
[----:B------:R-:W-:Y:S01]  /*6730*/  ISETP.GT.U32.AND P3, PT, R16, R7, PT ;  /* 0x000000071000720c */ /* 0x000fe20003f64070 */
[----:B------:R-:W-:-:S04]  /*6740*/  IMAD.HI.U32 R18, R11, R2, RZ ;  /* 0x000000020b127227 */ /* 0x000fc800078e00ff */
[----:B------:R-:W-:Y:S02]  /*6750*/  IMAD.MOV.U32 R20, RZ, RZ, R9 ;  /* 0x000000ffff147224 */ /* 0x000fe400078e0009 */
[----:B------:R-:W-:Y:S02]  /*6760*/  VIADD R12, R24, 0xa ;  /* 0x0000000a180c7836 */ /* 0x000fe40000000000 */
[----:B------:R-:W-:Y:S01]  /*6770*/  @!P2 IMAD.MOV R0, RZ, RZ, -R0 ;  /* 0x000000ffff00a224 */ /* 0x000fe200078e0a00 */
[C---:B------:R-:W-:Y:S01]  /*6780*/  ISETP.GT.U32.AND P2, PT, R16.reuse, R6, PT ;  /* 0x000000061000720c */ /* 0x040fe20003f44070 */
[----:B------:R-:W-:Y:S01]  /*6790*/  IMAD.MOV R18, RZ, RZ, -R18 ;  /* 0x000000ffff127224 */ /* 0x000fe200078e0a12 */
[----:B------:R-:W-:Y:S01]  /*67a0*/  IABS R13, R12 ;  /* 0x0000000c000d7213 */ /* 0x000fe20000000000 */
[----:B------:R-:W-:Y:S02]  /*67b0*/  @!P4 IMAD.MOV R20, RZ, RZ, -R20 ;  /* 0x000000ffff14c224 */ /* 0x000fe400078e0a14 */
[----:B------:R-:W-:-:S02]  /*67c0*/  IMAD R2, R16, R18, R2 ;  /* 0x0000001210027224 */ /* 0x000fc400078e0202 */
[----:B------:R-:W-:Y:S01]  /*67d0*/  VIADD R4, R24, 0x9 ;  /* 0x0000000918047836 */ /* 0x000fe20000000000 */
[----:B------:R-:W-:Y:S01]  /*67e0*/  STL [R1+0x14], R20 ;  /* 0x0000141401007387 */ /* 0x000fe20000100800 */
[--C-:B------:R-:W-:Y:S01]  /*67f0*/  @!P3 IMAD.IADD R7, R7, 0x1, -R16.reuse ;  /* 0x000000010707b824 */ /* 0x100fe200078e0a10 */
[----:B------:R-:W-:Y:S01]  /*6800*/  ISETP.GT.U32.AND P4, PT, R16, R2, PT ;  /* 0x000000021000720c */ /* 0x000fe20003f84070 */
[--C-:B------:R-:W-:Y:S01]  /*6810*/  @!P1 IMAD.IADD R8, R8, 0x1, -R16.reuse ;  /* 0x0000000108089824 */ /* 0x100fe200078e0a10 */
[----:B------:R0:W-:Y:S01]  /*6820*/  STL [R1+0x10], R0 ;  /* 0x0000100001007387 */ /* 0x0001e20000100800 */
[----:B------:R-:W-:Y:S01]  /*6830*/  IABS R9, R4 ;  /* 0x0000000400097213 */ /* 0x000fe20000000000 */
[----:B------:R-:W-:Y:S01]  /*6840*/  @!P2 IMAD.IADD R6, R6, 0x1, -R16 ;  /* 0x000000010606a824 */ /* 0x000fe200078e0a10 */
[----:B------:R-:W-:Y:S01]  /*6850*/  ISETP.GE.AND P1, PT, R10, RZ, PT ;  /* 0x000000ff0a00720c */ /* 0x000fe20003f26270 */
[----:B------:R-:W-:Y:S01]  /*6860*/  STL [R1+0xc], R15 ;  /* 0x00000c0f01007387 */ /* 0x000fe20000100800 */
[----:B------:R-:W-:Y:S01]  /*6870*/  ISETP.GT.U32.AND P3, PT, R16, R7, PT ;  /* 0x000000071000720c */ /* 0x000fe20003f64070 */
[----:B------:R-:W-:Y:S01]  /*6880*/  IMAD.HI.U32 R10, R11, R9, RZ ;  /* 0x000000090b0a7227 */ /* 0x000fe200078e00ff */
[----:B------:R-:W-:-:S03]  /*6890*/  ISETP.GE.AND P2, PT, R12, RZ, PT ;  /* 0x000000ff0c00720c */ /* 0x000fc60003f46270 */
[----:B0-----:R-:W-:Y:S02]  /*68a0*/  IMAD.MOV.U32 R0, RZ, RZ, R14 ;  /* 0x000000ffff007224 */ /* 0x001fe400078e000e */
[----:B------:R-:W-:-:S04]  /*68b0*/  IMAD.HI.U32 R14, R11, R13, RZ ;  /* 0x0000000d0b0e7227 */ /* 0x000fc800078e00ff */
[----:B------:R-:W-:Y:S01]  /*68c0*/  @!P5 IMAD.MOV R0, RZ, RZ, -R0 ;  /* 0x000000ffff00d224 */ /* 0x000fe200078e0a00 */
[----:B------:R-:W-:Y:S01]  /*68d0*/  ISETP.GE.AND P5, PT, R5, RZ, PT ;  /* 0x000000ff0500720c */ /* 0x000fe20003fa6270 */
[----:B------:R-:W-:Y:S02]  /*68e0*/  IMAD.MOV R14, RZ, RZ, -R14 ;  /* 0x000000ffff0e7224 */ /* 0x000fe400078e0a0e */
[----:B------:R-:W-:Y:S01]  /*68f0*/  IMAD.MOV R10, RZ, RZ, -R10 ;  /* 0x000000ffff0a7224 */ /* 0x000fe200078e0a0a */
[----:B------:R0:W-:Y:S01]  /*6900*/  STL [R1+0x8], R0 ;  /* 0x0000080001007387 */ /* 0x0001e20000100800 */
[----:B------:R-:W-:Y:S02]  /*6910*/  IMAD R5, R16, R14, R13 ;  /* 0x0000000e10057224 */ /* 0x000fe400078e020d */
[----:B------:R-:W-:Y:S02]  /*6920*/  @!P4 IMAD.IADD R2, R2, 0x1, -R16 ;  /* 0x000000010202c824 */ /* 0x000fe400078e0a10 */
[----:B------:R-:W-:-:S02]  /*6930*/  IMAD R9, R16, R10, R9 ;  /* 0x0000000a10097224 */ /* 0x000fc400078e0209 */
[----:B------:R-:W-:Y:S01]  /*6940*/  @!P3 IMAD.IADD R7, R7, 0x1, -R16 ;  /* 0x000000010707b824 */ /* 0x000fe200078e0a10 */
[----:B------:R-:W-:Y:S01]  /*6950*/  ISETP.GT.U32.AND P4, PT, R16, R2, PT ;  /* 0x000000021000720c */ /* 0x000fe20003f84070 */
[----:B------:R-:W-:Y:S01]  /*6960*/  VIADD R13, R24, 0x8 ;  /* 0x00000008180d7836 */ /* 0x000fe20000000000 */
[C---:B------:R-:W-:Y:S01]  /*6970*/  ISETP.GT.U32.AND P3, PT, R16.reuse, R9, PT ;  /* 0x000000091000720c */ /* 0x040fe20003f64070 */
[----:B0-----:R-:W-:Y:S02]  /*6980*/  IMAD.MOV.U32 R0, RZ, RZ, R6 ;  /* 0x000000ffff007224 */ /* 0x001fe400078e0006 */
[----:B------:R-:W-:Y:S02]  /*6990*/  IMAD.MOV.U32 R15, RZ, RZ, R8 ;  /* 0x000000ffff0f7224 */ /* 0x000fe400078e0008 */
[----:B------:R-:W-:Y:S01]  /*69a0*/  @!P0 IMAD.MOV R0, RZ, RZ, -R0 ;  /* 0x000000ffff008224 */ /* 0x000fe200078e0a00 */
[----:B------:R-:W-:Y:S01]  /*69b0*/  ISETP.GT.U32.AND P0, PT, R16, R5, PT ;  /* 0x000000051000720c */ /* 0x000fe20003f04070 */
[----:B------:R-:W-:Y:S01]  /*69c0*/  @!P6 IMAD.MOV R15, RZ, RZ, -R15 ;  /* 0x000000ffff0fe224 */ /* 0x000fe200078e0a0f */
[----:B------:R-:W-:Y:S01]  /*69d0*/  ISETP.GE.AND P6, PT, R4, RZ, PT ;  /* 0x000000ff0400720c */ /* 0x000fe20003fc6270 */
[----:B------:R-:W-:-:S02]  /*69e0*/  VIADD R4, R24, 0x7 ;  /* 0x0000000718047836 */ /* 0x000fc40000000000 */
[--C-:B------:R-:W-:Y:S01]  /*69f0*/  @!P4 IMAD.IADD R2, R2, 0x1, -R16.reuse ;  /* 0x000000010202c824 */ /* 0x100fe200078e0a10 */
[----:B------:R-:W-:Y:S01]  /*6a00*/  ISETP.GE.AND P4, PT, R13, RZ, PT ;  /* 0x000000ff0d00720c */ /* 0x000fe20003f86270 */
[--C-:B------:R-:W-:Y:S01]  /*6a10*/  @!P3 IMAD.IADD R9, R9, 0x1, -R16.reuse ;  /* 0x000000010909b824 */ /* 0x100fe200078e0a10 */
[----:B------:R-:W-:Y:S01]  /*6a20*/  IABS R13, R13 ;  /* 0x0000000d000d7213 */ /* 0x000fe20000000000 */
[----:B------:R-:W-:Y:S01]  /*6a30*/  VIADD R17, R24, 0x6 ;  /* 0x0000000618117836 */ /* 0x000fe20000000000 */
[----:B------:R-:W-:Y:S01]  /*6a40*/  IABS R6, R4 ;  /* 0x0000000400067213 */ /* 0x000fe20000000000 */
[----:B------:R0:W-:Y:S01]  /*6a50*/  STL [R1+0x4], R15 ;  /* 0x0000040f01007387 */ /* 0x0001e20000100800 */
[C---:B------:R-:W-:Y:S01]  /*6a60*/  ISETP.GT.U32.AND P3, PT, R16.reuse, R9, PT ;  /* 0x000000091000720c */ /* 0x040fe20003f64070 */
[----:B------:R-:W-:Y:S01]  /*6a70*/  @!P0 IMAD.IADD R5, R5, 0x1, -R16 ;  /* 0x0000000105058824 */ /* 0x000fe200078e0a10 */
[----:B------:R-:W-:Y:S01]  /*6a80*/  IABS R22, R17 ;  /* 0x0000001100167213 */ /* 0x000fe20000000000 */
[----:B------:R-:W-:Y:S01]  /*6a90*/  IMAD.HI.U32 R14, R11, R13, RZ ;  /* 0x0000000d0b0e7227 */ /* 0x000fe200078e00ff */
[----:B------:R1:W-:Y:S02]  /*6aa0*/  STL [R1+0x1314], R0 ;  /* 0x0013140001007387 */ /* 0x0003e40000100800 */
[----:B------:R-:W-:Y:S01]  /*6ab0*/  ISETP.GT.U32.AND P0, PT, R16, R5, PT ;  /* 0x000000051000720c */ /* 0x000fe20003f04070 */
[----:B------:R-:W-:-:S02]  /*6ac0*/  IMAD.MOV R14, RZ, RZ, -R14 ;  /* 0x000000ffff0e7224 */ /* 0x000fc400078e0a0e */
[----:B------:R-:W-:-:S04]  /*6ad0*/  IMAD.HI.U32 R12, R11, R6, RZ ;  /* 0x000000060b0c7227 */ /* 0x000fc800078e00ff */
[----:B------:R-:W-:Y:S02]  /*6ae0*/  @!P3 IMAD.IADD R9, R9, 0x1, -R16 ;  /* 0x000000010909b824 */ /* 0x000fe400078e0a10 */
[----:B------:R-:W-:Y:S02]  /*6af0*/  IMAD.MOV R12, RZ, RZ, -R12 ;  /* 0x000000ffff0c7224 */ /* 0x000fe400078e0a0c */
[----:B------:R-:W-:-:S04]  /*6b00*/  IMAD.HI.U32 R10, R11, R22, RZ ;  /* 0x000000160b0a7227 */ /* 0x000fc800078e00ff */
[----:B------:R-:W-:Y:S01]  /*6b10*/  @!P0 IMAD.IADD R5, R5, 0x1, -R16 ;  /* 0x0000000105058824 */ /* 0x000fe200078e0a10 */
[----:B------:R-:W-:Y:S01]  /*6b20*/  ISETP.GE.AND P0, PT, R4, RZ, PT ;  /* 0x000000ff0400720c */ /* 0x000fe20003f06270 */
[C---:B------:R-:W-:Y:S02]  /*6b30*/  IMAD R4, R16.reuse, R14, R13 ;  /* 0x0000000e10047224 */ /* 0x040fe400078e020d */
[C---:B------:R-:W-:Y:S02]  /*6b40*/  IMAD R6, R16.reuse, R12, R6 ;  /* 0x0000000c10067224 */ /* 0x040fe400078e0206 */
[----:B------:R-:W-:Y:S01]  /*6b50*/  IMAD.MOV R10, RZ, RZ, -R10 ;  /* 0x000000ffff0a7224 */ /* 0x000fe200078e0a0a */
[----:B------:R-:W-:Y:S01]  /*6b60*/  ISETP.GT.U32.AND P3, PT, R16, R4, PT ;  /* 0x000000041000720c */ /* 0x000fe20003f64070 */
[----:B------:R-:W-:-:S04]  /*6b70*/  IMAD.HI.U32 R8, R11, R23, RZ ;  /* 0x000000170b087227 */ /* 0x000fc800078e00ff */
[----:B0-----:R-:W-:Y:S02]  /*6b80*/  VIADD R15, R24, 0x4 ;  /* 0x00000004180f7836 */ /* 0x001fe40000000000 */
[----:B------:R-:W-:Y:S01]  /*6b90*/  IMAD R22, R16, R10, R22 ;  /* 0x0000000a10167224 */ /* 0x000fe200078e0216 */
[----:B------:R-:W-:Y:S01]  /*6ba0*/  LOP3.LUT R10, R25, 0xfc, RZ, 0xfc, !PT ;  /* 0x000000fc190a7812 */ /* 0x000fe200078efcff */
[----:B------:R-:W-:Y:S01]  /*6bb0*/  IMAD.MOV R8, RZ, RZ, -R8 ;  /* 0x000000ffff087224 */ /* 0x000fe200078e0a08 */
[----:B------:R-:W-:Y:S01]  /*6bc0*/  IABS R25, R21 ;  /* 0x0000001500197213 */ /* 0x000fe20000000000 */
[----:B------:R-:W-:Y:S01]  /*6bd0*/  VIADD R20, R24, 0x2 ;  /* 0x0000000218147836 */ /* 0x000fe20000000000 */
[----:B------:R-:W-:Y:S01]  /*6be0*/  IABS R24, R15 ;  /* 0x0000000f00187213 */ /* 0x000fe20000000000 */
[----:B------:R-:W-:Y:S01]  /*6bf0*/  @!P3 IMAD.IADD R4, R4, 0x1, -R16 ;  /* 0x000000010404b824 */ /* 0x000fe200078e0a10 */
[C---:B------:R-:W-:Y:S01]  /*6c00*/  ISETP.GT.U32.AND P3, PT, R16.reuse, R6, PT ;  /* 0x000000061000720c */ /* 0x040fe20003f64070 */
[----:B------:R-:W-:Y:S01]  /*6c10*/  IMAD R23, R16, R8, R23 ;  /* 0x0000000810177224 */ /* 0x000fe200078e0217 */
[----:B------:R-:W-:Y:S01]  /*6c20*/  IABS R26, R20 ;  /* 0x00000014001a7213 */ /* 0x000fe20000000000 */
[----:B------:R-:W-:-:S02]  /*6c30*/  IMAD R10, R10, UR6, RZ ;  /* 0x000000060a0a7c24 */ /* 0x000fc4000f8e02ff */
[----:B------:R-:W-:Y:S02]  /*6c40*/  IMAD R8, RZ, RZ, -UR6 ;  /* 0x80000006ff087e24 */ /* 0x000fe4000f8e02ff */
[C---:B------:R-:W-:Y:S01]  /*6c50*/  IMAD.HI.U32 R12, R11.reuse, R24, RZ ;  /* 0x000000180b0c7227 */ /* 0x040fe200078e00ff */
[----:B------:R-:W-:Y:S03]  /*6c60*/  STL [R1+0x1318], R10 ;  /* 0x0013180a01007387 */ /* 0x000fe60000100800 */
[----:B------:R-:W-:-:S04]  /*6c70*/  IMAD.HI.U32 R13, R11, R25, RZ ;  /* 0x000000190b0d7227 */ /* 0x000fc800078e00ff */
[----:B------:R-:W-:Y:S01]  /*6c80*/  @!P3 IMAD.IADD R6, R6, 0x1, -R16 ;  /* 0x000000010606b824 */ /* 0x000fe200078e0a10 */
[----:B------:R-:W-:Y:S01]  /*6c90*/  ISETP.GT.U32.AND P3, PT, R16, R4, PT ;  /* 0x000000041000720c */ /* 0x000fe20003f64070 */
[----:B-1----:R-:W-:Y:S02]  /*6ca0*/  IMAD R0, R8, 0x4, R10 ;  /* 0x0000000408007824 */ /* 0x002fe400078e020a */
[----:B------:R-:W-:Y:S01]  /*6cb0*/  @!P5 IMAD.MOV R2, RZ, RZ, -R2 ;  /* 0x000000ffff02d224 */ /* 0x000fe200078e0a02 */
[C---:B------:R-:W-:Y:S01]  /*6cc0*/  ISETP.GT.U32.AND P5, PT, R16.reuse, R22, PT ;  /* 0x000000161000720c */ /* 0x040fe20003fa4070 */
[----:B------:R-:W-:Y:S01]  /*6cd0*/  @!P1 IMAD.MOV R7, RZ, RZ, -R7 ;  /* 0x000000ffff079224 */ /* 0x000fe200078e0a07 */
[----:B------:R-:W-:Y:S01]  /*6ce0*/  ISETP.GT.U32.AND P1, PT, R16, R6, PT ;  /* 0x000000061000720c */ /* 0x000fe20003f24070 */
[----:B------:R-:W-:Y:S02]  /*6cf0*/  IMAD.MOV R12, RZ, RZ, -R12 ;  /* 0x000000ffff0c7224 */ /* 0x000fe400078e0a0c */
[----:B------:R-:W-:-:S02]  /*6d00*/  IMAD.MOV R13, RZ, RZ, -R13 ;  /* 0x000000ffff0d7224 */ /* 0x000fc400078e0a0d */
[----:B------:R-:W-:-:S04]  /*6d10*/  IMAD.HI.U32 R14, R11, R26, RZ ;  /* 0x0000001a0b0e7227 */ /* 0x000fc800078e00ff */
[----:B------:R-:W-:-:S04]  /*6d20*/  IMAD.HI.U32 R11, R11, R27, RZ ;  /* 0x0000001b0b0b7227 */ /* 0x000fc800078e00ff */
[----:B------:R-:W-:Y:S02]  /*6d30*/  IMAD R0, R8, 0x4, R0 ;  /* 0x0000000408007824 */ /* 0x000fe400078e0200 */
[C---:B------:R-:W-:Y:S02]  /*6d40*/  IMAD R24, R16.reuse, R12, R24 ;  /* 0x0000000c10187224 */ /* 0x040fe400078e0218 */
[----:B------:R-:W-:Y:S02]  /*6d50*/  IMAD R25, R16, R13, R25 ;  /* 0x0000000d10197224 */ /* 0x000fe400078e0219 */
[----:B------:R-:W-:Y:S02]  /*6d60*/  IMAD.MOV R13, RZ, RZ, -R14 ;  /* 0x000000ffff0d7224 */ /* 0x000fe400078e0a0e */
[----:B------:R-:W-:Y:S02]  /*6d70*/  IMAD.MOV R12, RZ, RZ, -R11 ;  /* 0x000000ffff0c7224 */ /* 0x000fe400078e0a0b */
[----:B------:R-:W-:-:S02]  /*6d80*/  IMAD R0, R8, 0x4, R0 ;  /* 0x0000000408007824 */ /* 0x000fc400078e0200 */
[----:B------:R-:W-:Y:S01]  /*6d90*/  @!P2 IMAD.MOV R5, RZ, RZ, -R5 ;  /* 0x000000ffff05a224 */ /* 0x000fe200078e0a05 */
[C---:B------:R-:W-:Y:S01]  /*6da0*/  ISETP.GT.U32.AND P2, PT, R16.reuse, R23, PT ;  /* 0x000000171000720c */ /* 0x040fe20003f44070 */
[C---:B------:R-:W-:Y:S02]  /*6db0*/  IMAD R26, R16.reuse, R13, R26 ;  /* 0x0000000d101a7224 */ /* 0x040fe400078e021a */
[----:B------:R-:W-:Y:S02]  /*6dc0*/  IMAD R27, R16, R12, R27 ;  /* 0x0000000c101b7224 */ /* 0x000fe400078e021b */
[----:B------:R-:W-:Y:S02]  /*6dd0*/  IMAD R0, R8, 0x4, R0 ;  /* 0x0000000408007824 */ /* 0x000fe400078e0200 */
[----:B------:R-:W-:Y:S01]  /*6de0*/  @!P6 IMAD.MOV R9, RZ, RZ, -R9 ;  /* 0x000000ffff09e224 */ /* 0x000fe200078e0a09 */
[----:B------:R-:W-:Y:S01]  /*6df0*/  ISETP.GT.U32.AND P6, PT, R16, R24, PT ;  /* 0x000000181000720c */ /* 0x000fe20003fc4070 */
[--C-:B------:R-:W-:Y:S01]  /*6e00*/  @!P3 IMAD.IADD R4, R4, 0x1, -R16.reuse ;  /* 0x000000010404b824 */ /* 0x100fe200078e0a10 */
[----:B------:R-:W-:Y:S01]  /*6e10*/  ISETP.GT.U32.AND P3, PT, R16, R25, PT ;  /* 0x000000191000720c */ /* 0x000fe20003f64070 */
[--C-:B------:R-:W-:Y:S01]  /*6e20*/  @!P1 IMAD.IADD R6, R6, 0x1, -R16.reuse ;  /* 0x0000000106069824 */ /* 0x100fe200078e0a10 */
[----:B------:R-:W-:Y:S01]  /*6e30*/  ISETP.GT.U32.AND P1, PT, R16, R26, PT ;  /* 0x0000001a1000720c */ /* 0x000fe20003f24070 */
[----:B------:R-:W-:Y:S01]  /*6e40*/  @!P5 IMAD.IADD R22, R22, 0x1, -R16 ;  /* 0x000000011616d824 */ /* 0x000fe200078e0a10 */
[----:B------:R-:W-:Y:S01]  /*6e50*/  ISETP.GT.U32.AND P5, PT, R16, R27, PT ;  /* 0x0000001b1000720c */ /* 0x000fe20003fa4070 */
[----:B------:R-:W-:-:S02]  /*6e60*/  IMAD R0, R8, 0x4, R0 ;  /* 0x0000000408007824 */ /* 0x000fc400078e0200 */
[----:B------:R-:W-:Y:S01]  /*6e70*/  @!P2 IMAD.IADD R23, R23, 0x1, -R16 ;  /* 0x000000011717a824 */ /* 0x000fe200078e0a10 */
[----:B------:R-:W-:Y:S01]  /*6e80*/  ISETP.GE.AND P2, PT, R17, RZ, PT ;  /* 0x000000ff1100720c */ /* 0x000fe20003f46270 */
[----:B------:R-:W-:Y:S01]  /*6e90*/  IMAD R11, R8, 0x4, R0 ;  /* 0x00000004080b7824 */ /* 0x000fe200078e0200 */
[----:B------:R-:W-:Y:S01]  /*6ea0*/  STL [R1+0x28], R0 ;  /* 0x0000280001007387 */ /* 0x000fe20000100800 */
[--C-:B------:R-:W-:Y:S01]  /*6eb0*/  @!P6 IMAD.IADD R24, R24, 0x1, -R16.reuse ;  /* 0x000000011818e824 */ /* 0x100fe200078e0a10 */
[----:B------:R-:W-:Y:S01]  /*6ec0*/  ISETP.GT.U32.AND P6, PT, R16, R23, PT ;  /* 0x000000171000720c */ /* 0x000fe20003fc4070 */
[----:B------:R-:W-:Y:S01]  /*6ed0*/  IMAD R12, R8, 0x4, R11 ;  /* 0x00000004080c7824 */ /* 0x000fe200078e020b */
[----:B------:R-:W-:Y:S01]  /*6ee0*/  STL [R1+0x131c], R2 ;  /* 0x00131c0201007387 */ /* 0x000fe20000100800 */
[----:B------:R-:W-:Y:S01]  /*6ef0*/  @!P3 IMAD.IADD R25, R25, 0x1, -R16 ;  /* 0x000000011919b824 */ /* 0x000fe200078e0a10 */
[----:B------:R-:W-:Y:S01]  /*6f00*/  ISETP.GT.U32.AND P3, PT, R16, R24, PT ;  /* 0x000000181000720c */ /* 0x000fe20003f64070 */
[----:B------:R-:W-:Y:S01]  /*6f10*/  IMAD R18, R8, 0x4, R12 ;  /* 0x0000000408127824 */ /* 0x000fe200078e020c */
[----:B------:R-:W-:Y:S01]  /*6f20*/  STL [R1+0x1320], R7 ;  /* 0x0013200701007387 */ /* 0x000fe20000100800 */
[--C-:B------:R-:W-:Y:S01]  /*6f30*/  @!P1 IMAD.IADD R26, R26, 0x1, -R16.reuse ;  /* 0x000000011a1a9824 */ /* 0x100fe200078e0a10 */
[----:B------:R-:W-:Y:S01]  /*6f40*/  ISETP.GT.U32.AND P1, PT, R16, R25, PT ;  /* 0x000000191000720c */ /* 0x000fe20003f24070 */
[----:B------:R-:W-:Y:S01]  /*6f50*/  @!P5 IMAD.IADD R27, R27, 0x1, -R16 ;  /* 0x000000011b1bd824 */ /* 0x000fe200078e0a10 */
[----:B------:R-:W-:Y:S01]  /*6f60*/  STL [R1+0x1324], R5 ;  /* 0x0013240501007387 */ /* 0x000fe20000100800 */
[----:B------:R-:W-:Y:S01]  /*6f70*/  IMAD R13, R8, 0x4, R18 ;  /* 0x00000004080d7824 */ /* 0x000fe200078e0212 */
[C---:B------:R-:W-:Y:S01]  /*6f80*/  ISETP.GT.U32.AND P5, PT, R16.reuse, R26, PT ;  /* 0x0000001a1000720c */ /* 0x040fe20003fa4070 */
[----:B------:R-:W-:Y:S01]  /*6f90*/  @!P4 IMAD.MOV R4, RZ, RZ, -R4 ;  /* 0x000000ffff04c224 */ /* 0x000fe200078e0a04 */
[C---:B------:R-:W-:Y:S01]  /*6fa0*/  ISETP.GT.U32.AND P4, PT, R16.reuse, R22, PT ;  /* 0x000000161000720c */ /* 0x040fe20003f84070 */
[----:B------:R-:W-:Y:S01]  /*6fb0*/  @!P0 IMAD.MOV R6, RZ, RZ, -R6 ;  /* 0x000000ffff068224 */ /* 0x000fe200078e0a06 */
[----:B------:R-:W-:Y:S01]  /*6fc0*/  ISETP.GT.U32.AND P0, PT, R16, R27, PT ;  /* 0x0000001b1000720c */ /* 0x000fe20003f04070 */
[C---:B------:R-:W-:Y:S01]  /*6fd0*/  IMAD R14, R8.reuse, 0x4, R13 ;  /* 0x00000004080e7824 */ /* 0x040fe200078e020d */
[----:B------:R-:W-:Y:S01]  /*6fe0*/  STL [R1+0x1328], R9 ;  /* 0x0013280901007387 */ /* 0x000fe20000100800 */
[----:B------:R-:W-:Y:S01]  /*6ff0*/  @!P6 IMAD.IADD R23, R23, 0x1, -R16 ;  /* 0x000000011717e824 */ /* 0x000fe200078e0a10 */
[----:B------:R-:W-:Y:S01]  /*7000*/  ISETP.GE.AND P6, PT, R15, RZ, PT ;  /* 0x000000ff0f00720c */ /* 0x000fe20003fc6270 */
[----:B------:R-:W-:Y:S01]  /*7010*/  IMAD R17, R8, 0x4, R14 ;  /* 0x0000000408117824 */ /* 0x000fe200078e020e */
[----:B------:R0:W-:Y:S01]  /*7020*/  STL [R1+0x130c], R11 ;  /* 0x00130c0b01007387 */ /* 0x0001e20000100800 */
[--C-:B------:R-:W-:Y:S01]  /*7030*/  @!P3 IMAD.IADD R24, R24, 0x1, -R16.reuse ;  /* 0x000000011818b824 */ /* 0x100fe200078e0a10 */
[----:B------:R-:W-:Y:S01]  /*7040*/  ISETP.GE.AND P3, PT, R21, RZ, PT ;  /* 0x000000ff1500720c */ /* 0x000fe20003f66270 */
[----:B------:R-:W-:Y:S01]  /*7050*/  IMAD R15, R8, 0x4, R17 ;  /* 0x00000004080f7824 */ /* 0x000fe200078e0211 */
[----:B------:R-:W-:Y:S01]  /*7060*/  STL [R1+0x132c], R12 ;  /* 0x00132c0c01007387 */ /* 0x000fe20000100800 */
[--C-:B------:R-:W-:Y:S01]  /*7070*/  @!P4 IMAD.IADD R22, R22, 0x1, -R16.reuse ;  /* 0x000000011616c824 */ /* 0x100fe200078e0a10 */
[----:B------:R-:W-:Y:S01]  /*7080*/  ISETP.GE.AND P4, PT, R29, RZ, PT ;  /* 0x000000ff1d00720c */ /* 0x000fe20003f86270 */
[--C-:B------:R-:W-:Y:S01]  /*7090*/  @!P1 IMAD.IADD R25, R25, 0x1, -R16.reuse ;  /* 0x0000000119199824 */ /* 0x100fe200078e0a10 */
[----:B------:R-:W-:Y:S01]  /*70a0*/  STL [R1+0x1330], R4 ;  /* 0x0013300401007387 */ /* 0x000fe20000100800 */
[--C-:B------:R-:W-:Y:S01]  /*70b0*/  @!P5 IMAD.IADD R26, R26, 0x1, -R16.reuse ;  /* 0x000000011a1ad824 */ /* 0x100fe200078e0a10 */
[----:B0-----:R-:W0:Y:S01]  /*70c0*/  LDC R11, c[0x0][0x3ac] ;  /* 0x0000eb00ff0b7b82 */ /* 0x001e220000000800 */
[----:B------:R-:W-:Y:S01]  /*70d0*/  @!P0 IMAD.IADD R27, R27, 0x1, -R16 ;  /* 0x000000011b1b8824 */ /* 0x000fe200078e0a10 */
[----:B------:R-:W-:Y:S01]  /*70e0*/  STL [R1+0x1334], R18 ;  /* 0x0013341201007387 */ /* 0x000fe20000100800 */
[----:B------:R-:W-:Y:S01]  /*70f0*/  IMAD R16, R8, 0x4, R15 ;  /* 0x0000000408107824 */ /* 0x000fe200078e020f */
[----:B------:R-:W-:-:S02]  /*7100*/  ISETP.GE.AND P1, PT, R20, RZ, PT ;  /* 0x000000ff1400720c */ /* 0x000fc40003f26270 */
[----:B------:R-:W-:Y:S01]  /*7110*/  STL [R1+0x1338], R6 ;  /* 0x0013380601007387 */ /* 0x000fe20000100800 */
[----:B------:R-:W-:Y:S01]  /*7120*/  IMAD R20, R8, 0x4, R16 ;  /* 0x0000000408147824 */ /* 0x000fe200078e0210 */
[----:B------:R-:W-:Y:S02]  /*7130*/  ISETP.GE.AND P5, PT, R28, RZ, PT ;  /* 0x000000ff1c00720c */ /* 0x000fe40003fa6270 */
[----:B------:R-:W-:Y:S01]  /*7140*/  STL [R1+0x133c], R13 ;  /* 0x00133c0d01007387 */ /* 0x000fe20000100800 */
[----:B------:R-:W-:Y:S01]  /*7150*/  @!P2 IMAD.MOV R22, RZ, RZ, -R22 ;  /* 0x000000ffff16a224 */ /* 0x000fe200078e0a16 */
[----:B------:R-:W-:Y:S02]  /*7160*/  ISETP.NE.AND P0, PT, R3, RZ, PT ;  /* 0x000000ff0300720c */ /* 0x000fe40003f05270 */
[----:B------:R-:W-:Y:S01]  /*7170*/  STL [R1+0x1340], R14 ;  /* 0x0013400e01007387 */ /* 0x000fe20000100800 */
[----:B------:R-:W-:Y:S01]  /*7180*/  IMAD R21, R8, 0x4, R20 ;  /* 0x0000000408157824 */ /* 0x000fe200078e0214 */
[----:B------:R-:W-:-:S02]  /*7190*/  LOP3.LUT R3, RZ, R3, RZ, 0x33, !PT ;  /* 0x00000003ff037212 */ /* 0x000fc400078e33ff */
[----:B------:R-:W-:Y:S04]  /*71a0*/  STL [R1+0x1344], R17 ;  /* 0x0013441101007387 */ /* 0x000fe80000100800 */
[----:B------:R-:W-:Y:S04]  /*71b0*/  STL [R1+0x1348], R15 ;  /* 0x0013480f01007387 */ /* 0x000fe80000100800 */
[----:B------:R1:W-:Y:S04]  /*71c0*/  STL [R1+0x134c], R16 ;  /* 0x00134c1001007387 */ /* 0x0003e80000100800 */
[----:B-1----:R-:W2:Y:S04]  /*71d0*/  LDL.LU R16, [R1+0x1c4] ;  /* 0x0001c40001107983 */ /* 0x002ea80000300800 */
[----:B------:R-:W3:Y:S04]  /*71e0*/  LDL.LU R15, [R1+0x1c0] ;  /* 0x0001c000010f7983 */ /* 0x000ee80000300800 */
[----:B------:R-:W2:Y:S04]  /*71f0*/  LDL.LU R17, [R1+0x1bc] ;  /* 0x0001bc0001117983 */ /* 0x000ea80000300800 */
[----:B------:R-:W2:Y:S04]  /*7200*/  LDL.LU R14, [R1+0x1b8] ;  /* 0x0001b800010e7983 */ /* 0x000ea80000300800 */
[----:B------:R-:W2:Y:S04]  /*7210*/  LDL.LU R13, [R1+0x1b4] ;  /* 0x0001b400010d7983 */ /* 0x000ea80000300800 */
[----:B------:R-:W4:Y:S04]  /*7220*/  LDL.LU R6, [R1+0x1b0] ;  /* 0x0001b00001067983 */ /* 0x000f280000300800 */
        /* <DEDUP_REMOVED lines=8> */
[----:B------:R-:W4:Y:S01]  /*72b0*/  LDL.LU R0, [R1+0x18c] ;  /* 0x00018c0001007983 */ /* 0x000f220000300800 */
[----:B------:R-:W-:-:S03]  /*72c0*/  @!P4 IMAD.MOV R23, RZ, RZ, -R23 ;  /* 0x000000ffff17c224 */ /* 0x000fc600078e0a17 */
[----:B0-----:R0:W-:Y:S01]  /*72d0*/  STL [R1+0x1350], R11 ;  /* 0x0013500b01007387 */ /* 0x0011e20000100800 */
[----:B------:R-:W-:Y:S02]  /*72e0*/  IMAD R28, R8, 0x4, R21 ;  /* 0x00000004081c7824 */ /* 0x000fe400078e0215 */
[----:B------:R-:W-:Y:S01]  /*72f0*/  @!P6 IMAD.MOV R24, RZ, RZ, -R24 ;  /* 0x000000ffff18e224 */ /* 0x000fe200078e0a18 */
[----:B0-----:R-:W5:Y:S04]  /*7300*/  LDL.LU R11, [R1+0x1c8] ;  /* 0x0001c800010b7983 */ /* 0x001f680000300800 */
[----:B------:R0:W-:Y:S04]  /*7310*/  STL [R1+0x1354], R20 ;  /* 0x0013541401007387 */ /* 0x0001e80000100800 */
        /* <DEDUP_REMOVED lines=8> */
[----:B0-----:R-:W5:Y:S01]  /*73a0*/  LDL.LU R24, [R1+0x1dc] ;  /* 0x0001dc0001187983 */ /* 0x001f620000300800 */
[----:B------:R-:W-:-:S02]  /*73b0*/  @!P3 IMAD.MOV R25, RZ, RZ, -R25 ;  /* 0x000000ffff19b224 */ /* 0x000fc400078e0a19 */
[----:B------:R-:W-:Y:S02]  /*73c0*/  @!P1 IMAD.MOV R26, RZ, RZ, -R26 ;  /* 0x000000ffff1a9224 */ /* 0x000fe400078e0a1a */
[----:B------:R-:W-:Y:S01]  /*73d0*/  @!P5 IMAD.MOV R27, RZ, RZ, -R27 ;  /* 0x000000ffff1bd224 */ /* 0x000fe200078e0a1b */
[----:B------:R-:W-:Y:S01]  /*73e0*/  STL [R1+0x1368], R25 ;  /* 0x0013681901007387 */ /* 0x000fe20000100800 */
[----:B------:R-:W-:-:S03]  /*73f0*/  IMAD R29, R8, 0x4, R28 ;  /* 0x00000004081d7824 */ /* 0x000fc600078e021c */
[----:B------:R-:W-:Y:S04]  /*7400*/  STL [R1+0x136c], R26 ;  /* 0x00136c1a01007387 */ /* 0x000fe80000100800 */
[----:B------:R-:W-:Y:S04]  /*7410*/  STL [R1+0x1370], R27 ;  /* 0x0013701b01007387 */ /* 0x000fe80000100800 */
[----:B------:R-:W-:Y:S04]  /*7420*/  STL [R1+0x137c], R29 ;  /* 0x00137c1d01007387 */ /* 0x000fe80000100800 */
[----:B------:R0:W-:Y:S04]  /*7430*/  STL [R1+0x1378], R8 ;  /* 0x0013780801007387 */ /* 0x0001e80000100800 */
[----:B------:R-:W-:Y:S01]  /*7440*/  STL [R1+0x1374], R28 ;  /* 0x0013741c01007387 */ /* 0x000fe20000100800 */
[----:B0-----:R-:W-:-:S05]  /*7450*/  SEL R8, R3, R19, !P0 ;  /* 0x0000001303087207 */ /* 0x001fca0004000000 */
[----:B------:R0:W-:Y:S01]  /*7460*/  STL [R1+0x1e0], R8 ;  /* 0x0001e00801007387 */ /* 0x0001e20000100800 */
[C---:B---3--:R-:W-:Y:S02]  /*7470*/  SEL R15, R3.reuse, R15, !P0 ;  /* 0x0000000f030f7207 */ /* 0x048fe40004000000 */
[C---:B--2---:R-:W-:Y:S02]  /*7480*/  SEL R13, R3.reuse, R13, !P0 ;  /* 0x0000000d030d7207 */ /* 0x044fe40004000000 */
[C---:B----4-:R-:W-:Y:S02]  /*7490*/  SEL R0, R3.reuse, R0, !P0 ;  /* 0x0000000003007207 */ /* 0x050fe40004000000 */
[C---:B-----5:R-:W-:Y:S02]  /*74a0*/  SEL R21, R3.reuse, R21, !P0 ;  /* 0x0000001503157207 */ /* 0x060fe40004000000 */
[C---:B0-----:R-:W-:Y:S02]  /*74b0*/  SEL R8, R3.reuse, R22, !P0 ;  /* 0x0000001603087207 */ /* 0x041fe40004000000 */
[----:B------:R-:W-:-:S02]  /*74c0*/  SEL R19, R3, R23, !P0 ;  /* 0x0000001703137207 */ /* 0x000fc40004000000 */
[----:B------:R-:W-:-:S05]  /*74d0*/  SEL R24, R3, R24, !P0 ;  /* 0x0000001803187207 */ /* 0x000fca0004000000 */
[----:B------:R-:W-:Y:S04]  /*74e0*/  STL [R1+0x260], R24 ;  /* 0x0002601801007387 */ /* 0x000fe80000100800 */
[----:B------:R0:W-:Y:S04]  /*74f0*/  STL [R1+0x25c], R19 ;  /* 0x00025c1301007387 */ /* 0x0001e80000100800 */
[----:B------:R1:W-:Y:S04]  /*7500*/  STL [R1+0x258], R8 ;  /* 0x0002580801007387 */ /* 0x0003e80000100800 */
[----:B------:R-:W-:Y:S01]  /*7510*/  STL [R1+0x254], R21 ;  /* 0x0002541501007387 */ /* 0x000fe20000100800 */
[----:B0-----:R-:W-:-:S02]  /*7520*/  SEL R19, R3, R20, !P0 ;  /* 0x0000001403137207 */ /* 0x001fc40004000000 */
[----:B-1----:R-:W-:-:S03]  /*7530*/  SEL R8, R3, R11, !P0 ;  /* 0x0000000b03087207 */ /* 0x002fc60004000000 */
[----:B------:R-:W-:Y:S01]  /*7540*/  STL [R1+0x250], R19 ;  /* 0x0002501301007387 */ /* 0x000fe20000100800 */
[----:B------:R-:W-:-:S03]  /*7550*/  SEL R11, R3, R16, !P0 ;  /* 0x00000010030b7207 */ /* 0x000fc60004000000 */
[----:B------:R0:W-:Y:S04]  /*7560*/  STL [R1+0x24c], R8 ;  /* 0x00024c0801007387 */ /* 0x0001e80000100800 */
[----:B------:R1:W-:Y:S04]  /*7570*/  STL [R1+0x248], R11 ;  /* 0x0002480b01007387 */ /* 0x0003e80000100800 */
[----:B------:R-:W-:Y:S01]  /*7580*/  STL [R1+0x244], R15 ;  /* 0x0002440f01007387 */ /* 0x000fe20000100800 */
[C---:B0-----:R-:W-:Y:S02]  /*7590*/  SEL R8, R3.reuse, R17, !P0 ;  /* 0x0000001103087207 */ /* 0x041fe40004000000 */
[----:B-1----:R-:W-:-:S03]  /*75a0*/  SEL R11, R3, R14, !P0 ;  /* 0x0000000e030b7207 */ /* 0x002fc60004000000 */
[----:B------:R0:W-:Y:S04]  /*75b0*/  STL [R1+0x240], R8 ;  /* 0x0002400801007387 */ /* 0x0001e80000100800 */
[----:B------:R1:W-:Y:S04]  /*75c0*/  STL [R1+0x23c], R11 ;  /* 0x00023c0b01007387 */ /* 0x0003e80000100800 */
[----:B------:R-:W-:Y:S01]  /*75d0*/  STL [R1+0x238], R13 ;  /* 0x0002380d01007387 */ /* 0x000fe20000100800 */
[C---:B0-----:R-:W-:Y:S02]  /*75e0*/  SEL R8, R3.reuse, R6, !P0 ;  /* 0x0000000603087207 */ /* 0x041fe40004000000 */
[----:B------:R-:W-:-:S02]  /*75f0*/  SEL R6, R3, R4, !P0 ;  /* 0x0000000403067207 */ /* 0x000fc40004000000 */
[C---:B-1----:R-:W-:Y:S01]  /*7600*/  SEL R11, R3.reuse, R18, !P0 ;  /* 0x00000012030b7207 */ /* 0x042fe20004000000 */
[----:B------:R0:W-:Y:S01]  /*7610*/  STL [R1+0x234], R8 ;  /* 0x0002340801007387 */ /* 0x0001e20000100800 */
[----:B------:R-:W-:-:S03]  /*7620*/  SEL R4, R3, R9, !P0 ;  /* 0x0000000903047207 */ /* 0x000fc60004000000 */
[----:B------:R-:W-:Y:S04]  /*7630*/  STL [R1+0x230], R11 ;  /* 0x0002300b01007387 */ /* 0x000fe80000100800 */
[----:B------:R1:W-:Y:S01]  /*7640*/  STL [R1+0x22c], R6 ;  /* 0x00022c0601007387 */ /* 0x0003e20000100800 */
[----:B0-----:R-:W-:-:S05]  /*7650*/  SEL R8, R3, R12, !P0 ;  /* 0x0000000c03087207 */ /* 0x001fca0004000000 */
[----:B------:R-:W-:Y:S01]  /*7660*/  STL [R1+0x228], R8 ;  /* 0x0002280801007387 */ /* 0x000fe20000100800 */
[----:B-1----:R-:W-:-:S03]  /*7670*/  SEL R6, R3, R5, !P0 ;  /* 0x0000000503067207 */ /* 0x002fc60004000000 */
[----:B------:R0:W-:Y:S01]  /*7680*/  STL [R1+0x224], R4 ;  /* 0x0002240401007387 */ /* 0x0001e20000100800 */
[----:B------:R-:W-:-:S03]  /*7690*/  SEL R5, R3, R7, !P0 ;  /* 0x0000000703057207 */ /* 0x000fc60004000000 */
[----:B------:R-:W-:Y:S04]  /*76a0*/  STL [R1+0x220], R6 ;  /* 0x0002200601007387 */ /* 0x000fe80000100800 */
[----:B------:R-:W-:Y:S01]  /*76b0*/  STL [R1+0x21c], R5 ;  /* 0x00021c0501007387 */ /* 0x000fe20000100800 */
[C---:B0-----:R-:W-:Y:S02]  /*76c0*/  SEL R4, R3.reuse, R2, !P0 ;  /* 0x0000000203047207 */ /* 0x041fe40004000000 */
[----:B------:R-:W-:-:S03]  /*76d0*/  SEL R2, R3, R10, !P0 ;  /* 0x0000000a03027207 */ /* 0x000fc60004000000 */
[----:B------:R-:W-:Y:S04]  /*76e0*/  STL [R1+0x218], R4 ;  /* 0x0002180401007387 */ /* 0x000fe80000100800 */
[----:B------:R-:W2:Y:S04]  /*76f0*/  LDL.LU R19, [R1+0x17c] ;  /* 0x00017c0001137983 */ /* 0x000ea80000300800 */
[----:B------:R-:W-:Y:S04]  /*7700*/  STL [R1+0x214], R2 ;  /* 0x0002140201007387 */ /* 0x000fe80000100800 */
[----:B--2---:R0:W-:Y:S04]  /*7710*/  STL [R1+0x1398], R19 ;  /* 0x0013981301007387 */ /* 0x0041e80000100800 */
[----:B------:R-:W-:Y:S04]  /*7720*/  STL [R1+0x210], R0 ;  /* 0x0002100001007387 */ /* 0x000fe80000100800 */
[----:B0-----:R-:W2:Y:S04]  /*7730*/  LDL.LU R19, [R1+0x180] ;  /* 0x0001800001137983 */ /* 0x001ea80000300800 */
[----:B--2---:R0:W-:Y:S04]  /*7740*/  STL [R1+0x139c], R19 ;  /* 0x00139c1301007387 */ /* 0x0041e80000100800 */
[----:B0-----:R-:W2:Y:S04]  /*7750*/  LDL.LU R19, [R1+0x184] ;  /* 0x0001840001137983 */ /* 0x001ea80000300800 */
[----:B--2---:R0:W-:Y:S04]  /*7760*/  STL [R1+0x13a0], R19 ;  /* 0x0013a01301007387 */ /* 0x0041e80000100800 */
[----:B0-----:R-:W2:Y:S04]  /*7770*/  LDL.LU R19, [R1+0x188] ;  /* 0x0001880001137983 */ /* 0x001ea80000300800 */
[----:B------:R-:W3:Y:S04]  /*7780*/  LDL.LU R28, [R1+0x178] ;  /* 0x00017800011c7983 */ /* 0x000ee80000300800 */
[----:B------:R-:W4:Y:S04]  /*7790*/  LDL.LU R8, [R1+0x174] ;  /* 0x0001740001087983 */ /* 0x000f280000300800 */
[----:B------:R-:W5:Y:S04]  /*77a0*/  LDL.LU R29, [R1+0x170] ;  /* 0x00017000011d7983 */ /* 0x000f680000300800 */
[----:B------:R-:W3:Y:S04]  /*77b0*/  LDL.LU R27, [R1+0x16c] ;  /* 0x00016c00011b7983 */ /* 0x000ee80000300800 */
        /* <DEDUP_REMOVED lines=22> */
[----:B------:R-:W3:Y:S01]  /*7920*/  LDL.LU R0, [R1+0x110] ;  /* 0x0001100001007983 */ /* 0x000ee20000300800 */
[----:B--2---:R-:W-:-:S05]  /*7930*/  SEL R19, R3, R19, !P0 ;  /* 0x0000001303137207 */ /* 0x004fca0004000000 */
[----:B------:R0:W-:Y:S04]  /*7940*/  STL [R1+0x20c], R19 ;  /* 0x00020c1301007387 */ /* 0x0001e80000100800 */
[----:B0-----:R-:W2:Y:S02]  /*7950*/  LDL.LU R19, [R1+0x13a0] ;  /* 0x0013a00001137983 */ /* 0x001ea40000300800 */
[----:B--2---:R-:W-:-:S05]  /*7960*/  SEL R19, R3, R19, !P0 ;  /* 0x0000001303137207 */ /* 0x004fca0004000000 */
[----:B------:R0:W-:Y:S04]  /*7970*/  STL [R1+0x208], R19 ;  /* 0x0002081301007387 */ /* 0x0001e80000100800 */
[----:B0-----:R-:W2:Y:S02]  /*7980*/  LDL.LU R19, [R1+0x139c] ;  /* 0x00139c0001137983 */ /* 0x001ea40000300800 */
[----:B--2---:R-:W-:-:S05]  /*7990*/  SEL R19, R3, R19, !P0 ;  /* 0x0000001303137207 */ /* 0x004fca0004000000 */
[----:B------:R0:W-:Y:S04]  /*79a0*/  STL [R1+0x204], R19 ;  /* 0x0002041301007387 */ /* 0x0001e80000100800 */
[----:B0-----:R-:W2:Y:S01]  /*79b0*/  LDL.LU R19, [R1+0x1398] ;  /* 0x0013980001137983 */ /* 0x001ea20000300800 */
[C---:B---3--:R-:W-:Y:S02]  /*79c0*/  SEL R28, R3.reuse, R28, !P0 ;  /* 0x0000001c031c7207 */ /* 0x048fe40004000000 */
[C---:B------:R-:W-:Y:S02]  /*79d0*/  SEL R27, R3.reuse, R27, !P0 ;  /* 0x0000001b031b7207 */ /* 0x040fe40004000000 */
[C---:B------:R-:W-:Y:S02]  /*79e0*/  SEL R24, R3.reuse, R24, !P0 ;  /* 0x0000001803187207 */ /* 0x040fe40004000000 */
[----:B------:R-:W-:-:S02]  /*79f0*/  SEL R21, R3, R21, !P0 ;  /* 0x0000001503157207 */ /* 0x000fc40004000000 */
[C---:B------:R-:W-:Y:S02]  /*7a00*/  SEL R15, R3.reuse, R15, !P0 ;  /* 0x0000000f030f7207 */ /* 0x040fe40004000000 */
[C---:B------:R-:W-:Y:S02]  /*7a10*/  SEL R13, R3.reuse, R13, !P0 ;  /* 0x0000000d030d7207 */ /* 0x040fe40004000000 */
[C---:B------:R-:W-:Y:S02]  /*7a20*/  SEL R0, R3.reuse, R0, !P0 ;  /* 0x0000000003007207 */ /* 0x040fe40004000000 */
[----:B--2---:R-:W-:-:S05]  /*7a30*/  SEL R19, R3, R19, !P0 ;  /* 0x0000001303137207 */ /* 0x004fca0004000000 */
[----:B------:R4:W-:Y:S04]  /*7a40*/  STL [R1+0x200], R19 ;  /* 0x0002001301007387 */ /* 0x0009e80000100800 */
[----:B------:R-:W-:Y:S01]  /*7a50*/  STL [R1+0x1fc], R28 ;  /* 0x0001fc1c01007387 */ /* 0x000fe20000100800 */
[C---:B----4-:R-:W-:Y:S02]  /*7a60*/  SEL R19, R3.reuse, R8, !P0 ;  /* 0x0000000803137207 */ /* 0x050fe40004000000 */
[----:B-----5:R-:W-:-:S03]  /*7a70*/  SEL R8, R3, R29, !P0 ;  /* 0x0000001d03087207 */ /* 0x020fc60004000000 */
        /* <DEDUP_REMOVED lines=187> */
[C---:B----4-:R-:W-:Y:S02]  /*8630*/  SEL R28, R3.reuse, R28, !P0 ;  /* 0x0000001c031c7207 */ /* 0x050fe40004000000 */
[C---:B-----5:R-:W-:Y:S02]  /*8640*/  SEL R27, R3.reuse, R27, !P0 ;  /* 0x0000001b031b7207 */ /* 0x060fe40004000000 */
[----:B------:R-:W-:-:S02]  /*8650*/  SEL R26, R3, R26, !P0 ;  /* 0x0000001a031a7207 */ /* 0x000fc40004000000 */
[C---:B------:R-:W-:Y:S02]  /*8660*/  SEL R25, R3.reuse, R25, !P0 ;  /* 0x0000001903197207 */ /* 0x040fe40004000000 */
[C---:B------:R-:W-:Y:S02]  /*8670*/  SEL R24, R3.reuse, R24, !P0 ;  /* 0x0000001803187207 */ /* 0x040fe40004000000 */
[C---:B------:R-:W-:Y:S02]  /*8680*/  SEL R23, R3.reuse, R23, !P0 ;  /* 0x0000001703177207 */ /* 0x040fe40004000000 */
[C---:B------:R-:W-:Y:S02]  /*8690*/  SEL R22, R3.reuse, R22, !P0 ;  /* 0x0000001603167207 */ /* 0x040fe40004000000 */
[C---:B------:R-:W-:Y:S02]  /*86a0*/  SEL R21, R3.reuse, R21, !P0 ;  /* 0x0000001503157207 */ /* 0x040fe40004000000 */
        /* <DEDUP_REMOVED lines=17> */
[----:B--2---:R-:W-:-:S05]  /*87c0*/  SEL R29, R3, R29, !P0 ;  /* 0x0000001d031d7207 */ /* 0x004fca0004000000 */
[----:B------:R0:W-:Y:S04]  /*87d0*/  STL [R1+0xf8], R29 ;  /* 0x0000f81d01007387 */ /* 0x0001e80000100800 */
[----:B0-----:R-:W2:Y:S04]  /*87e0*/  LDL.LU R29, [R1+0x137c] ;  /* 0x00137c00011d7983 */ /* 0x001ea80000300800 */
[----:B------:R0:W-:Y:S04]  /*87f0*/  STL [R1+0xf4], R8 ;  /* 0x0000f40801007387 */ /* 0x0001e80000100800 */
[----:B0-----:R-:W3:Y:S04]  /*8800*/  LDL.LU R8, [R1+0x1378] ;  /* 0x0013780001087983 */ /* 0x001ee80000300800 */
[----:B------:R0:W-:Y:S04]  /*8810*/  STL [R1+0xec], R28 ;  /* 0x0000ec1c01007387 */ /* 0x0001e80000100800 */
[----:B0-----:R-:W4:Y:S04]  /*8820*/  LDL.LU R28, [R1+0x1374] ;  /* 0x00137400011c7983 */ /* 0x001f280000300800 */
[----:B------:R0:W-:Y:S04]  /*8830*/  STL [R1+0xe8], R27 ;  /* 0x0000e81b01007387 */ /* 0x0001e80000100800 */
[----:B0-----:R-:W5:Y:S04]  /*8840*/  LDL.LU R27, [R1+0x1370] ;  /* 0x00137000011b7983 */ /* 0x001f680000300800 */
[----:B------:R0:W-:Y:S04]  /*8850*/  STL [R1+0xe4], R26 ;  /* 0x0000e41a01007387 */ /* 0x0001e80000100800 */
[----:B0-----:R-:W2:Y:S04]  /*8860*/  LDL.LU R26, [R1+0x136c] ;  /* 0x00136c00011a7983 */ /* 0x001ea80000300800 */
        /* <DEDUP_REMOVED lines=41> */
[----:B0-----:R-:W3:Y:S04]  /*8b00*/  LDL.LU R10, [R1+0x1318] ;  /* 0x00131800010a7983 */ /* 0x001ee80000300800 */
[----:B------:R0:W-:Y:S04]  /*8b10*/  STL [R1+0x74], R0 ;  /* 0x0000740001007387 */ /* 0x0001e80000100800 */
[----:B0-----:R-:W3:Y:S01]  /*8b20*/  LDL.LU R0, [R1+0x1314] ;  /* 0x0013140001007983 */ /* 0x001ee20000300800 */
[----:B------:R-:W-:-:S05]  /*8b30*/  SEL R19, R3, R19, !P0 ;  /* 0x0000001303137207 */ /* 0x000fca0004000000 */
[----:B------:R3:W-:Y:S01]  /*8b40*/  STL [R1+0x70], R19 ;  /* 0x0000701301007387 */ /* 0x0007e20000100800 */
[C---:B--2---:R-:W-:Y:S02]  /*8b50*/  SEL R2, R3.reuse, R2, !P0 ;  /* 0x0000000203027207 */ /* 0x044fe40004000000 */
[C---:B---3--:R-:W-:Y:S02]  /*8b60*/  SEL R19, R3.reuse, R0, !P0 ;  /* 0x0000000003137207 */ /* 0x048fe40004000000 */
[----:B------:R-:W2:Y:S04]  /*8b70*/  LDL.LU R0, [R1+0x1310] ;  /* 0x0013100001007983 */ /* 0x000ea80000300800 */
[----:B------:R0:W-:Y:S04]  /*8b80*/  STL [R1+0x6c], R19 ;  /* 0x00006c1301007387 */ /* 0x0001e80000100800 */
[----:B------:R1:W-:Y:S01]  /*8b90*/  STL [R1+0x64], R2 ;  /* 0x0000640201007387 */ /* 0x0003e20000100800 */
[----:B0-----:R-:W-:-:S02]  /*8ba0*/  SEL R19, R3, R7, !P0 ;  /* 0x0000000703137207 */ /* 0x001fc40004000000 */
[C---:B------:R-:W-:Y:S02]  /*8bb0*/  SEL R7, R3.reuse, R9, !P0 ;  /* 0x0000000903077207 */ /* 0x040fe40004000000 */
[C---:B-1----:R-:W-:Y:S01]  /*8bc0*/  SEL R2, R3.reuse, R5, !P0 ;  /* 0x0000000503027207 */ /* 0x042fe20004000000 */
[----:B------:R0:W-:Y:S01]  /*8bd0*/  STL [R1+0x60], R19 ;  /* 0x0000601301007387 */ /* 0x0001e20000100800 */
[C---:B------:R-:W-:Y:S02]  /*8be0*/  SEL R5, R3.reuse, R4, !P0 ;  /* 0x0000000403057207 */ /* 0x040fe40004000000 */
[C---:B------:R-:W-:Y:S01]  /*8bf0*/  SEL R4, R3.reuse, R22, !P0 ;  /* 0x0000001603047207 */ /* 0x040fe20004000000 */
[----:B------:R1:W-:Y:S04]  /*8c00*/  STL [R1+0x5c], R2 ;  /* 0x00005c0201007387 */ /* 0x0003e80000100800 */
[----:B------:R-:W-:Y:S01]  /*8c10*/  STL [R1+0x54], R7 ;  /* 0x0000540701007387 */ /* 0x000fe20000100800 */
[----:B0-----:R-:W0:Y:S01]  /*8c20*/  S2R R19, SR_TID.X ;  /* 0x0000000000137919 */ /* 0x001e220000002100 */
[----:B-1----:R-:W-:-:S02]  /*8c30*/  SEL R2, R3, R6, !P0 ;  /* 0x0000000603027207 */ /* 0x002fc40004000000 */
[----:B------:R1:W-:Y:S04]  /*8c40*/  STL [R1+0x50], R5 ;  /* 0x0000500501007387 */ /* 0x0003e80000100800 */
[----:B------:R3:W-:Y:S04]  /*8c50*/  STL [R1+0x48], R2 ;  /* 0x0000480201007387 */ /* 0x0007e80000100800 */
[----:B------:R4:W-:Y:S01]  /*8c60*/  STL [R1+0x40], R4 ;  /* 0x0000400401007387 */ /* 0x0009e20000100800 */
[C---:B-1----:R-:W-:Y:S02]  /*8c70*/  SEL R5, R3.reuse, R23, !P0 ;  /* 0x0000001703057207 */ /* 0x042fe40004000000 */
[----:B---3--:R-:W-:-:S03]  /*8c80*/  SEL R2, R3, R24, !P0 ;  /* 0x0000001803027207 */ /* 0x008fc60004000000 */
[----:B------:R-:W-:Y:S01]  /*8c90*/  STL [R1+0x38], R5 ;  /* 0x0000380501007387 */ /* 0x000fe20000100800 */
[----:B----4-:R-:W-:-:S03]  /*8ca0*/  SEL R4, R3, R25, !P0 ;  /* 0x0000001903047207 */ /* 0x010fc60004000000 */
[----:B------:R-:W-:Y:S04]  /*8cb0*/  STL [R1+0x20], R2 ;  /* 0x0000200201007387 */ /* 0x000fe80000100800 */
[----:B------:R1:W-:Y:S01]  /*8cc0*/  STL [R1+0x14], R4 ;  /* 0x0000140401007387 */ /* 0x0003e20000100800 */
[----:B0-----:R-:W-:Y:S01]  /*8cd0*/  LOP3.LUT R7, R19, 0x7f, RZ, 0xc0, !PT ;  /* 0x0000007f13077812 */ /* 0x001fe200078ec0ff */
[C-C-:B------:R-:W-:Y:S01]  /*8ce0*/  IMAD R24, R8.reuse, 0x4, R10.reuse ;  /* 0x0000000408187824 */ /* 0x140fe200078e020a */
[----:B------:R-:W-:Y:S01]  /*8cf0*/  SHF.R.U32.HI R19, RZ, 0x5, R19 ;  /* 0x00000005ff137819 */ /* 0x000fe20000011613 */
[C---:B------:R-:W-:Y:S01]  /*8d00*/  IMAD R25, R8.reuse, 0x4, R10 ;  /* 0x0000000408197824 */ /* 0x040fe200078e020a */
[C---:B-1----:R-:W-:Y:S01]  /*8d10*/  SEL R4, R3.reuse, R26, !P0 ;  /* 0x0000001a03047207 */ /* 0x042fe20004000000 */
[----:B------:R-:W-:Y:S01]  /*8d20*/  IMAD R2, R8, 0x4, R29 ;  /* 0x0000000408027824 */ /* 0x000fe200078e021d */
[----:B-----5:R-:W-:-:S02]  /*8d30*/  SEL R3, R3, R27, !P0 ;  /* 0x0000001b03037207 */ /* 0x020fc40004000000 */
[----:B------:R-:W-:Y:S01]  /*8d40*/  SGXT.U32 R19, R19, 0x2 ;  /* 0x000000021313781a */ /* 0x000fe20000000000 */
[----:B------:R0:W-:Y:S04]  /*8d50*/  STL [R1+0xc], R4 ;  /* 0x00000c0401007387 */ /* 0x0001e80000100800 */
[----:B------:R1:W-:Y:S01]  /*8d60*/  STL [R1+0x4], R3 ;  /* 0x0000040301007387 */ /* 0x0003e20000100800 */
[C---:B------:R-:W-:Y:S02]  /*8d70*/  IMAD R26, R8.reuse, 0x4, R10 ;  /* 0x00000004081a7824 */ /* 0x040fe400078e020a */
[----:B------:R-:W-:Y:S02]  /*8d80*/  IMAD R25, R8, 0x4, R25 ;  /* 0x0000000408197824 */ /* 0x000fe400078e0219 */
[----:B------:R-:W-:-:S02]  /*8d90*/  IMAD R27, R19, UR6, RZ ;  /* 0x00000006131b7c24 */ /* 0x000fc4000f8e02ff */
[----:B0-----:R-:W-:Y:S02]  /*8da0*/  IMAD R4, R7, R11, RZ ;  /* 0x0000000b07047224 */ /* 0x001fe400078e02ff */
[----:B-1----:R-:W-:-:S03]  /*8db0*/  IMAD R3, R8, 0x4, R2 ;  /* 0x0000000408037824 */ /* 0x002fc600078e0202 */
[----:B------:R-:W-:Y:S01]  /*8dc0*/  IADD3 R5, P1, PT, R4, UR14, RZ ;  /* 0x0000000e04057c10 */ /* 0x000fe2000ff3e0ff */
[C---:B------:R-:W-:Y:S02]  /*8dd0*/  IMAD R26, R8.reuse, 0x4, R26 ;  /* 0x00000004081a7824 */ /* 0x040fe400078e021a */
[C---:B------:R-:W-:Y:S02]  /*8de0*/  IMAD R25, R8.reuse, 0x4, R25 ;  /* 0x0000000408197824 */ /* 0x040fe400078e0219 */
[----:B------:R0:W-:Y:S01]  /*8df0*/  STL [R1+0x122c], R5 ;  /* 0x00122c0501007387 */ /* 0x0001e20000100800 */
[C---:B------:R-:W-:Y:S02]  /*8e00*/  IMAD R9, R8.reuse, 0x4, R3 ;  /* 0x0000000408097824 */ /* 0x040fe400078e0203 */
[C---:B------:R-:W-:Y:S02]  /*8e10*/  IMAD R26, R8.reuse, 0x4, R26 ;  /* 0x00000004081a7824 */ /* 0x040fe400078e021a */
[C---:B------:R-:W-:Y:S01]  /*8e20*/  IMAD R6, R8.reuse, 0x4, R9 ;  /* 0x0000000408067824 */ /* 0x040fe200078e0209 */
[----:B0-----:R-:W3:Y:S01]  /*8e30*/  LDL.LU R5, [R1+0x28] ;  /* 0x0000280001057983 */ /* 0x001ee20000300800 */
[----:B------:R-:W-:-:S02]  /*8e40*/  IMAD R26, R8, 0x4, R26 ;  /* 0x00000004081a7824 */ /* 0x000fc400078e021a */
[----:B--2---:R-:W-:Y:S02]  /*8e50*/  IMAD R23, R0, UR4, RZ ;  /* 0x0000000400177c24 */ /* 0x004fe4000f8e02ff */
[----:B------:R-:W-:-:S03]  /*8e60*/  IMAD R0, R11, 0x80, R4 ;  /* 0x000000800b007824 */ /* 0x000fc600078e0204 */
[----:B------:R-:W-:Y:S02]  /*8e70*/  IADD3 R22, P2, PT, R23, UR12, RZ ;  /* 0x0000000c17167c10 */ /* 0x000fe4000ff5e0ff */
[----:B------:R-:W-:Y:S02]  /*8e80*/  IADD3 R0, P0, PT, R0, UR14, RZ ;  /* 0x0000000e00007c10 */ /* 0x000fe4000ff1e0ff */
[----:B------:R-:W-:-:S03]  /*8e90*/  IADD3 R11, P3, PT, R10, R22, RZ ;  /* 0x000000160a0b7210 */ /* 0x000fc60007f7e0ff */
[----:B------:R0:W-:Y:S04]  /*8ea0*/  STL [R1+0x1230], R0 ;  /* 0x0012300001007387 */ /* 0x0001e80000100800 */
[----:B------:R-:W-:Y:S01]  /*8eb0*/  STL [R1+0x1130], R11 ;  /* 0x0011300b01007387 */ /* 0x000fe20000100800 */
[----:B0-----:R-:W-:-:S05]  /*8ec0*/  IADD3 R0, P4, PT, R24, R22, RZ ;  /* 0x0000001618007210 */ /* 0x001fca0007f9e0ff */
[----:B------:R0:W-:Y:S02]  /*8ed0*/  STL [R1+0x1134], R0 ;  /* 0x0011340001007387 */ /* 0x0001e40000100800 */
[----:B0-----:R-:W-:-:S04]  /*8ee0*/  IMAD R0, R8, 0x4, R10 ;  /* 0x0000000408007824 */ /* 0x001fc800078e020a */
[----:B------:R-:W-:-:S05]  /*8ef0*/  IMAD R0, R8, 0x4, R0 ;  /* 0x0000000408007824 */ /* 0x000fca00078e0200 */
[----:B------:R-:W-:-:S05]  /*8f00*/  IADD3 R11, P5, PT, R0, R22, RZ ;  /* 0x00000016000b7210 */ /* 0x000fca0007fbe0ff */
[----:B------:R0:W-:Y:S01]  /*8f10*/  STL [R1+0x1138], R11 ;  /* 0x0011380b01007387 */ /* 0x0001e20000100800 */
[----:B------:R-:W-:Y:S02]  /*8f20*/  LEA.HI.X.SX32 R23, R23, UR13, 0x1, P2 ;  /* 0x0000000d17177c11 */ /* 0x000fe400090f0eff */
[----:B0-----:R-:W-:-:S05]  /*8f30*/  IADD3 R11, P6, PT, R25, R22, RZ ;  /* 0x00000016190b7210 */ /* 0x001fca0007fde0ff */
[----:B------:R0:W-:Y:S02]  /*8f40*/  STL [R1+0x113c], R11 ;  /* 0x00113c0b01007387 */ /* 0x0001e40000100800 */
[----:B0-----:R-:W-:-:S05]  /*8f50*/  IADD3 R11, P2, PT, R26, R22, RZ ;  /* 0x000000161a0b7210 */ /* 0x001fca0007f5e0ff */
[----:B------:R0:W-:Y:S02]  /*8f60*/  STL [R1+0x1140], R11 ;  /* 0x0011400b01007387 */ /* 0x0001e40000100800 */
[----:B0-----:R-:W-:-:S05]  /*8f70*/  LEA.HI.X.SX32 R11, R10, R23, 0x1, P3 ;  /* 0x000000170a0b7211 */ /* 0x001fca00018f0eff */
[----:B------:R3:W-:Y:S02]  /*8f80*/  STL [R1+0x1128], R11 ;  /* 0x0011280b01007387 */ /* 0x0007e40000100800 */
[----:B---3--:R-:W-:-:S05]  /*8f90*/  IADD3 R11, P3, PT, R5, R22, RZ ;  /* 0x00000016050b7210 */ /* 0x008fca0007f7e0ff */
[----:B------:R0:W-:Y:S04]  /*8fa0*/  STL [R1+0x112c], R11 ;  /* 0x00112c0b01007387 */ /* 0x0001e80000100800 */
[----:B0-----:R-:W2:Y:S01]  /*8fb0*/  LDL.LU R11, [R1+0x130c] ;  /* 0x00130c00010b7983 */ /* 0x001ea20000300800 */
[-C--:B------:R-:W-:Y:S02]  /*8fc0*/  LEA.HI.X.SX32 R24, R24, R23.reuse, 0x1, P4 ;  /* 0x0000001718187211 */ /* 0x080fe400020f0eff */
[----:B------:R-:W-:-:S03]  /*8fd0*/  LEA.HI.X.SX32 R0, R0, R23, 0x1, P5 ;  /* 0x0000001700007211 */ /* 0x000fc600028f0eff */
[----:B------:R2:W-:Y:S01]  /*8fe0*/  STL [R1+0x1118], R24 ;  /* 0x0011181801007387 */ /* 0x0005e20000100800 */
[-C--:B------:R-:W-:Y:S02]  /*8ff0*/  LEA.HI.X.SX32 R26, R26, R23.reuse, 0x1, P2 ;  /* 0x000000171a1a7211 */ /* 0x080fe400010f0eff */
[----:B------:R-:W-:Y:S01]  /*9000*/  LEA.HI.X.SX32 R5, R5, R23, 0x1, P3 ;  /* 0x0000001705057211 */ /* 0x000fe200018f0eff */
[----:B------:R-:W-:-:S04]  /*9010*/  IMAD R7, R8, 0x4, R6 ;  /* 0x0000000408077824 */ /* 0x000fc800078e0206 */
[----:B------:R-:W-:-:S04]  /*9020*/  IMAD R19, R8, 0x4, R7 ;  /* 0x0000000408137824 */ /* 0x000fc800078e0207 */
[----:B------:R-:W-:Y:S01]  /*9030*/  IMAD R10, R8, 0x4, R19 ;  /* 0x00000004080a7824 */ /* 0x000fe200078e0213 */
[----:B--2---:R-:W-:-:S05]  /*9040*/  IADD3 R24, P4, PT, R11, R22, RZ ;  /* 0x000000160b187210 */ /* 0x004fca0007f9e0ff */
[----:B------:R-:W-:Y:S04]  /*9050*/  STL [R1+0x1120], R24 ;  /* 0x0011201801007387 */ /* 0x000fe80000100800 */
[----:B------:R0:W-:Y:S02]  /*9060*/  STL [R1+0x111c], R0 ;  /* 0x00111c0001007387 */ /* 0x0001e40000100800 */
[----:B0-----:R-:W-:-:S05]  /*9070*/  IADD3 R0, P5, PT, R12, R22, RZ ;  /* 0x000000160c007210 */ /* 0x001fca0007fbe0ff */
[----:B------:R0:W-:Y:S02]  /*9080*/  STL [R1+0x1124], R0 ;  /* 0x0011240001007387 */ /* 0x0001e40000100800 */
[----:B0-----:R-:W-:-:S05]  /*9090*/  LEA.HI.X.SX32 R0, R25, R23, 0x1, P6 ;  /* 0x0000001719007211 */ /* 0x001fca00030f0eff */
[----:B------:R0:W-:Y:S02]  /*90a0*/  STL [R1+0x1110], R0 ;  /* 0x0011100001007387 */ /* 0x0001e40000100800 */
[----:B0-----:R-:W-:-:S05]  /*90b0*/  IADD3 R0, P6, PT, R18, R22, RZ ;  /* 0x0000001612007210 */ /* 0x001fca0007fde0ff */
[----:B------:R0:W-:Y:S04]  /*90c0*/  STL [R1+0x1114], R0 ;  /* 0x0011140001007387 */ /* 0x0001e80000100800 */
[----:B------:R-:W-:Y:S01]  /*90d0*/  STL [R1+0x1108], R26 ;  /* 0x0011081a01007387 */ /* 0x000fe20000100800 */
[----:B0-----:R-:W-:-:S05]  /*90e0*/  IADD3 R0, P2, PT, R13, R22, RZ ;  /* 0x000000160d007210 */ /* 0x001fca0007f5e0ff */
[----:B------:R0:W-:Y:S04]  /*90f0*/  STL [R1+0x110c], R0 ;  /* 0x00110c0001007387 */ /* 0x0001e80000100800 */
[----:B------:R1:W-:Y:S01]  /*9100*/  STL [R1+0x1100], R5 ;  /* 0x0011000501007387 */ /* 0x0003e20000100800 */
[----:B0-----:R-:W-:Y:S02]  /*9110*/  IADD3 R0, P3, PT, R14, R22, RZ ;  /* 0x000000160e007210 */ /* 0x001fe40007f7e0ff */
[----:B-1----:R-:W-:-:S03]  /*9120*/  LEA.HI.X.SX32 R5, R11, R23, 0x1, P4 ;  /* 0x000000170b057211 */ /* 0x002fc600020f0eff */
[----:B------:R0:W-:Y:S04]  /*9130*/  STL [R1+0x1104], R0 ;  /* 0x0011040001007387 */ /* 0x0001e80000100800 */
[----:B------:R1:W-:Y:S01]  /*9140*/  STL [R1+0x10f8], R5 ;  /* 0x0010f80501007387 */ /* 0x0003e20000100800 */
[----:B0-----:R-:W-:Y:S02]  /*9150*/  IADD3 R0, P4, PT, R17, R22, RZ ;  /* 0x0000001611007210 */ /* 0x001fe40007f9e0ff */
[----:B-1----:R-:W-:-:S03]  /*9160*/  LEA.HI.X.SX32 R5, R12, R23, 0x1, P5 ;  /* 0x000000170c057211 */ /* 0x002fc600028f0eff */
[----:B------:R0:W-:Y:S01]  /*9170*/  STL [R1+0x10fc], R0 ;  /* 0x0010fc0001007387 */ /* 0x0001e20000100800 */
[----:B------:R-:W-:-:S03]  /*9180*/  LEA.HI.X.SX32 R18, R18, R23, 0x1, P6 ;  /* 0x0000001712127211 */ /* 0x000fc600030f0eff */
[----:B------:R1:W-:Y:S01]  /*9190*/  STL [R1+0x10f0], R5 ;  /* 0x0010f00501007387 */ /* 0x0003e20000100800 */
[-C--:B0-----:R-:W-:Y:S02]  /*91a0*/  IADD3 R0, P5, PT, R15, R22.reuse, RZ ;  /* 0x000000160f007210 */ /* 0x081fe40007fbe0ff */
[----:B-1----:R-:W-:-:S03]  /*91b0*/  IADD3 R5, P6, PT, R16, R22, RZ ;  /* 0x0000001610057210 */ /* 0x002fc60007fde0ff */
[----:B------:R0:W-:Y:S04]  /*91c0*/  STL [R1+0x10f4], R0 ;  /* 0x0010f40001007387 */ /* 0x0001e80000100800 */
[----:B------:R1:W-:Y:S04]  /*91d0*/  STL [R1+0x10e8], R18 ;  /* 0x0010e81201007387 */ /* 0x0003e80000100800 */
[----:B------:R2:W-:Y:S01]  /*91e0*/  STL [R1+0x10ec], R5 ;  /* 0x0010ec0501007387 */ /* 0x0005e20000100800 */
[----:B0-----:R-:W-:Y:S02]  /*91f0*/  LEA.HI.X.SX32 R0, R13, R23, 0x1, P2 ;  /* 0x000000170d007211 */ /* 0x001fe400010f0eff */
[----:B-1----:R-:W-:-:S03]  /*9200*/  IADD3 R18, P2, PT, R20, R22, RZ ;  /* 0x0000001614127210 */ /* 0x002fc60007f5e0ff */
[----:B------:R0:W-:Y:S01]  /*9210*/  STL [R1+0x10e0], R0 ;  /* 0x0010e00001007387 */ /* 0x0001e20000100800 */
[----:B--2---:R-:W-:-:S03]  /*9220*/  LEA.HI.X.SX32 R5, R14, R23, 0x1, P3 ;  /* 0x000000170e057211 */ /* 0x004fc600018f0eff */
[----:B------:R-:W-:Y:S01]  /*9230*/  STL [R1+0x10e4], R18 ;  /* 0x0010e41201007387 */ /* 0x000fe20000100800 */
[----:B------:R-:W-:-:S03]  /*9240*/  LEA.HI.X.SX32 R17, R17, R23, 0x1, P4 ;  /* 0x0000001711117211 */ /* 0x000fc600020f0eff */
[----:B------:R1:W-:Y:S01]  /*9250*/  STL [R1+0x10d8], R5 ;  /* 0x0010d80501007387 */ /* 0x0003e20000100800 */
[----:B0-----:R-:W-:-:S05]  /*9260*/  IADD3 R0, P3, PT, R21, R22, RZ ;  /* 0x0000001615007210 */ /* 0x001fca0007f7e0ff */
[----:B------:R0:W-:Y:S01]  /*9270*/  STL [R1+0x10dc], R0 ;  /* 0x0010dc0001007387 */ /* 0x0001e20000100800 */
[----:B-1----:R-:W-:-:S03]  /*9280*/  IADD3 R5, P4, PT, R28, R22, RZ ;  /* 0x000000161c057210 */ /* 0x002fc60007f9e0ff */
[----:B------:R1:W-:Y:S04]  /*9290*/  STL [R1+0x10d0], R17 ;  /* 0x0010d01101007387 */ /* 0x0003e80000100800 */
[----:B------:R2:W-:Y:S01]  /*92a0*/  STL [R1+0x10d4], R5 ;  /* 0x0010d40501007387 */ /* 0x0005e20000100800 */
[----:B0-----:R-:W-:Y:S02]  /*92b0*/  LEA.HI.X.SX32 R0, R15, R23, 0x1, P5 ;  /* 0x000000170f007211 */ /* 0x001fe400028f0eff */
[----:B-1----:R-:W-:-:S03]  /*92c0*/  IADD3 R17, P5, PT, R29, R22, RZ ;  /* 0x000000161d117210 */ /* 0x002fc60007fbe0ff */
[----:B------:R0:W-:Y:S01]  /*92d0*/  STL [R1+0x10c8], R0 ;  /* 0x0010c80001007387 */ /* 0x0001e20000100800 */
[----:B--2---:R-:W-:-:S03]  /*92e0*/  LEA.HI.X.SX32 R5, R16, R23, 0x1, P6 ;  /* 0x0000001710057211 */ /* 0x004fc600030f0eff */
[----:B------:R1:W-:Y:S04]  /*92f0*/  STL [R1+0x10cc], R17 ;  /* 0x0010cc1101007387 */ /* 0x0003e80000100800 */
[----:B------:R2:W-:Y:S01]  /*9300*/  STL [R1+0x10c0], R5 ;  /* 0x0010c00501007387 */ /* 0x0005e20000100800 */
[----:B0-----:R-:W-:Y:S02]  /*9310*/  IADD3 R0, P6, PT, R2, R22, RZ ;  /* 0x0000001602007210 */ /* 0x001fe40007fde0ff */
[----:B-1----:R-:W-:-:S03]  /*9320*/  LEA.HI.X.SX32 R17, R20, R23, 0x1, P2 ;  /* 0x0000001714117211 */ /* 0x002fc600010f0eff */
[----:B------:R0:W-:Y:S01]  /*9330*/  STL [R1+0x10c4], R0 ;  /* 0x0010c40001007387 */ /* 0x0001e20000100800 */
[----:B--2---:R-:W-:-:S03]  /*9340*/  IADD3 R5, P2, PT, R3, R22, RZ ;  /* 0x0000001603057210 */ /* 0x004fc60007f5e0ff */
[----:B------:R-:W-:Y:S04]  /*9350*/  STL [R1+0x10b8], R17 ;  /* 0x0010b81101007387 */ /* 0x000fe80000100800 */
[----:B------:R1:W-:Y:S01]  /*9360*/  STL [R1+0x10bc], R5 ;  /* 0x0010bc0501007387 */ /* 0x0003e20000100800 */
[----:B0-----:R-:W-:Y:S02]  /*9370*/  LEA.HI.X.SX32 R0, R21, R23, 0x1, P3 ;  /* 0x0000001715007211 */ /* 0x001fe400018f0eff */
[----:B------:R-:W-:-:S03]  /*9380*/  IADD3 R18, P3, PT, R9, R22, RZ ;  /* 0x0000001609127210 */ /* 0x000fc60007f7e0ff */
[----:B------:R0:W-:Y:S01]  /*9390*/  STL [R1+0x10b0], R0 ;  /* 0x0010b00001007387 */ /* 0x0001e20000100800 */
[----:B-1----:R-:W-:-:S03]  /*93a0*/  LEA.HI.X.SX32 R5, R28, R23, 0x1, P4 ;  /* 0x000000171c057211 */ /* 0x002fc600020f0eff */
[----:B------:R-:W-:Y:S01]  /*93b0*/  STL [R1+0x10b4], R18 ;  /* 0x0010b41201007387 */ /* 0x000fe20000100800 */
[----:B------:R-:W-:-:S03]  /*93c0*/  LEA.HI.X.SX32 R20, R29, R23, 0x1, P5 ;  /* 0x000000171d147211 */ /* 0x000fc600028f0eff */
[----:B------:R1:W-:Y:S01]  /*93d0*/  STL [R1+0x10a8], R5 ;  /* 0x0010a80501007387 */ /* 0x0003e20000100800 */
[----:B0-----:R-:W-:-:S05]  /*93e0*/  IADD3 R0, P4, PT, R27, R22, RZ ;  /* 0x000000161b007210 */ /* 0x001fca0007f9e0ff */
[----:B------:R0:W-:Y:S01]  /*93f0*/  STL [R1+0x10ac], R0 ;  /* 0x0010ac0001007387 */ /* 0x0001e20000100800 */
[----:B-1----:R-:W-:-:S03]  /*9400*/  LEA.HI.X.SX32 R5, R2, R23, 0x1, P6 ;  /* 0x0000001702057211 */ /* 0x002fc600030f0eff */
[----:B------:R-:W-:Y:S04]  /*9410*/  STL [R1+0x10a4], R20 ;  /* 0x0010a41401007387 */ /* 0x000fe80000100800 */
[----:B------:R1:W-:Y:S01]  /*9420*/  STL [R1+0x10a0], R5 ;  /* 0x0010a00501007387 */ /* 0x0003e20000100800 */
[-C--:B0-----:R-:W-:Y:S02]  /*9430*/  LEA.HI.X.SX32 R0, R3, R23.reuse, 0x1, P2 ;  /* 0x0000001703007211 */ /* 0x081fe400010f0eff */
[----:B------:R-:W-:-:S03]  /*9440*/  LEA.HI.X.SX32 R3, R9, R23, 0x1, P3 ;  /* 0x0000001709037211 */ /* 0x000fc600018f0eff */
[----:B------:R0:W-:Y:S01]  /*9450*/  STL [R1+0x109c], R0 ;  /* 0x00109c0001007387 */ /* 0x0001e20000100800 */
[----:B-1----:R-:W-:-:S03]  /*9460*/  IADD3 R5, P2, PT, R6, R22, RZ ;  /* 0x0000001606057210 */ /* 0x002fc60007f5e0ff */
[----:B------:R-:W-:Y:S01]  /*9470*/  STL [R1+0x108c], R3 ;  /* 0x00108c0301007387 */ /* 0x000fe20000100800 */
[----:B------:R-:W-:-:S03]  /*9480*/  LEA.HI.X.SX32 R9, R27, R23, 0x1, P4 ;  /* 0x000000171b097211 */ /* 0x000fc600020f0eff */
[----:B------:R1:W-:Y:S01]  /*9490*/  STL [R1+0x1090], R5 ;  /* 0x0010900501007387 */ /* 0x0003e20000100800 */
[----:B0-----:R-:W-:Y:S01]  /*94a0*/  IADD3 R0, P3, PT, R7, R22, RZ ;  /* 0x0000001607007210 */ /* 0x001fe20007f7e0ff */
[----:B------:R-:W-:-:S04]  /*94b0*/  IMAD R24, R8, 0x4, R10 ;  /* 0x0000000408187824 */ /* 0x000fc800078e020a */
[----:B------:R0:W-:Y:S01]  /*94c0*/  STL [R1+0x1094], R0 ;  /* 0x0010940001007387 */ /* 0x0001e20000100800 */
[----:B-1----:R-:W-:-:S03]  /*94d0*/  LEA.HI.X.SX32 R5, R6, R23, 0x1, P2 ;  /* 0x0000001706057211 */ /* 0x002fc600010f0eff */
[----:B------:R-:W-:Y:S01]  /*94e0*/  STL [R1+0x1098], R9 ;  /* 0x0010980901007387 */ /* 0x000fe20000100800 */
[----:B------:R-:W-:-:S03]  /*94f0*/  IADD3 R6, P2, PT, R19, R22, RZ ;  /* 0x0000001613067210 */ /* 0x000fc60007f5e0ff */
[----:B------:R1:W-:Y:S01]  /*9500*/  STL [R1+0x1088], R5 ;  /* 0x0010880501007387 */ /* 0x0003e20000100800 */
[----:B0-----:R-:W-:Y:S01]  /*9510*/  LEA.HI.X.SX32 R0, R7, R23, 0x1, P3 ;  /* 0x0000001707007211 */ /* 0x001fe200018f0eff */
[----:B------:R-:W-:-:S04]  /*9520*/  IMAD R25, R8, 0x4, R24 ;  /* 0x0000000408197824 */ /* 0x000fc800078e0218 */
[----:B------:R0:W-:Y:S01]  /*9530*/  STL [R1+0x1078], R0 ;  /* 0x0010780001007387 */ /* 0x0001e20000100800 */
[----:B-1----:R-:W-:-:S03]  /*9540*/  IADD3 R5, P3, PT, R10, R22, RZ ;  /* 0x000000160a057210 */ /* 0x002fc60007f7e0ff */
[----:B------:R-:W-:Y:S01]  /*9550*/  STL [R1+0x107c], R6 ;  /* 0x00107c0601007387 */ /* 0x000fe20000100800 */
[----:B------:R-:W-:Y:S01]  /*9560*/  LEA.HI.X.SX32 R9, R19, R23, 0x1, P2 ;  /* 0x0000001713097211 */ /* 0x000fe200010f0eff */
[----:B------:R-:W-:Y:S02]  /*9570*/  IMAD R26, R8, 0x4, R25 ;  /* 0x00000004081a7824 */ /* 0x000fe400078e0219 */
[----:B------:R1:W-:Y:S01]  /*9580*/  STL [R1+0x1080], R5 ;  /* 0x0010800501007387 */ /* 0x0003e20000100800 */
[----:B0-----:R-:W-:Y:S01]  /*9590*/  IADD3 R0, P4, PT, R24, R22, RZ ;  /* 0x0000001618007210 */ /* 0x001fe20007f9e0ff */
[----:B------:R-:W-:-:S04]  /*95a0*/  IMAD R11, R8, 0x4, R26 ;  /* 0x00000004080b7824 */ /* 0x000fc800078e021a */
[----:B------:R0:W-:Y:S01]  /*95b0*/  STL [R1+0x1084], R0 ;  /* 0x0010840001007387 */ /* 0x0001e20000100800 */
[----:B-1----:R-:W-:-:S03]  /*95c0*/  LEA.HI.X.SX32 R5, R10, R23, 0x1, P3 ;  /* 0x000000170a057211 */ /* 0x002fc600018f0eff */
[----:B------:R1:W-:Y:S01]  /*95d0*/  STL [R1+0x1074], R9 ;  /* 0x0010740901007387 */ /* 0x0003e20000100800 */
[----:B------:R-:W-:-:S03]  /*95e0*/  IMAD R12, R8, 0x4, R11 ;  /* 0x00000004080c7824 */ /* 0x000fc600078e020b */
[----:B------:R2:W-:Y:S01]  /*95f0*/  STL [R1+0x1070], R5 ;  /* 0x0010700501007387 */ /* 0x0005e20000100800 */
[----:B0-----:R-:W-:Y:S02]  /*9600*/  LEA.HI.X.SX32 R0, R24, R23, 0x1, P4 ;  /* 0x0000001718007211 */ /* 0x001fe400020f0eff */
[----:B-1----:R-:W-:-:S03]  /*9610*/  IADD3 R9, P2, PT, R25, R22, RZ ;  /* 0x0000001619097210 */ /* 0x002fc60007f5e0ff */
[----:B------:R0:W-:Y:S01]  /*9620*/  STL [R1+0x1060], R0 ;  /* 0x0010600001007387 */ /* 0x0001e20000100800 */
[----:B--2---:R-:W-:-:S03]  /*9630*/  IADD3 R5, P3, PT, R26, R22, RZ ;  /* 0x000000161a057210 */ /* 0x004fc60007f7e0ff */
[----:B------:R1:W-:Y:S01]  /*9640*/  STL [R1+0x1064], R9 ;  /* 0x0010640901007387 */ /* 0x0003e20000100800 */
[----:B------:R-:W-:-:S03]  /*9650*/  IMAD R13, R8, 0x4, R12 ;  /* 0x00000004080d7824 */ /* 0x000fc600078e020c */
[----:B------:R2:W-:Y:S01]  /*9660*/  STL [R1+0x1068], R5 ;  /* 0x0010680501007387 */ /* 0x0005e20000100800 */
[----:B0-----:R-:W-:Y:S02]  /*9670*/  IADD3 R0, P4, PT, R11, R22, RZ ;  /* 0x000000160b007210 */ /* 0x001fe40007f9e0ff */
[----:B-1----:R-:W-:-:S03]  /*9680*/  LEA.HI.X.SX32 R9, R25, R23, 0x1, P2 ;  /* 0x0000001719097211 */ /* 0x002fc600010f0eff */
[----:B------:R0:W-:Y:S01]  /*9690*/  STL [R1+0x106c], R0 ;  /* 0x00106c0001007387 */ /* 0x0001e20000100800 */
[-C--:B--2---:R-:W-:Y:S01]  /*96a0*/  LEA.HI.X.SX32 R5, R26, R23.reuse, 0x1, P3 ;  /* 0x000000171a057211 */ /* 0x084fe200018f0eff */
[----:B------:R-:W-:Y:S02]  /*96b0*/  IMAD R14, R8, 0x4, R13 ;  /* 0x00000004080e7824 */ /* 0x000fe400078e020d */
[----:B------:R1:W-:Y:S01]  /*96c0*/  STL [R1+0x105c], R9 ;  /* 0x00105c0901007387 */ /* 0x0003e20000100800 */
[----:B0-----:R-:W-:-:S03]  /*96d0*/  LEA.HI.X.SX32 R0, R11, R23, 0x1, P4 ;  /* 0x000000170b007211 */ /* 0x001fc600020f0eff */
[----:B------:R0:W-:Y:S01]  /*96e0*/  STL [R1+0x1058], R5 ;  /* 0x0010580501007387 */ /* 0x0001e20000100800 */
[----:B------:R-:W-:Y:S01]  /*96f0*/  IMAD R15, R8, 0x4, R14 ;  /* 0x00000004080f7824 */ /* 0x000fe200078e020e */
[-C--:B-1----:R-:W-:Y:S02]  /*9700*/  IADD3 R9, P2, PT, R12, R22.reuse, RZ ;  /* 0x000000160c097210 */ /* 0x082fe40007f5e0ff */
[----:B------:R1:W-:Y:S01]  /*9710*/  STL [R1+0x1048], R0 ;  /* 0x0010480001007387 */ /* 0x0003e20000100800 */
[----:B0-----:R-:W-:-:S03]  /*9720*/  IADD3 R5, P3, PT, R13, R22, RZ ;  /* 0x000000160d057210 */ /* 0x001fc60007f7e0ff */
[----:B------:R0:W-:Y:S01]  /*9730*/  STL [R1+0x104c], R9 ;  /* 0x00104c0901007387 */ /* 0x0001e20000100800 */
[----:B------:R-:W-:Y:S01]  /*9740*/  IMAD R16, R8, 0x4, R15 ;  /* 0x0000000408107824 */ /* 0x000fe200078e020f */
[----:B-1----:R-:W-:Y:S02]  /*9750*/  IADD3 R0, P4, PT, R14, R22, RZ ;  /* 0x000000160e007210 */ /* 0x002fe40007f9e0ff */
[----:B------:R1:W-:Y:S01]  /*9760*/  STL [R1+0x1050], R5 ;  /* 0x0010500501007387 */ /* 0x0003e20000100800 */
[----:B0-----:R-:W-:-:S03]  /*9770*/  LEA.HI.X.SX32 R9, R12, R23, 0x1, P2 ;  /* 0x000000170c097211 */ /* 0x001fc600010f0eff */
[----:B------:R0:W-:Y:S01]  /*9780*/  STL [R1+0x1054], R0 ;  /* 0x0010540001007387 */ /* 0x0001e20000100800 */
[-C--:B-1----:R-:W-:Y:S01]  /*9790*/  LEA.HI.X.SX32 R5, R13, R23.reuse, 0x1, P3 ;  /* 0x000000170d057211 */ /* 0x082fe200018f0eff */
        /* <DEDUP_REMOVED lines=14> */
[----:B------:R-:W-:Y:S01]  /*9880*/  IMAD R3, R8, 0x4, R2 ;  /* 0x0000000408037824 */ /* 0x000fe200078e0202 */
[-C--:B-1----:R-:W-:Y:S02]  /*9890*/  LEA.HI.X.SX32 R5, R16, R23.reuse, 0x1, P3 ;  /* 0x0000001710057211 */ /* 0x082fe400018f0eff */
[----:B------:R1:W-:Y:S01]  /*98a0*/  STL [R1+0x102c], R9 ;  /* 0x00102c0901007387 */ /* 0x0003e20000100800 */
[----:B0-----:R-:W-:-:S03]  /*98b0*/  LEA.HI.X.SX32 R0, R17, R23, 0x1, P4 ;  /* 0x0000001711007211 */ /* 0x001fc600020f0eff */
[----:B------:R0:W-:Y:S01]  /*98c0*/  STL [R1+0x1028], R5 ;  /* 0x0010280501007387 */ /* 0x0001e20000100800 */
[----:B------:R-:W-:Y:S01]  /*98d0*/  IMAD R7, R8, 0x4, R3 ;  /* 0x0000000408077824 */ /* 0x000fe200078e0203 */
[-C--:B-1----:R-:W-:Y:S02]  /*98e0*/  IADD3 R9, P2, PT, R18, R22.reuse, RZ ;  /* 0x0000001612097210 */ /* 0x082fe40007f5e0ff */
[----:B------:R1:W-:Y:S01]  /*98f0*/  STL [R1+0x1018], R0 ;  /* 0x0010180001007387 */ /* 0x0003e20000100800 */
[----:B0-----:R-:W-:-:S03]  /*9900*/  IADD3 R5, P3, PT, R2, R22, RZ ;  /* 0x0000001602057210 */ /* 0x001fc60007f7e0ff */
[----:B------:R-:W-:Y:S01]  /*9910*/  STL [R1+0x101c], R9 ;  /* 0x00101c0901007387 */ /* 0x000fe20000100800 */
[----:B------:R-:W-:Y:S01]  /*9920*/  IMAD R6, R8, 0x4, R7 ;  /* 0x0000000408067824 */ /* 0x000fe200078e0207 */
[C---:B-1----:R-:W-:Y:S02]  /*9930*/  IADD3 R0, P4, PT, R3.reuse, R22, RZ ;  /* 0x0000001603007210 */ /* 0x042fe40007f9e0ff */
[----:B------:R0:W-:Y:S01]  /*9940*/  STL [R1+0x1020], R5 ;  /* 0x0010200501007387 */ /* 0x0001e20000100800 */
[-C--:B------:R-:W-:Y:S01]  /*9950*/  LEA.HI.X.SX32 R2, R2, R23.reuse, 0x1, P3 ;  /* 0x0000001702027211 */ /* 0x080fe200018f0eff */
[----:B------:R-:W-:Y:S02]  /*9960*/  IMAD R20, R8, 0x4, R6 ;  /* 0x0000000408147824 */ /* 0x000fe400078e0206 */
[----:B------:R1:W-:Y:S01]  /*9970*/  STL [R1+0x1024], R0 ;  /* 0x0010240001007387 */ /* 0x0003e20000100800 */
[-C--:B0-----:R-:W-:Y:S02]  /*9980*/  LEA.HI.X.SX32 R5, R18, R23.reuse, 0x1, P2 ;  /* 0x0000001712057211 */ /* 0x081fe400010f0eff */
[----:B-1----:R-:W-:-:S03]  /*9990*/  LEA.HI.X.SX32 R0, R3, R23, 0x1, P4 ;  /* 0x0000001703007211 */ /* 0x002fc600020f0eff */
[----:B------:R-:W-:Y:S01]  /*99a0*/  STL [R1+0x1014], R5 ;  /* 0x0010140501007387 */ /* 0x000fe20000100800 */
[-C--:B------:R-:W-:Y:S01]  /*99b0*/  IADD3 R3, P2, PT, R7, R22.reuse, RZ ;  /* 0x0000001607037210 */ /* 0x080fe20007f5e0ff */
[C---:B------:R-:W-:Y:S02]  /*99c0*/  IMAD R19, R8.reuse, 0x4, R20 ;  /* 0x0000000408137824 */ /* 0x040fe400078e0214 */
[----:B------:R0:W-:Y:S04]  /*99d0*/  STL [R1+0x1010], R2 ;  /* 0x0010100201007387 */ /* 0x0001e80000100800 */
[----:B------:R1:W-:Y:S01]  /*99e0*/  STL [R1+0x1000], R0 ;  /* 0x0010000001007387 */ /* 0x0003e20000100800 */
[----:B------:R-:W-:Y:S01]  /*99f0*/  IMAD R11, R8, 0x4, R19 ;  /* 0x00000004080b7824 */ /* 0x000fe200078e0213 */
[----:B0-----:R-:W-:-:S02]  /*9a00*/  IADD3 R2, P3, PT, R6, R22, RZ ;  /* 0x0000001606027210 */ /* 0x001fc40007f7e0ff */
[----:B------:R0:W-:Y:S01]  /*9a10*/  STL [R1+0x1004], R3 ;  /* 0x0010040301007387 */ /* 0x0001e20000100800 */
[----:B-1----:R-:W-:-:S03]  /*9a20*/  IADD3 R0, P4, PT, R20, R22, RZ ;  /* 0x0000001614007210 */ /* 0x002fc60007f9e0ff */
[----:B------:R1:W-:Y:S01]  /*9a30*/  STL [R1+0x1008], R2 ;  /* 0x0010080201007387 */ /* 0x0003e20000100800 */
[----:B------:R-:W-:-:S03]  /*9a40*/  IMAD R21, R8, 0x4, R11 ;  /* 0x0000000408157824 */ /* 0x000fc600078e020b */
[----:B------:R2:W-:Y:S01]  /*9a50*/  STL [R1+0x100c], R0 ;  /* 0x00100c0001007387 */ /* 0x0005e20000100800 */
[-C--:B0-----:R-:W-:Y:S02]  /*9a60*/  LEA.HI.X.SX32 R3, R7, R23.reuse, 0x1, P2 ;  /* 0x0000001707037211 */ /* 0x081fe400010f0eff */
[----:B-1----:R-:W-:-:S03]  /*9a70*/  LEA.HI.X.SX32 R2, R6, R23, 0x1, P3 ;  /* 0x0000001706027211 */ /* 0x002fc600018f0eff */
[----:B------:R0:W-:Y:S01]  /*9a80*/  STL [R1+0xffc], R3 ;  /* 0x000ffc0301007387 */ /* 0x0001e20000100800 */
[----:B--2---:R-:W-:-:S03]  /*9a90*/  LEA.HI.X.SX32 R0, R20, R23, 0x1, P4 ;  /* 0x0000001714007211 */ /* 0x004fc600020f0eff */
[----:B------:R1:W-:Y:S01]  /*9aa0*/  STL [R1+0xff8], R2 ;  /* 0x000ff80201007387 */ /* 0x0003e20000100800 */
[----:B------:R-:W-:-:S03]  /*9ab0*/  IMAD R24, R8, 0x4, R21 ;  /* 0x0000000408187824 */ /* 0x000fc600078e0215 */
[----:B------:R2:W-:Y:S01]  /*9ac0*/  STL [R1+0xfe8], R0 ;  /* 0x000fe80001007387 */ /* 0x0005e20000100800 */
[-C--:B0-----:R-:W-:Y:S02]  /*9ad0*/  IADD3 R3, P2, PT, R19, R22.reuse, RZ ;  /* 0x0000001613037210 */ /* 0x081fe40007f5e0ff */
[----:B-1----:R-:W-:-:S03]  /*9ae0*/  IADD3 R2, P3, PT, R11, R22, RZ ;  /* 0x000000160b027210 */ /* 0x002fc60007f7e0ff */
[----:B------:R0:W-:Y:S01]  /*9af0*/  STL [R1+0xfec], R3 ;  /* 0x000fec0301007387 */ /* 0x0001e20000100800 */
[----:B--2---:R-:W-:Y:S01]  /*9b00*/  IADD3 R0, P4, PT, R21, R22, RZ ;  /* 0x0000001615007210 */ /* 0x004fe20007f9e0ff */
[----:B------:R-:W-:Y:S02]  /*9b10*/  IMAD R14, R8, 0x4, R24 ;  /* 0x00000004080e7824 */ /* 0x000fe400078e0218 */
        /* <DEDUP_REMOVED lines=13> */
[C---:B------:R-:W-:Y:S01]  /*9bf0*/  IMAD R13, R8.reuse, 0x4, R9 ;  /* 0x00000004080d7824 */ /* 0x040fe200078e0209 */
[----:B-1----:R-:W-:Y:S02]  /*9c00*/  IADD3 R0, P4, PT, R15, R22, RZ ;  /* 0x000000160f007210 */ /* 0x002fe40007f9e0ff */
[----:B------:R1:W-:Y:S01]  /*9c10*/  STL [R1+0xfd8], R2 ;  /* 0x000fd80201007387 */ /* 0x0003e20000100800 */
[----:B------:R-:W-:Y:S01]  /*9c20*/  IMAD R10, R8, 0x4, R13 ;  /* 0x00000004080a7824 */ /* 0x000fe200078e020d */
[-C--:B0-----:R-:W-:Y:S02]  /*9c30*/  LEA.HI.X.SX32 R3, R24, R23.reuse, 0x1, P2 ;  /* 0x0000001718037211 */ /* 0x081fe400010f0eff */
[----:B------:R0:W-:Y:S01]  /*9c40*/  STL [R1+0xfdc], R0 ;  /* 0x000fdc0001007387 */ /* 0x0001e20000100800 */
[----:B-1----:R-:W-:-:S03]  /*9c50*/  LEA.HI.X.SX32 R2, R14, R23, 0x1, P3 ;  /* 0x000000170e027211 */ /* 0x002fc600018f0eff */
[----:B------:R-:W-:Y:S01]  /*9c60*/  STL [R1+0xf68], R3 ;  /* 0x000f680301007387 */ /* 0x000fe20000100800 */
[----:B0-----:R-:W-:-:S03]  /*9c70*/  LEA.HI.X.SX32 R0, R15, R23, 0x1, P4 ;  /* 0x000000170f007211 */ /* 0x001fc600020f0eff */
[----:B------:R0:W-:Y:S01]  /*9c80*/  STL [R1+0xf6c], R2 ;  /* 0x000f6c0201007387 */ /* 0x0001e20000100800 */
[C---:B------:R-:W-:Y:S01]  /*9c90*/  IMAD R12, R8.reuse, 0x4, R10 ;  /* 0x00000004080c7824 */ /* 0x040fe200078e020a */
[-C--:B------:R-:W-:Y:S02]  /*9ca0*/  IADD3 R5, P3, PT, R13, R22.reuse, RZ ;  /* 0x000000160d057210 */ /* 0x080fe40007f7e0ff */
[----:B------:R1:W-:Y:S01]  /*9cb0*/  STL [R1+0xf70], R0 ;  /* 0x000f700001007387 */ /* 0x0003e20000100800 */
[----:B------:R-:W-:Y:S01]  /*9cc0*/  IMAD R7, R8, 0x4, R12 ;  /* 0x0000000408077824 */ /* 0x000fe200078e020c */
[-C--:B0-----:R-:W-:Y:S02]  /*9cd0*/  IADD3 R2, P2, PT, R9, R22.reuse, RZ ;  /* 0x0000001609027210 */ /* 0x081fe40007f5e0ff */
[----:B-1----:R-:W-:-:S03]  /*9ce0*/  IADD3 R0, P4, PT, R10, R22, RZ ;  /* 0x000000160a007210 */ /* 0x002fc60007f9e0ff */
[----:B------:R-:W-:Y:S01]  /*9cf0*/  STL [R1+0xf78], R2 ;  /* 0x000f780201007387 */ /* 0x000fe20000100800 */
[----:B------:R-:W-:-:S03]  /*9d00*/  LEA.HI.X.SX32 R9, R9, R23, 0x1, P2 ;  /* 0x0000001709097211 */ /* 0x000fc600010f0eff */
[----:B------:R0:W-:Y:S01]  /*9d10*/  STL [R1+0xf80], R5 ;  /* 0x000f800501007387 */ /* 0x0001e20000100800 */
[----:B------:R-:W-:-:S03]  /*9d20*/  IMAD R6, R8, 0x4, R7 ;  /* 0x0000000408067824 */ /* 0x000fc600078e0207 */
[----:B------:R1:W-:Y:S01]  /*9d30*/  STL [R1+0xf88], R0 ;  /* 0x000f880001007387 */ /* 0x0003e20000100800 */
[----:B0-----:R-:W-:-:S03]  /*9d40*/  LEA.HI.X.SX32 R5, R13, R23, 0x1, P3 ;  /* 0x000000170d057211 */ /* 0x001fc600018f0eff */
[----:B------:R0:W-:Y:S01]  /*9d50*/  STL [R1+0xf74], R9 ;  /* 0x000f740901007387 */ /* 0x0001e20000100800 */
[----:B-1----:R-:W-:-:S03]  /*9d60*/  LEA.HI.X.SX32 R0, R10, R23, 0x1, P4 ;  /* 0x000000170a007211 */ /* 0x002fc600020f0eff */
[----:B------:R1:W-:Y:S01]  /*9d70*/  STL [R1+0xf7c], R5 ;  /* 0x000f7c0501007387 */ /* 0x0003e20000100800 */
[----:B------:R-:W-:-:S03]  /*9d80*/  IMAD R11, R8, 0x4, R6 ;  /* 0x00000004080b7824 */ /* 0x000fc600078e0206 */
[----:B------:R2:W-:Y:S01]  /*9d90*/  STL [R1+0xf84], R0 ;  /* 0x000f840001007387 */ /* 0x0005e20000100800 */
[-C--:B0-----:R-:W-:Y:S02]  /*9da0*/  IADD3 R9, P2, PT, R12, R22.reuse, RZ ;  /* 0x000000160c097210 */ /* 0x081fe40007f5e0ff */
[-C--:B-1----:R-:W-:Y:S01]  /*9db0*/  IADD3 R5, P3, PT, R7, R22.reuse, RZ ;  /* 0x0000001607057210 */ /* 0x082fe20007f7e0ff */
[----:B------:R-:W-:Y:S01]  /*9dc0*/  IMAD R3, R8, 0x4, R11 ;  /* 0x0000000408037824 */ /* 0x000fe200078e020b */
[----:B--2---:R-:W-:Y:S01]  /*9dd0*/  IADD3 R0, P4, PT, R6, R22, RZ ;  /* 0x0000001606007210 */ /* 0x004fe20007f9e0ff */
[----:B------:R-:W-:Y:S01]  /*9de0*/  STL [R1+0xf90], R9 ;  /* 0x000f900901007387 */ /* 0x000fe20000100800 */
[----:B------:R-:W-:-:S03]  /*9df0*/  LEA.HI.X.SX32 R12, R12, R23, 0x1, P2 ;  /* 0x000000170c0c7211 */ /* 0x000fc600010f0eff */
[----:B------:R0:W-:Y:S01]  /*9e00*/  STL [R1+0xf98], R5 ;  /* 0x000f980501007387 */ /* 0x0001e20000100800 */
[----:B------:R-:W-:-:S03]  /*9e10*/  IMAD R2, R8, 0x4, R3 ;  /* 0x0000000408027824 */ /* 0x000fc600078e0203 */
[----:B------:R1:W-:Y:S01]  /*9e20*/  STL [R1+0xfc4], R0 ;  /* 0x000fc40001007387 */ /* 0x0003e20000100800 */
[----:B0-----:R-:W-:-:S03]  /*9e30*/  LEA.HI.X.SX32 R5, R7, R23, 0x1, P3 ;  /* 0x0000001707057211 */ /* 0x001fc600018f0eff */
[----:B------:R-:W-:Y:S01]  /*9e40*/  STL [R1+0xf8c], R12 ;  /* 0x000f8c0c01007387 */ /* 0x000fe20000100800 */
[----:B-1----:R-:W-:-:S03]  /*9e50*/  LEA.HI.X.SX32 R0, R6, R23, 0x1, P4 ;  /* 0x0000001706007211 */ /* 0x002fc600020f0eff */
[----:B------:R0:W-:Y:S01]  /*9e60*/  STL [R1+0xf94], R5 ;  /* 0x000f940501007387 */ /* 0x0001e20000100800 */
[----:B------:R-:W-:-:S03]  /*9e70*/  IADD3 R6, P2, PT, R11, R22, RZ ;  /* 0x000000160b067210 */ /* 0x000fc60007f5e0ff */
[----:B------:R1:W-:Y:S01]  /*9e80*/  STL [R1+0xf9c], R0 ;  /* 0x000f9c0001007387 */ /* 0x0003e20000100800 */
[----:B0-----:R-:W-:-:S03]  /*9e90*/  IADD3 R5, P3, PT, R3, R22, RZ ;  /* 0x0000001603057210 */ /* 0x001fc60007f7e0ff */
[----:B------:R-:W-:Y:S01]  /*9ea0*/  STL [R1+0xfc8], R6 ;  /* 0x000fc80601007387 */ /* 0x000fe20000100800 */
[----:B-1----:R-:W-:-:S03]  /*9eb0*/  IADD3 R0, P4, PT, R2, R22, RZ ;  /* 0x0000001602007210 */ /* 0x002fc60007f9e0ff */
[----:B------:R0:W-:Y:S01]  /*9ec0*/  STL [R1+0xfcc], R5 ;  /* 0x000fcc0501007387 */ /* 0x0001e20000100800 */
[----:B------:R-:W-:-:S03]  /*9ed0*/  IMAD R10, R8, 0x4, R2 ;  /* 0x00000004080a7824 */ /* 0x000fc600078e0202 */
[----:B------:R1:W-:Y:S01]  /*9ee0*/  STL [R1+0xfd0], R0 ;  /* 0x000fd00001007387 */ /* 0x0003e20000100800 */
[----:B------:R-:W-:Y:S01]  /*9ef0*/  IMAD R9, R8, 0x4, R10 ;  /* 0x0000000408097824 */ /* 0x000fe200078e020a */
[-C--:B------:R-:W-:Y:S02]  /*9f00*/  LEA.HI.X.SX32 R2, R2, R23.reuse, 0x1, P4 ;  /* 0x0000001702027211 */ /* 0x080fe400020f0eff */
[-C--:B0-----:R-:W-:Y:S02]  /*9f10*/  LEA.HI.X.SX32 R5, R11, R23.reuse, 0x1, P2 ;  /* 0x000000170b057211 */ /* 0x081fe400010f0eff */
[----:B-1----:R-:W-:-:S03]  /*9f20*/  LEA.HI.X.SX32 R0, R3, R23, 0x1, P3 ;  /* 0x0000001703007211 */ /* 0x002fc600018f0eff */
[----:B------:R-:W-:Y:S01]  /*9f30*/  STL [R1+0xfa0], R5 ;  /* 0x000fa00501007387 */ /* 0x000fe20000100800 */
[----:B------:R-:W-:-:S03]  /*9f40*/  IMAD R7, R8, 0x4, R9 ;  /* 0x0000000408077824 */ /* 0x000fc600078e0209 */
[----:B------:R0:W-:Y:S04]  /*9f50*/  STL [R1+0xfb0], R0 ;  /* 0x000fb00001007387 */ /* 0x0001e80000100800 */
[----:B------:R1:W-:Y:S04]  /*9f60*/  STL [R1+0xfb4], R2 ;  /* 0x000fb40201007387 */ /* 0x0003e80000100800 */
[----:B------:R-:W2:Y:S01]  /*9f70*/  LDL.LU R20, [R1+0x1e0] ;  /* 0x0001e00001147983 */ /* 0x000ea20000300800 */
[-C--:B0-----:R-:W-:Y:S02]  /*9f80*/  IADD3 R0, P2, PT, R10, R22.reuse, RZ ;  /* 0x000000160a007210 */ /* 0x081fe40007f5e0ff */
[----:B-1----:R-:W-:-:S03]  /*9f90*/  IADD3 R2, P3, PT, R9, R22, RZ ;  /* 0x0000001609027210 */ /* 0x002fc60007f7e0ff */
[----:B------:R0:W-:Y:S04]  /*9fa0*/  STL [R1+0xfb8], R0 ;  /* 0x000fb80001007387 */ /* 0x0001e80000100800 */
[----:B------:R-:W3:Y:S04]  /*9fb0*/  LDL.LU R18, [R1+0x260] ;  /* 0x0002600001127983 */ /* 0x000ee80000300800 */
[----:B------:R-:W-:Y:S01]  /*9fc0*/  STL [R1+0xfbc], R2 ;  /* 0x000fbc0201007387 */ /* 0x000fe20000100800 */
[----:B0-----:R-:W-:-:S03]  /*9fd0*/  IADD3 R0, P4, PT, R7, R22, RZ ;  /* 0x0000001607007210 */ /* 0x001fc60007f9e0ff */
[----:B------:R-:W4:Y:S04]  /*9fe0*/  LDL.LU R17, [R1+0x25c] ;  /* 0x00025c0001117983 */ /* 0x000f280000300800 */
[----:B------:R-:W5:Y:S04]  /*9ff0*/  LDL.LU R16, [R1+0x258] ;  /* 0x0002580001107983 */ /* 0x000f680000300800 */
[----:B------:R0:W-:Y:S04]  /*a000*/  STL [R1+0xfc0], R0 ;  /* 0x000fc00001007387 */ /* 0x0001e80000100800 */
[----:B------:R-:W5:Y:S01]  /*a010*/  LDL.LU R26, [R1+0x254] ;  /* 0x00025400011a7983 */ /* 0x000f620000300800 */
[----:B0-----:R-:W-:-:S05]  /*a020*/  LEA.HI.X.SX32 R0, R10, R23, 0x1, P2 ;  /* 0x000000170a007211 */ /* 0x001fca00010f0eff */
[----:B------:R0:W-:Y:S04]  /*a030*/  STL [R1+0xfa4], R0 ;  /* 0x000fa40001007387 */ /* 0x0001e80000100800 */
[----:B------:R-:W5:Y:S01]  /*a040*/  LDL.LU R5, [R1+0x250] ;  /* 0x0002500001057983 */ /* 0x000f620000300800 */
[----:B------:R-:W-:Y:S01]  /*a050*/  IMAD R6, R8, 0x4, R7 ;  /* 0x0000000408067824 */ /* 0x000fe200078e0207 */
[----:B------:R-:W-:-:S03]  /*a060*/  LEA.HI.X.SX32 R9, R9, R23, 0x1, P3 ;  /* 0x0000001709097211 */ /* 0x000fc600018f0eff */
[C---:B------:R-:W-:Y:S01]  /*a070*/  IMAD R3, R8.reuse, 0x4, R6 ;  /* 0x0000000408037824 */ /* 0x040fe200078e0206 */
[----:B0-----:R-:W-:Y:S01]  /*a080*/  LEA.HI.X.SX32 R0, R7, R23, 0x1, P4 ;  /* 0x0000001707007211 */ /* 0x001fe200020f0eff */
[----:B------:R-:W-:Y:S02]  /*a090*/  STL [R1+0xfa8], R9 ;  /* 0x000fa80901007387 */ /* 0x000fe40000100800 */
[----:B------:R-:W-:Y:S02]  /*a0a0*/  IMAD R2, R8, 0x4, R3 ;  /* 0x0000000408027824 */ /* 0x000fe400078e0203 */
[----:B------:R-:W5:Y:S01]  /*a0b0*/  LDL.LU R25, [R1+0x24c] ;  /* 0x00024c0001197983 */ /* 0x000f620000300800 */
[-C--:B------:R-:W-:Y:S01]  /*a0c0*/  IADD3 R7, P2, PT, R6, R22.reuse, RZ ;  /* 0x0000001606077210 */ /* 0x080fe20007f5e0ff */
[----:B------:R-:W-:Y:S02]  /*a0d0*/  IMAD R8, R8, 0x4, R2 ;  /* 0x0000000408087824 */ /* 0x000fe400078e0202 */
[----:B------:R0:W-:Y:S04]  /*a0e0*/  STL [R1+0xfac], R0 ;  /* 0x000fac0001007387 */ /* 0x0001e80000100800 */
[----:B------:R-:W5:Y:S01]  /*a0f0*/  LDL.LU R28, [R1+0x248] ;  /* 0x00024800011c7983 */ /* 0x000f620000300800 */
[----:B0-----:R-:W-:-:S03]  /*a100*/  IADD3 R0, P3, PT, R3, R22, RZ ;  /* 0x0000001603007210 */ /* 0x001fc60007f7e0ff */
[----:B------:R0:W-:Y:S01]  /*a110*/  STL [R1+0xf58], R7 ;  /* 0x000f580701007387 */ /* 0x0001e20000100800 */
[----:B------:R-:W-:-:S03]  /*a120*/  LEA.HI.X.SX32 R6, R6, R23, 0x1, P2 ;  /* 0x0000001706067211 */ /* 0x000fc600010f0eff */
[----:B------:R1:W-:Y:S04]  /*a130*/  STL [R1+0xf5c], R0 ;  /* 0x000f5c0001007387 */ /* 0x0003e80000100800 */
[----:B------:R-:W5:Y:S01]  /*a140*/  LDL.LU R27, [R1+0x244] ;  /* 0x00024400011b7983 */ /* 0x000f620000300800 */
[-C--:B0-----:R-:W-:Y:S02]  /*a150*/  IADD3 R7, P4, PT, R2, R22.reuse, RZ ;  /* 0x0000001602077210 */ /* 0x081fe40007f9e0ff */
[----:B-1----:R-:W-:-:S03]  /*a160*/  IADD3 R0, P5, PT, R8, R22, RZ ;  /* 0x0000001608007210 */ /* 0x002fc60007fbe0ff */
[----:B------:R-:W-:Y:S04]  /*a170*/  STL [R1+0xf60], R7 ;  /* 0x000f600701007387 */ /* 0x000fe80000100800 */
[----:B------:R0:W-:Y:S04]  /*a180*/  STL [R1+0xf54], R0 ;  /* 0x000f540001007387 */ /* 0x0001e80000100800 */
[----:B------:R-:W-:Y:S04]  /*a190*/  STL [R1+0xf48], R6 ;  /* 0x000f480601007387 */ /* 0x000fe80000100800 */
[----:B------:R-:W5:Y:S01]  /*a1a0*/  LDL.LU R29, [R1+0x240] ;  /* 0x00024000011d7983 */ /* 0x000f620000300800 */
[----:B0-----:R-:W0:Y:S01]  /*a1b0*/  LDC R0, c[0x0][0x3ac] ;  /* 0x0000eb00ff007b82 */ /* 0x001e220000000800 */
[----:B------:R-:W-:-:S05]  /*a1c0*/  LEA.HI.X.SX32 R3, R3, R23, 0x1, P3 ;  /* 0x0000001703037211 */ /* 0x000fca00018f0eff */
[----:B------:R1:W-:Y:S02]  /*a1d0*/  STL [R1+0xf4c], R3 ;  /* 0x000f4c0301007387 */ /* 0x0003e40000100800 */
[-C--:B-1----:R-:W-:Y:S02]  /*a1e0*/  LEA.HI.X.SX32 R3, R2, R23.reuse, 0x1, P4 ;  /* 0x0000001702037211 */ /* 0x082fe400020f0eff */
[----:B------:R-:W-:-:S03]  /*a1f0*/  LEA.HI.X.SX32 R2, R8, R23, 0x1, P5 ;  /* 0x0000001708027211 */ /* 0x000fc600028f0eff */
[----:B------:R-:W-:Y:S01]  /*a200*/  STL [R1+0xf50], R3 ;  /* 0x000f500301007387 */ /* 0x000fe20000100800 */
[----:B0-----:R-:W-:Y:S01]  /*a210*/  IMAD R19, R0, 0x80, R4 ;  /* 0x0000008000137824 */ /* 0x001fe200078e0204 */
[----:B------:R-:W-:Y:S02]  /*a220*/  LEA.HI.X.SX32 R4, R4, UR15, 0x1, P1 ;  /* 0x0000000f04047c11 */ /* 0x000fe400088f0eff */
[----:B------:R-:W5:Y:S04]  /*a230*/  LDL.LU R0, [R1+0x23c] ;  /* 0x00023c0001007983 */ /* 0x000f680000300800 */
[----:B------:R0:W-:Y:S04]  /*a240*/  STL [R1+0xf44], R2 ;  /* 0x000f440201007387 */ /* 0x0001e80000100800 */
[----:B------:R-:W-:Y:S01]  /*a250*/  STL [R1+0x1234], R4 ;  /* 0x0012340401007387 */ /* 0x000fe20000100800 */
[----:B0-----:R-:W-:-:S05]  /*a260*/  LEA.HI.X.SX32 R2, R19, UR15, 0x1, P0 ;  /* 0x0000000f13027c11 */ /* 0x001fca00080f0eff */
[----:B------:R-:W-:Y:S01]  /*a270*/  STL [R1+0x1238], R2 ;  /* 0x0012380201007387 */ /* 0x000fe20000100800 */
[----:B--2---:R-:W-:-:S05]  /*a280*/  IMAD R7, R20, UR5, RZ ;  /* 0x0000000514077c24 */ /* 0x004fca000f8e02ff */
[----:B------:R-:W-:Y:S01]  /*a290*/  STL [R1+0x12c8], R7 ;  /* 0x0012c80701007387 */ /* 0x000fe20000100800 */
[----:B---3--:R-:W-:Y:S02]  /*a2a0*/  IMAD R6, R18, UR5, RZ ;  /* 0x0000000512067c24 */ /* 0x008fe4000f8e02ff */
[----:B----4-:R-:W-:-:S03]  /*a2b0*/  IMAD R3, R17, UR5, RZ ;  /* 0x0000000511037c24 */ /* 0x010fc6000f8e02ff */
[----:B------:R-:W-:Y:S01]  /*a2c0*/  STL [R1+0x12cc], R6 ;  /* 0x0012cc0601007387 */ /* 0x000fe20000100800 */
[----:B-----5:R-:W-:-:S03]  /*a2d0*/  IMAD R8, R16, UR5, RZ ;  /* 0x0000000510087c24 */ /* 0x020fc6000f8e02ff */
[----:B------:R-:W-:Y:S01]  /*a2e0*/  STL [R1+0x12d0], R3 ;  /* 0x0012d00301007387 */ /* 0x000fe20000100800 */
[----:B------:R-:W-:-:S03]  /*a2f0*/  IMAD R9, R26, UR5, RZ ;  /* 0x000000051a097c24 */ /* 0x000fc6000f8e02ff */
[----:B------:R-:W-:Y:S04]  /*a300*/  STL [R1+0x12d4], R8 ;  /* 0x0012d40801007387 */ /* 0x000fe80000100800 */
[----:B------:R-:W-:Y:S01]  /*a310*/  STL [R1+0x12d8], R9 ;  /* 0x0012d80901007387 */ /* 0x000fe20000100800 */
[----:B------:R-:W-:-:S03]  /*a320*/  IMAD R10, R5, UR5, RZ ;  /* 0x00000005050a7c24 */ /* 0x000fc6000f8e02ff */
[----:B------:R-:W2:Y:S04]  /*a330*/  LDL.LU R5, [R1+0x238] ;  /* 0x0002380001057983 */ /* 0x000ea80000300800 */
[----:B------:R0:W-:Y:S04]  /*a340*/  STL [R1+0x12dc], R10 ;  /* 0x0012dc0a01007387 */ /* 0x0001e80000100800 */
[----:B------:R-:W3:Y:S01]  /*a350*/  LDL.LU R26, [R1+0x234] ;  /* 0x00023400011a7983 */ /* 0x000ee20000300800 */
[----:B------:R-:W-:-:S05]  /*a360*/  IMAD R11, R25, UR5, RZ ;  /* 0x00000005190b7c24 */ /* 0x000fca000f8e02ff */
[----:B------:R1:W-:Y:S01]  /*a370*/  STL [R1+0x12e0], R11 ;  /* 0x0012e00b01007387 */ /* 0x0003e20000100800 */
[----:B------:R-:W-:-:S03]  /*a380*/  IMAD R12, R28, UR5, RZ ;  /* 0x000000051c0c7c24 */ /* 0x000fc6000f8e02ff */
[----:B------:R-:W4:Y:S04]  /*a390*/  LDL.LU R28, [R1+0x230] ;  /* 0x00023000011c7983 */ /* 0x000f280000300800 */
[----:B------:R-:W-:Y:S04]  /*a3a0*/  STL [R1+0x12e4], R12 ;  /* 0x0012e40c01007387 */ /* 0x000fe80000100800 */
[----:B------:R-:W5:Y:S01]  /*a3b0*/  LDL.LU R23, [R1+0x22c] ;  /* 0x00022c0001177983 */ /* 0x000f620000300800 */
[----:B------:R-:W-:-:S05]  /*a3c0*/  IMAD R13, R27, UR5, RZ ;  /* 0x000000051b0d7c24 */ /* 0x000fca000f8e02ff */
[----:B------:R-:W-:Y:S04]  /*a3d0*/  STL [R1+0x12e8], R13 ;  /* 0x0012e80d01007387 */ /* 0x000fe80000100800 */
[----:B------:R-:W5:Y:S04]  /*a3e0*/  LDL.LU R25, [R1+0x228] ;  /* 0x0002280001197983 */ /* 0x000f680000300800 */
[----:B------:R-:W5:Y:S01]  /*a3f0*/  LDL.LU R27, [R1+0x224] ;  /* 0x00022400011b7983 */ /* 0x000f620000300800 */
[----:B------:R-:W-:-:S05]  /*a400*/  IMAD R14, R29, UR5, RZ ;  /* 0x000000051d0e7c24 */ /* 0x000fca000f8e02ff */
[----:B------:R-:W-:Y:S04]  /*a410*/  STL [R1+0x12ec], R14 ;  /* 0x0012ec0e01007387 */ /* 0x000fe80000100800 */
[----:B------:R-:W5:Y:S04]  /*a420*/  LDL.LU R29, [R1+0x220] ;  /* 0x00022000011d7983 */ /* 0x000f680000300800 */
[----:B0-----:R-:W1:Y:S04]  /*a430*/  LDL.LU R10, [R1+0x21c] ;  /* 0x00021c00010a7983 */ /* 0x001e680000300800 */
[----:B------:R-:W5:Y:S04]  /*a440*/  LDL.LU R9, [R1+0x218] ;  /* 0x0002180001097983 */ /* 0x000f680000300800 */
        /* <DEDUP_REMOVED lines=10> */
[----:B------:R-:W5:Y:S01]  /*a4f0*/  LDL.LU R17, [R1+0x1ec] ;  /* 0x0001ec0001117983 */ /* 0x000f620000300800 */
[----:B------:R-:W-:-:S03]  /*a500*/  IMAD R16, R0, UR5, RZ ;  /* 0x0000000500107c24 */ /* 0x000fc6000f8e02ff */
[----:B------:R-:W5:Y:S04]  /*a510*/  LDL.LU R0, [R1+0x1e8] ;  /* 0x0001e80001007983 */ /* 0x000f680000300800 */
[----:B------:R-:W-:Y:S01]  /*a520*/  STL [R1+0x12f0], R16 ;  /* 0x0012f01001007387 */ /* 0x000fe20000100800 */
[----:B--2---:R-:W-:-:S03]  /*a530*/  IMAD R18, R5, UR5, RZ ;  /* 0x0000000505127c24 */ /* 0x004fc6000f8e02ff */
[----:B------:R-:W2:Y:S04]  /*a540*/  LDL.LU R5, [R1+0x1e4] ;  /* 0x0001e40001057983 */ /* 0x000ea80000300800 */
[----:B------:R-:W-:Y:S01]  /*a550*/  STL [R1+0x12f4], R18 ;  /* 0x0012f41201007387 */ /* 0x000fe20000100800 */
[----:B---3--:R-:W-:-:S03]  /*a560*/  IMAD R19, R26, UR5, RZ ;  /* 0x000000051a137c24 */ /* 0x008fc6000f8e02ff */
[----:B------:R-:W3:Y:S04]  /*a570*/  LDL.LU R26, [R1+0x1dc] ;  /* 0x0001dc00011a7983 */ /* 0x000ee80000300800 */
[----:B------:R-:W-:Y:S01]  /*a580*/  STL [R1+0x12f8], R19 ;  /* 0x0012f81301007387 */ /* 0x000fe20000100800 */
[----:B----4-:R-:W-:-:S03]  /*a590*/  IMAD R21, R28, UR5, RZ ;  /* 0x000000051c157c24 */ /* 0x010fc6000f8e02ff */
[----:B------:R-:W4:Y:S01]  /*a5a0*/  LDL.LU R28, [R1+0x1d8] ;  /* 0x0001d800011c7983 */ /* 0x000f220000300800 */
[----:B-----5:R-:W-:-:S03]  /*a5b0*/  IMAD R23, R23, UR5, RZ ;  /* 0x0000000517177c24 */ /* 0x020fc6000f8e02ff */
[----:B------:R-:W-:Y:S04]  /*a5c0*/  STL [R1+0x12fc], R21 ;  /* 0x0012fc1501007387 */ /* 0x000fe80000100800 */
[----:B------:R-:W-:Y:S01]  /*a5d0*/  STL [R1+0x1300], R23 ;  /* 0x0013001701007387 */ /* 0x000fe20000100800 */
[----:B------:R-:W-:Y:S02]  /*a5e0*/  IMAD R25, R25, UR5, RZ ;  /* 0x0000000519197c24 */ /* 0x000fe4000f8e02ff */
[----:B------:R-:W-:-:S03]  /*a5f0*/  IMAD R27, R27, UR5, RZ ;  /* 0x000000051b1b7c24 */ /* 0x000fc6000f8e02ff */
[----:B------:R-:W-:Y:S04]  /*a600*/  STL [R1+0x1304], R25 ;  /* 0x0013041901007387 */ /* 0x000fe80000100800 */
[----:B------:R-:W-:Y:S01]  /*a610*/  STL [R1+0x1308], R27 ;  /* 0x0013081b01007387 */ /* 0x000fe20000100800 */
[----:B-1----:R-:W-:Y:S02]  /*a620*/  IMAD R11, R10, UR5, RZ ;  /* 0x000000050a0b7c24 */ /* 0x002fe4000f8e02ff */
[----:B------:R-:W-:-:S03]  /*a630*/  IMAD R10, R9, UR5, RZ ;  /* 0x00000005090a7c24 */ /* 0x000fc6000f8e02ff */
[----:B------:R-:W-:Y:S01]  /*a640*/  STL [R1], R11 ;  /* 0x0000000b01007387 */ /* 0x000fe20000100800 */
[----:B------:R-:W-:-:S03]  /*a650*/  IMAD R9, R8, UR5, RZ ;  /* 0x0000000508097c24 */ /* 0x000fc6000f8e02ff */
[----:B------:R-:W-:Y:S01]  /*a660*/  STL [R1+0x8], R10 ;  /* 0x0000080a01007387 */ /* 0x000fe20000100800 */
[----:B------:R-:W-:-:S03]  /*a670*/  IMAD R3, R3, UR5, RZ ;  /* 0x0000000503037c24 */ /* 0x000fc6000f8e02ff */
[----:B------:R-:W-:Y:S01]  /*a680*/  STL [R1+0x10], R9 ;  /* 0x0000100901007387 */ /* 0x000fe20000100800 */
[----:B------:R-:W-:-:S03]  /*a690*/  IMAD R8, R6, UR5, RZ ;  /* 0x0000000506087c24 */ /* 0x000fc6000f8e02ff */
[----:B------:R0:W-:Y:S01]  /*a6a0*/  STL [R1+0x18], R3 ;  /* 0x0000180301007387 */ /* 0x0001e20000100800 */
[----:B------:R-:W-:-:S03]  /*a6b0*/  IMAD R6, R7, UR5, RZ ;  /* 0x0000000507067c24 */ /* 0x000fc6000f8e02ff */
[----:B------:R-:W-:Y:S01]  /*a6c0*/  STL [R1+0x1c], R8 ;  /* 0x00001c0801007387 */ /* 0x000fe20000100800 */
[----:B0-----:R-:W-:Y:S02]  /*a6d0*/  IMAD R3, R2, UR5, RZ ;  /* 0x0000000502037c24 */ /* 0x001fe4000f8e02ff */
[----:B------:R-:W-:Y:S01]  /*a6e0*/  IMAD R2, R4, UR5, RZ ;  /* 0x0000000504027c24 */ /* 0x000fe2000f8e02ff */
[----:B------:R-:W-:Y:S01]  /*a6f0*/  STL [R1+0x24], R6 ;  /* 0x0000240601007387 */ /* 0x000fe20000100800 */
[----:B------:R-:W-:-:S03]  /*a700*/  IMAD R4, R22, UR5, RZ ;  /* 0x0000000516047c24 */ /* 0x000fc6000f8e02ff */
[----:B------:R0:W-:Y:S04]  /*a710*/  STL [R1+0x2c], R3 ;  /* 0x00002c0301007387 */ /* 0x0001e80000100800 */
[----:B------:R1:W-:Y:S04]  /*a720*/  STL [R1+0x34], R2 ;  /* 0x0000340201007387 */ /* 0x0003e80000100800 */
[----:B------:R5:W-:Y:S01]  /*a730*/  STL [R1+0x3c], R4 ;  /* 0x00003c0401007387 */ /* 0x000be20000100800 */
[----:B0-----:R-:W-:Y:S02]  /*a740*/  IMAD R3, R15, UR5, RZ ;  /* 0x000000050f037c24 */ /* 0x001fe4000f8e02ff */
[----:B-1----:R-:W-:-:S03]  /*a750*/  IMAD R2, R24, UR5, RZ ;  /* 0x0000000518027c24 */ /* 0x002fc6000f8e02ff */
[----:B------:R0:W-:Y:S01]  /*a760*/  STL [R1+0x44], R3 ;  /* 0x0000440301007387 */ /* 0x0001e20000100800 */
[----:B-----5:R-:W-:-:S03]  /*a770*/  IMAD R4, R20, UR5, RZ ;  /* 0x0000000514047c24 */ /* 0x020fc6000f8e02ff */
[----:B------:R1:W-:Y:S04]  /*a780*/  STL [R1+0x4c], R2 ;  /* 0x00004c0201007387 */ /* 0x0003e80000100800 */
[----:B------:R-:W-:Y:S01]  /*a790*/  STL [R1+0x58], R4 ;  /* 0x0000580401007387 */ /* 0x000fe20000100800 */
[----:B0-----:R-:W-:-:S03]  /*a7a0*/  IMAD R3, R17, UR5, RZ ;  /* 0x0000000511037c24 */ /* 0x001fc6000f8e02ff */
[----:B------:R-:W5:Y:S01]  /*a7b0*/  LDL.LU R27, [R1+0x1d4] ;  /* 0x0001d400011b7983 */ /* 0x000f620000300800 */
[----:B-1----:R-:W-:-:S03]  /*a7c0*/  IMAD R2, R0, UR5, RZ ;  /* 0x0000000500027c24 */ /* 0x002fc6000f8e02ff */
[----:B------:R-:W-:Y:S04]  /*a7d0*/  STL [R1+0x68], R3 ;  /* 0x0000680301007387 */ /* 0x000fe80000100800 */
[----:B------:R-:W5:Y:S04]  /*a7e0*/  LDL.LU R0, [R1+0x1d0] ;  /* 0x0001d00001007983 */ /* 0x000f680000300800 */
[----:B------:R2:W-:Y:S04]  /*a7f0*/  STL [R1+0x7c], R2 ;  /* 0x00007c0201007387 */ /* 0x0005e80000100800 */
[----:B------:R-:W5:Y:S01]  /*a800*/  LDL.LU R25, [R1+0x1cc] ;  /* 0x0001cc0001197983 */ /* 0x000f620000300800 */
[----:B--2---:R-:W-:-:S03]  /*a810*/  IMAD R2, R5, UR5, RZ ;  /* 0x0000000505027c24 */ /* 0x004fc6000f8e02ff */
[----:B------:R-:W2:Y:S04]  /*a820*/  LDL.LU R5, [R1+0x1c8] ;  /* 0x0001c80001057983 */ /* 0x000ea80000300800 */
[----:B------:R3:W-:Y:S04]  /*a830*/  STL [R1+0x90], R2 ;  /* 0x0000900201007387 */ /* 0x0007e80000100800 */
[----:B------:R-:W2:Y:S01]  /*a840*/  LDL.LU R23, [R1+0x1c4] ;  /* 0x0001c40001177983 */ /* 0x000ea20000300800 */
[----:B---3--:R-:W-:-:S03]  /*a850*/  IMAD R2, R26, UR5, RZ ;  /* 0x000000051a027c24 */ /* 0x008fc6000f8e02ff */
[----:B------:R-:W3:Y:S04]  /*a860*/  LDL.LU R26, [R1+0x1c0] ;  /* 0x0001c000011a7983 */ /* 0x000ee80000300800 */
[----:B------:R4:W-:Y:S04]  /*a870*/  STL [R1+0x94], R2 ;  /* 0x0000940201007387 */ /* 0x0009e80000100800 */
[----:B------:R-:W3:Y:S04]  /*a880*/  LDL.LU R21, [R1+0x13c] ;  /* 0x00013c0001157983 */ /* 0x000ee80000300800 */
[----:B------:R-:W3:Y:S01]  /*a890*/  LDL.LU R19, [R1+0x154] ;  /* 0x0001540001137983 */ /* 0x000ee20000300800 */
[----:B----4-:R-:W-:-:S05]  /*a8a0*/  IMAD R2, R28, UR5, RZ ;  /* 0x000000051c027c24 */ /* 0x010fca000f8e02ff */
[----:B------:R0:W-:Y:S04]  /*a8b0*/  STL [R1+0xb8], R2 ;  /* 0x0000b80201007387 */ /* 0x0001e80000100800 */
        /* <DEDUP_REMOVED lines=12> */
[----:B0-----:R-:W4:Y:S04]  /*a980*/  LDL.LU R2, [R1+0x198] ;  /* 0x0001980001027983 */ /* 0x001f280000300800 */
[----:B------:R-:W4:Y:S04]  /*a990*/  LDL.LU R4, [R1+0x194] ;  /* 0x0001940001047983 */ /* 0x000f280000300800 */
[----:B------:R-:W4:Y:S04]  /*a9a0*/  LDL.LU R22, [R1+0x190] ;  /* 0x0001900001167983 */ /* 0x000f280000300800 */
[----:B------:R-:W4:Y:S04]  /*a9b0*/  LDL.LU R15, [R1+0x188] ;  /* 0x00018800010f7983 */ /* 0x000f280000300800 */
[----:B------:R-:W4:Y:S04]  /*a9c0*/  LDL.LU R24, [R1+0x184] ;  /* 0x0001840001187983 */ /* 0x000f280000300800 */
[----:B------:R-:W4:Y:S04]  /*a9d0*/  LDL.LU R20, [R1+0x180] ;  /* 0x0001800001147983 */ /* 0x000f280000300800 */
[----:B------:R-:W4:Y:S04]  /*a9e0*/  LDL.LU R17, [R1+0x17c] ;  /* 0x00017c0001117983 */ /* 0x000f280000300800 */
[----:B------:R-:W4:Y:S01]  /*a9f0*/  LDL.LU R28, [R1+0x174] ;  /* 0x00017400011c7983 */ /* 0x000f220000300800 */
[----:B-----5:R-:W-:-:S05]  /*aa00*/  IMAD R27, R27, UR5, RZ ;  /* 0x000000051b1b7c24 */ /* 0x020fca000f8e02ff */
[----:B------:R0:W-:Y:S02]  /*aa10*/  STL [R1+0xc8], R27 ;  /* 0x0000c81b01007387 */ /* 0x0001e40000100800 */
[----:B0-----:R-:W-:Y:S02]  /*aa20*/  IMAD R27, R0, UR5, RZ ;  /* 0x00000005001b7c24 */ /* 0x001fe4000f8e02ff */
[----:B------:R-:W5:Y:S04]  /*aa30*/  LDL.LU R0, [R1+0x170] ;  /* 0x0001700001007983 */ /* 0x000f680000300800 */
[----:B------:R0:W-:Y:S02]  /*aa40*/  STL [R1+0xdc], R27 ;  /* 0x0000dc1b01007387 */ /* 0x0001e40000100800 */
[----:B0-----:R-:W-:-:S02]  /*aa50*/  IMAD R27, R25, UR5, RZ ;  /* 0x00000005191b7c24 */ /* 0x001fc4000f8e02ff */
[----:B--2---:R-:W-:Y:S02]  /*aa60*/  IMAD R25, R5, UR5, RZ ;  /* 0x0000000505197c24 */ /* 0x004fe4000f8e02ff */
[----:B------:R-:W2:Y:S04]  /*aa70*/  LDL.LU R5, [R1+0x16c] ;  /* 0x00016c0001057983 */ /* 0x000ea80000300800 */
[----:B------:R-:W-:Y:S01]  /*aa80*/  STL [R1+0xf0], R27 ;  /* 0x0000f01b01007387 */ /* 0x000fe20000100800 */
[----:B------:R-:W-:-:S03]  /*aa90*/  IMAD R23, R23, UR5, RZ ;  /* 0x0000000517177c24 */ /* 0x000fc6000f8e02ff */
[----:B------:R3:W-:Y:S02]  /*aaa0*/  STL [R1+0x104], R25 ;  /* 0x0001041901007387 */ /* 0x0007e40000100800 */
[----:B---3--:R-:W-:Y:S02]  /*aab0*/  IMAD R25, R26, UR5, RZ ;  /* 0x000000051a197c24 */ /* 0x008fe4000f8e02ff */
[----:B------:R-:W3:Y:S04]  /*aac0*/  LDL.LU R26, [R1+0x168] ;  /* 0x00016800011a7983 */ /* 0x000ee80000300800 */
[----:B------:R0:W-:Y:S04]  /*aad0*/  STL [R1+0x118], R23 ;  /* 0x0001181701007387 */ /* 0x0001e80000100800 */
[----:B------:R-:W-:Y:S01]  /*aae0*/  STL [R1+0x12c], R25 ;  /* 0x00012c1901007387 */ /* 0x000fe20000100800 */
[----:B0-----:R-:W-:-:S02]  /*aaf0*/  IMAD R23, R21, UR5, RZ ;  /* 0x0000000515177c24 */ /* 0x001fc4000f8e02ff */
[----:B------:R-:W-:Y:S02]  /*ab00*/  IMAD R21, R19, UR5, RZ ;  /* 0x0000000513157c24 */ /* 0x000fe4000f8e02ff */
[----:B----4-:R-:W-:Y:S01]  /*ab10*/  IMAD R19, R18, UR5, RZ ;  /* 0x0000000512137c24 */ /* 0x010fe2000f8e02ff */
[----:B------:R-:W-:Y:S01]  /*ab20*/  STL [R1+0x13c], R23 ;  /* 0x00013c1701007387 */ /* 0x000fe20000100800 */
[----:B------:R-:W-:-:S03]  /*ab30*/  IMAD R18, R16, UR5, RZ ;  /* 0x0000000510127c24 */ /* 0x000fc6000f8e02ff */
        /* <DEDUP_REMOVED lines=20> */
[----:B------:R0:W-:Y:S04]  /*ac80*/  STL [R1+0x1a8], R3 ;  /* 0x0001a80301007387 */ /* 0x0001e80000100800 */
[----:B------:R-:W-:Y:S01]  /*ac90*/  STL [R1+0x1a4], R8 ;  /* 0x0001a40801007387 */ /* 0x000fe20000100800 */
[----:B0-----:R-:W-:Y:S02]  /*aca0*/  IMAD R3, R2, UR5, RZ ;  /* 0x0000000502037c24 */ /* 0x001fe4000f8e02ff */
[----:B------:R-:W-:Y:S02]  /*acb0*/  IMAD R2, R4, UR5, RZ ;  /* 0x0000000504027c24 */ /* 0x000fe4000f8e02ff */
[----:B------:R-:W-:Y:S01]  /*acc0*/  IMAD R4, R22, UR5, RZ ;  /* 0x0000000516047c24 */ /* 0x000fe2000f8e02ff */
[----:B------:R-:W-:Y:S04]  /*acd0*/  STL [R1+0x19c], R6 ;  /* 0x00019c0601007387 */ /* 0x000fe80000100800 */
[----:B------:R0:W-:Y:S04]  /*ace0*/  STL [R1+0x198], R3 ;  /* 0x0001980301007387 */ /* 0x0001e80000100800 */
[----:B------:R1:W-:Y:S04]  /*acf0*/  STL [R1+0x194], R2 ;  /* 0x0001940201007387 */ /* 0x0003e80000100800 */
[----:B------:R4:W-:Y:S01]  /*ad00*/  STL [R1+0x190], R4 ;  /* 0x0001900401007387 */ /* 0x0009e20000100800 */
[----:B0-----:R-:W-:-:S02]  /*ad10*/  IMAD R3, R15, UR5, RZ ;  /* 0x000000050f037c24 */ /* 0x001fc4000f8e02ff */
[----:B-1----:R-:W-:-:S03]  /*ad20*/  IMAD R2, R24, UR5, RZ ;  /* 0x0000000518027c24 */ /* 0x002fc6000f8e02ff */
[----:B------:R0:W-:Y:S01]  /*ad30*/  STL [R1+0x188], R3 ;  /* 0x0001880301007387 */ /* 0x0001e20000100800 */
[----:B----4-:R-:W-:-:S03]  /*ad40*/  IMAD R4, R20, UR5, RZ ;  /* 0x0000000514047c24 */ /* 0x010fc6000f8e02ff */
[----:B------:R1:W-:Y:S04]  /*ad50*/  STL [R1+0x184], R2 ;  /* 0x0001840201007387 */ /* 0x0003e80000100800 */
[----:B------:R-:W-:Y:S01]  /*ad60*/  STL [R1+0x180], R4 ;  /* 0x0001800401007387 */ /* 0x000fe20000100800 */
[----:B0-----:R-:W-:-:S03]  /*ad70*/  IMAD R3, R17, UR5, RZ ;  /* 0x0000000511037c24 */ /* 0x001fc6000f8e02ff */
[----:B------:R-:W4:Y:S01]  /*ad80*/  LDL.LU R27, [R1+0x160] ;  /* 0x00016000011b7983 */ /* 0x000f220000300800 */
[----:B-1----:R-:W-:-:S03]  /*ad90*/  IMAD R2, R28, UR5, RZ ;  /* 0x000000051c027c24 */ /* 0x002fc6000f8e02ff */
[----:B------:R-:W-:Y:S04]  /*ada0*/  STL [R1+0x17c], R3 ;  /* 0x00017c0301007387 */ /* 0x000fe80000100800 */
[----:B------:R-:W4:Y:S04]  /*adb0*/  LDL.LU R28, [R1+0x15c] ;  /* 0x00015c00011c7983 */ /* 0x000f280000300800 */
[----:B------:R5:W-:Y:S04]  /*adc0*/  STL [R1+0x174], R2 ;  /* 0x0001740201007387 */ /* 0x000be80000100800 */
[----:B------:R-:W4:Y:S01]  /*add0*/  LDL.LU R25, [R1+0x158] ;  /* 0x0001580001197983 */ /* 0x000f220000300800 */
[----:B-----5:R-:W-:-:S03]  /*ade0*/  IMAD R2, R0, UR5, RZ ;  /* 0x0000000500027c24 */ /* 0x020fc6000f8e02ff */
[----:B------:R-:W5:Y:S04]  /*adf0*/  LDL.LU R0, [R1+0x150] ;  /* 0x0001500001007983 */ /* 0x000f680000300800 */
[----:B------:R2:W-:Y:S04]  /*ae00*/  STL [R1+0x170], R2 ;  /* 0x0001700201007387 */ /* 0x0005e80000100800 */
[----:B------:R-:W5:Y:S01]  /*ae10*/  LDL.LU R23, [R1+0x14c] ;  /* 0x00014c0001177983 */ /* 0x000f620000300800 */
[----:B--2---:R-:W-:-:S03]  /*ae20*/  IMAD R2, R5, UR5, RZ ;  /* 0x0000000505027c24 */ /* 0x004fc6000f8e02ff */
[----:B------:R-:W2:Y:S04]  /*ae30*/  LDL.LU R5, [R1+0x148] ;  /* 0x0001480001057983 */ /* 0x000ea80000300800 */
[----:B------:R3:W-:Y:S04]  /*ae40*/  STL [R1+0x16c], R2 ;  /* 0x00016c0201007387 */ /* 0x0007e80000100800 */
[----:B------:R-:W2:Y:S04]  /*ae50*/  LDL.LU R21, [R1+0x144] ;  /* 0x0001440001157983 */ /* 0x000ea80000300800 */
[----:B------:R-:W2:Y:S01]  /*ae60*/  LDL.LU R19, [R1+0x140] ;  /* 0x0001400001137983 */ /* 0x000ea20000300800 */
[----:B---3--:R-:W-:-:S05]  /*ae70*/  IMAD R2, R26, UR5, RZ ;  /* 0x000000051a027c24 */ /* 0x008fca000f8e02ff */
[----:B------:R0:W-:Y:S04]  /*ae80*/  STL [R1+0x168], R2 ;  /* 0x0001680201007387 */ /* 0x0001e80000100800 */
        /* <DEDUP_REMOVED lines=12> */
[----:B0-----:R-:W3:Y:S04]  /*af50*/  LDL.LU R2, [R1+0xfc] ;  /* 0x0000fc0001027983 */ /* 0x001ee80000300800 */
[----:B------:R-:W3:Y:S04]  /*af60*/  LDL.LU R4, [R1+0xf8] ;  /* 0x0000f80001047983 */ /* 0x000ee80000300800 */
[----:B------:R-:W3:Y:S04]  /*af70*/  LDL.LU R22, [R1+0xf4] ;  /* 0x0000f40001167983 */ /* 0x000ee80000300800 */
[----:B------:R-:W3:Y:S04]  /*af80*/  LDL.LU R15, [R1+0xec] ;  /* 0x0000ec00010f7983 */ /* 0x000ee80000300800 */
[----:B------:R-:W3:Y:S04]  /*af90*/  LDL.LU R24, [R1+0xe8] ;  /* 0x0000e80001187983 */ /* 0x000ee80000300800 */
[----:B------:R-:W3:Y:S04]  /*afa0*/  LDL.LU R20, [R1+0xe4] ;  /* 0x0000e40001147983 */ /* 0x000ee80000300800 */
[----:B------:R-:W3:Y:S04]  /*afb0*/  LDL.LU R17, [R1+0xe0] ;  /* 0x0000e00001117983 */ /* 0x000ee80000300800 */
[----:B------:R-:W3:Y:S01]  /*afc0*/  LDL.LU R26, [R1+0xd8] ;  /* 0x0000d800011a7983 */ /* 0x000ee20000300800 */
[----:B----4-:R-:W-:-:S05]  /*afd0*/  IMAD R27, R27, UR5, RZ ;  /* 0x000000051b1b7c24 */ /* 0x010fca000f8e02ff */
[----:B------:R0:W-:Y:S02]  /*afe0*/  STL [R1+0x160], R27 ;  /* 0x0001601b01007387 */ /* 0x0001e40000100800 */
[----:B0-----:R-:W-:Y:S02]  /*aff0*/  IMAD R27, R28, UR5, RZ ;  /* 0x000000051c1b7c24 */ /* 0x001fe4000f8e02ff */
[----:B------:R-:W4:Y:S04]  /*b000*/  LDL.LU R28, [R1+0xd4] ;  /* 0x0000d400011c7983 */ /* 0x000f280000300800 */
[----:B------:R0:W-:Y:S02]  /*b010*/  STL [R1+0x15c], R27 ;  /* 0x00015c1b01007387 */ /* 0x0001e40000100800 */
[----:B0-----:R-:W-:-:S02]  /*b020*/  IMAD R27, R25, UR5, RZ ;  /* 0x00000005191b7c24 */ /* 0x001fc4000f8e02ff */
[----:B-----5:R-:W-:Y:S02]  /*b030*/  IMAD R25, R0, UR5, RZ ;  /* 0x0000000500197c24 */ /* 0x020fe4000f8e02ff */
[----:B------:R-:W5:Y:S04]  /*b040*/  LDL.LU R0, [R1+0xd0] ;  /* 0x0000d00001007983 */ /* 0x000f680000300800 */
[----:B------:R-:W-:Y:S04]  /*b050*/  STL [R1+0x158], R27 ;  /* 0x0001581b01007387 */ /* 0x000fe80000100800 */
[----:B------:R2:W-:Y:S02]  /*b060*/  STL [R1+0x150], R25 ;  /* 0x0001501901007387 */ /* 0x0005e40000100800 */
[----:B--2---:R-:W-:-:S02]  /*b070*/  IMAD R25, R5, UR5, RZ ;  /* 0x0000000505197c24 */ /* 0x004fc4000f8e02ff */
[----:B------:R-:W2:Y:S01]  /*b080*/  LDL.LU R5, [R1+0xcc] ;  /* 0x0000cc0001057983 */ /* 0x000ea20000300800 */
[----:B------:R-:W-:-:S05]  /*b090*/  IMAD R23, R23, UR5, RZ ;  /* 0x0000000517177c24 */ /* 0x000fca000f8e02ff */
[----:B------:R0:W-:Y:S04]  /*b0a0*/  STL [R1+0x14c], R23 ;  /* 0x00014c1701007387 */ /* 0x0001e80000100800 */
[----:B------:R-:W-:Y:S01]  /*b0b0*/  STL [R1+0x148], R25 ;  /* 0x0001481901007387 */ /* 0x000fe20000100800 */
[----:B0-----:R-:W-:Y:S02]  /*b0c0*/  IMAD R23, R21, UR5, RZ ;  /* 0x0000000515177c24 */ /* 0x001fe4000f8e02ff */
[----:B------:R-:W-:-:S03]  /*b0d0*/  IMAD R21, R19, UR5, RZ ;  /* 0x0000000513157c24 */ /* 0x000fc6000f8e02ff */
[----:B------:R-:W-:Y:S01]  /*b0e0*/  STL [R1+0x144], R23 ;  /* 0x0001441701007387 */ /* 0x000fe20000100800 */
[----:B---3--:R-:W-:-:S03]  /*b0f0*/  IMAD R19, R18, UR5, RZ ;  /* 0x0000000512137c24 */ /* 0x008fc6000f8e02ff */
        /* <DEDUP_REMOVED lines=28> */
[----:B------:R1:W-:Y:S01]  /*b2c0*/  STL [R1+0x214], R2 ;  /* 0x0002140201007387 */ /* 0x0003e20000100800 */
[----:B0-----:R-:W-:-:S03]  /*b2d0*/  IMAD R3, R15, UR5, RZ ;  /* 0x000000050f037c24 */ /* 0x001fc6000f8e02ff */
[----:B------:R0:W-:Y:S01]  /*b2e0*/  STL [R1+0x218], R4 ;  /* 0x0002180401007387 */ /* 0x0001e20000100800 */
[----:B-1----:R-:W-:-:S03]  /*b2f0*/  IMAD R2, R24, UR5, RZ ;  /* 0x0000000518027c24 */ /* 0x002fc6000f8e02ff */
[----:B------:R1:W-:Y:S01]  /*b300*/  STL [R1+0x220], R3 ;  /* 0x0002200301007387 */ /* 0x0003e20000100800 */
[----:B0-----:R-:W-:-:S03]  /*b310*/  IMAD R4, R20, UR5, RZ ;  /* 0x0000000514047c24 */ /* 0x001fc6000f8e02ff */
[----:B------:R0:W-:Y:S01]  /*b320*/  STL [R1+0x228], R2 ;  /* 0x0002280201007387 */ /* 0x0001e20000100800 */
[----:B-1----:R-:W-:-:S03]  /*b330*/  IMAD R3, R17, UR5, RZ ;  /* 0x0000000511037c24 */ /* 0x002fc6000f8e02ff */
[----:B------:R-:W-:Y:S04]  /*b340*/  STL [R1+0x22c], R4 ;  /* 0x00022c0401007387 */ /* 0x000fe80000100800 */
[----:B------:R-:W3:Y:S01]  /*b350*/  LDL.LU R27, [R1+0xc4] ;  /* 0x0000c400011b7983 */ /* 0x000ee20000300800 */
[----:B0-----:R-:W-:-:S03]  /*b360*/  IMAD R2, R26, UR5, RZ ;  /* 0x000000051a027c24 */ /* 0x001fc6000f8e02ff */
[----:B------:R-:W-:Y:S04]  /*b370*/  STL [R1+0x234], R3 ;  /* 0x0002340301007387 */ /* 0x000fe80000100800 */
[----:B------:R-:W3:Y:S04]  /*b380*/  LDL.LU R17, [R1+0xc0] ;  /* 0x0000c00001117983 */ /* 0x000ee80000300800 */
[----:B------:R4:W-:Y:S04]  /*b390*/  STL [R1+0x238], R2 ;  /* 0x0002380201007387 */ /* 0x0009e80000100800 */
[----:B------:R-:W3:Y:S04]  /*b3a0*/  LDL.LU R25, [R1+0xbc] ;  /* 0x0000bc0001197983 */ /* 0x000ee80000300800 */
[----:B------:R-:W3:Y:S01]  /*b3b0*/  LDL.LU R26, [R1+0xb4] ;  /* 0x0000b400011a7983 */ /* 0x000ee20000300800 */
[----:B----4-:R-:W-:-:S05]  /*b3c0*/  IMAD R2, R28, UR5, RZ ;  /* 0x000000051c027c24 */ /* 0x010fca000f8e02ff */
[----:B------:R-:W-:Y:S04]  /*b3d0*/  STL [R1+0x240], R2 ;  /* 0x0002400201007387 */ /* 0x000fe80000100800 */
[----:B------:R-:W4:Y:S04]  /*b3e0*/  LDL.LU R23, [R1+0xb0] ;  /* 0x0000b00001177983 */ /* 0x000f280000300800 */
[----:B------:R-:W4:Y:S01]  /*b3f0*/  LDL.LU R28, [R1+0xac] ;  /* 0x0000ac00011c7983 */ /* 0x000f220000300800 */
[----:B-----5:R-:W-:-:S05]  /*b400*/  IMAD R0, R0, UR5, RZ ;  /* 0x0000000500007c24 */ /* 0x020fca000f8e02ff */
[----:B------:R2:W-:Y:S04]  /*b410*/  STL [R1+0x244], R0 ;  /* 0x0002440001007387 */ /* 0x0005e80000100800 */
[----:B------:R-:W5:Y:S04]  /*b420*/  LDL.LU R21, [R1+0xa8] ;  /* 0x0000a80001157983 */ /* 0x000f680000300800 */
[----:B------:R-:W5:Y:S01]  /*b430*/  LDL.LU R19, [R1+0xa4] ;  /* 0x0000a40001137983 */ /* 0x000f620000300800 */
[----:B--2---:R-:W-:-:S05]  /*b440*/  IMAD R0, R5, UR5, RZ ;  /* 0x0000000505007c24 */ /* 0x004fca000f8e02ff */
[----:B------:R0:W-:Y:S04]  /*b450*/  STL [R1+0x24c], R0 ;  /* 0x00024c0001007387 */ /* 0x0001e80000100800 */
[----:B------:R-:W2:Y:S04]  /*b460*/  LDL.LU R18, [R1+0xa0] ;  /* 0x0000a00001127983 */ /* 0x000ea80000300800 */
        /* <DEDUP_REMOVED lines=17> */
[----:B0-----:R-:W2:Y:S04]  /*b580*/  LDL.LU R0, [R1+0x38] ;  /* 0x0000380001007983 */ /* 0x001ea80000300800 */
[----:B------:R-:W2:Y:S01]  /*b590*/  LDL.LU R5, [R1+0x20] ;  /* 0x0000200001057983 */ /* 0x000ea20000300800 */
[----:B---3--:R-:W-:-:S05]  /*b5a0*/  IMAD R27, R27, UR5, RZ ;  /* 0x000000051b1b7c24 */ /* 0x008fca000f8e02ff */
[----:B------:R0:W-:Y:S01]  /*b5b0*/  STL [R1+0x254], R27 ;  /* 0x0002541b01007387 */ /* 0x0001e20000100800 */
[----:B------:R-:W-:-:S03]  /*b5c0*/  IMAD R17, R17, UR5, RZ ;  /* 0x0000000511117c24 */ /* 0x000fc6000f8e02ff */
[----:B0-----:R-:W3:Y:S01]  /*b5d0*/  LDL.LU R27, [R1+0x1308] ;  /* 0x00130800011b7983 */ /* 0x001ee20000300800 */
[----:B------:R-:W-:-:S03]  /*b5e0*/  IMAD R25, R25, UR5, RZ ;  /* 0x0000000519197c24 */ /* 0x000fc6000f8e02ff */
[----:B------:R0:W-:Y:S01]  /*b5f0*/  STL [R1+0x258], R17 ;  /* 0x0002581101007387 */ /* 0x0001e20000100800 */
[----:B------:R-:W-:-:S03]  /*b600*/  IMAD R26, R26, UR5, RZ ;  /* 0x000000051a1a7c24 */ /* 0x000fc6000f8e02ff */
[----:B0-----:R-:W3:Y:S04]  /*b610*/  LDL.LU R17, [R1+0x14] ;  /* 0x0000140001117983 */ /* 0x001ee80000300800 */
[----:B------:R0:W-:Y:S01]  /*b620*/  STL [R1+0x260], R25 ;  /* 0x0002601901007387 */ /* 0x0001e20000100800 */
[----:B----4-:R-:W-:Y:S02]  /*b630*/  IMAD R23, R23, UR5, RZ ;  /* 0x0000000517177c24 */ /* 0x010fe4000f8e02ff */
[----:B------:R-:W-:Y:S01]  /*b640*/  IMAD R28, R28, UR5, RZ ;  /* 0x000000051c1c7c24 */ /* 0x000fe2000f8e02ff */
[----:B0-----:R-:W4:Y:S04]  /*b650*/  LDL.LU R25, [R1+0x1304] ;  /* 0x0013040001197983 */ /* 0x001f280000300800 */
[----:B------:R0:W-:Y:S01]  /*b660*/  STL [R1+0x264], R26 ;  /* 0x0002641a01007387 */ /* 0x0001e20000100800 */
[----:B-----5:R-:W-:-:S03]  /*b670*/  IMAD R21, R21, UR5, RZ ;  /* 0x0000000515157c24 */ /* 0x020fc6000f8e02ff */
[----:B0-----:R-:W5:Y:S01]  /*b680*/  LDL.LU R26, [R1+0xc] ;  /* 0x00000c00011a7983 */ /* 0x001f620000300800 */
[----:B------:R-:W-:-:S03]  /*b690*/  IMAD R19, R19, UR5, RZ ;  /* 0x0000000513137c24 */ /* 0x000fc6000f8e02ff */
[----:B------:R0:W-:Y:S04]  /*b6a0*/  STL [R1+0x26c], R23 ;  /* 0x00026c1701007387 */ /* 0x0001e80000100800 */
[----:B0-----:R-:W3:Y:S04]  /*b6b0*/  LDL.LU R23, [R1+0x1300] ;  /* 0x0013000001177983 */ /* 0x001ee80000300800 */
[----:B------:R0:W-:Y:S04]  /*b6c0*/  STL [R1+0x274], R28 ;  /* 0x0002741c01007387 */ /* 0x0001e80000100800 */
[----:B0-----:R-:W3:Y:S04]  /*b6d0*/  LDL.LU R28, [R1+0x4] ;  /* 0x00000400011c7983 */ /* 0x001ee80000300800 */
[----:B------:R0:W-:Y:S04]  /*b6e0*/  STL [R1+0x278], R21 ;  /* 0x0002781501007387 */ /* 0x0001e80000100800 */
[----:B0-----:R-:W3:Y:S04]  /*b6f0*/  LDL.LU R21, [R1+0x12fc] ;  /* 0x0012fc0001157983 */ /* 0x001ee80000300800 */
[----:B------:R0:W-:Y:S04]  /*b700*/  STL [R1+0x280], R19 ;  /* 0x0002801301007387 */ /* 0x0001e80000100800 */
[----:B0-----:R-:W4:Y:S01]  /*b710*/  LDL.LU R19, [R1+0x12f8] ;  /* 0x0012f80001137983 */ /* 0x001f220000300800 */
[----:B--2---:R-:W-:-:S02]  /*b720*/  IMAD R18, R18, UR5, RZ ;  /* 0x0000000512127c24 */ /* 0x004fc4000f8e02ff */
[----:B------:R-:W-:-:S03]  /*b730*/  IMAD R16, R16, UR5, RZ ;  /* 0x0000000510107c24 */ /* 0x000fc6000f8e02ff */
[----:B------:R0:W-:Y:S01]  /*b740*/  STL [R1+0x284], R18 ;  /* 0x0002841201007387 */ /* 0x0001e20000100800 */
[----:B------:R-:W-:Y:S02]  /*b750*/  IMAD R14, R14, UR5, RZ ;  /* 0x000000050e0e7c24 */ /* 0x000fe4000f8e02ff */
[----:B------:R-:W-:Y:S01]  /*b760*/  IMAD R13, R13, UR5, RZ ;  /* 0x000000050d0d7c24 */ /* 0x000fe2000f8e02ff */
[----:B0-----:R-:W2:Y:S01]  /*b770*/  LDL.LU R18, [R1+0x12f4] ;  /* 0x0012f40001127983 */ /* 0x001ea20000300800 */
[----:B------:R-:W-:-:S03]  /*b780*/  IMAD R12, R12, UR5, RZ ;  /* 0x000000050c0c7c24 */ /* 0x000fc6000f8e02ff */
[----:B------:R0:W-:Y:S01]  /*b790*/  STL [R1+0x28c], R16 ;  /* 0x00028c1001007387 */ /* 0x0001e20000100800 */
[----:B------:R-:W-:Y:S02]  /*b7a0*/  IMAD R11, R11, UR5, RZ ;  /* 0x000000050b0b7c24 */ /* 0x000fe4000f8e02ff */
[----:B------:R-:W-:Y:S01]  /*b7b0*/  IMAD R10, R10, UR5, RZ ;  /* 0x000000050a0a7c24 */ /* 0x000fe2000f8e02ff */
[----:B0-----:R-:W2:Y:S04]  /*b7c0*/  LDL.LU R16, [R1+0x12f0] ;  /* 0x0012f00001107983 */ /* 0x001ea80000300800 */
[----:B------:R0:W-:Y:S01]  /*b7d0*/  STL [R1+0x294], R14 ;  /* 0x0002940e01007387 */ /* 0x0001e20000100800 */
[----:B------:R-:W-:Y:S02]  /*b7e0*/  IMAD R9, R9, UR5, RZ ;  /* 0x0000000509097c24 */ /* 0x000fe4000f8e02ff */
[----:B------:R-:W-:Y:S01]  /*b7f0*/  IMAD R8, R8, UR5, RZ ;  /* 0x0000000508087c24 */ /* 0x000fe2000f8e02ff */
[----:B0-----:R-:W2:Y:S04]  /*b800*/  LDL.LU R14, [R1+0x12ec] ;  /* 0x0012ec00010e7983 */ /* 0x001ea80000300800 */
[----:B------:R0:W-:Y:S01]  /*b810*/  STL [R1+0x298], R13 ;  /* 0x0002980d01007387 */ /* 0x0001e20000100800 */
[----:B------:R-:W-:-:S03]  /*b820*/  IMAD R3, R3, UR5, RZ ;  /* 0x0000000503037c24 */ /* 0x000fc6000f8e02ff */
[----:B0-----:R-:W2:Y:S04]  /*b830*/  LDL.LU R13, [R1+0x12e8] ;  /* 0x0012e800010d7983 */ /* 0x001ea80000300800 */
[----:B------:R0:W-:Y:S01]  /*b840*/  STL [R1+0x2a0], R12 ;  /* 0x0002a00c01007387 */ /* 0x0001e20000100800 */
[----:B------:R-:W-:-:S03]  /*b850*/  IMAD R6, R6, UR5, RZ ;  /* 0x0000000506067c24 */ /* 0x000fc6000f8e02ff */
[----:B0-----:R-:W2:Y:S04]  /*b860*/  LDL.LU R12, [R1+0x12e4] ;  /* 0x0012e400010c7983 */ /* 0x001ea80000300800 */
[----:B------:R0:W-:Y:S01]  /*b870*/  STL [R1+0x2a4], R11 ;  /* 0x0002a40b01007387 */ /* 0x0001e20000100800 */
[----:B------:R-:W-:-:S03]  /*b880*/  IMAD R7, R7, UR5, RZ ;  /* 0x0000000507077c24 */ /* 0x000fc6000f8e02ff */
[----:B0-----:R-:W4:Y:S04]  /*b890*/  LDL.LU R11, [R1+0x12e0] ;  /* 0x0012e000010b7983 */ /* 0x001f280000300800 */
[----:B------:R0:W-:Y:S04]  /*b8a0*/  STL [R1+0x2ac], R10 ;  /* 0x0002ac0a01007387 */ /* 0x0001e80000100800 */
        /* <DEDUP_REMOVED lines=10> */
[----:B0-----:R-:W4:Y:S01]  /*b950*/  LDL.LU R7, [R1+0x12c8] ;  /* 0x0012c80001077983 */ /* 0x001f220000300800 */
[----:B------:R-:W-:-:S05]  /*b960*/  IMAD R2, R2, UR5, RZ ;  /* 0x0000000502027c24 */ /* 0x000fca000f8e02ff */
[----:B------:R0:W-:Y:S01]  /*b970*/  STL [R1+0x2d4], R2 ;  /* 0x0002d40201007387 */ /* 0x0001e20000100800 */
[----:B------:R-:W-:Y:S02]  /*b980*/  IMAD R15, R15, UR5, RZ ;  /* 0x000000050f0f7c24 */ /* 0x000fe4000f8e02ff */
[----:B0-----:R-:W-:Y:S02]  /*b990*/  IMAD R2, R4, UR5, RZ ;  /* 0x0000000504027c24 */ /* 0x001fe4000f8e02ff */
[----:B------:R-:W-:-:S03]  /*b9a0*/  IMAD R4, R22, UR5, RZ ;  /* 0x0000000516047c24 */ /* 0x000fc6000f8e02ff */
[----:B------:R0:W-:Y:S04]  /*b9b0*/  STL [R1+0x2d8], R2 ;  /* 0x0002d80201007387 */ /* 0x0001e80000100800 */
[----:B------:R1:W-:Y:S01]  /*b9c0*/  STL [R1+0x2e0], R4 ;  /* 0x0002e00401007387 */ /* 0x0003e20000100800 */
[----:B0-----:R-:W-:-:S03]  /*b9d0*/  IMAD R2, R24, UR5, RZ ;  /* 0x0000000518027c24 */ /* 0x001fc6000f8e02ff */
[----:B------:R-:W-:Y:S01]  /*b9e0*/  STL [R1+0x2e4], R15 ;  /* 0x0002e40f01007387 */ /* 0x000fe20000100800 */
[----:B-1----:R-:W-:-:S03]  /*b9f0*/  IMAD R4, R20, UR5, RZ ;  /* 0x0000000514047c24 */ /* 0x002fc6000f8e02ff */
[----:B------:R-:W-:Y:S01]  /*ba00*/  STL [R1+0x2ec], R2 ;  /* 0x0002ec0201007387 */ /* 0x000fe20000100800 */
[----:B------:R-:W-:-:S03]  /*ba10*/  IMAD R0, R0, UR5, RZ ;  /* 0x0000000500007c24 */ /* 0x000fc6000f8e02ff */
[----:B------:R3:W-:Y:S04]  /*ba20*/  STL [R1+0x123c], R2 ;  /* 0x00123c0201007387 */ /* 0x0007e80000100800 */
[----:B------:R-:W-:Y:S01]  /*ba30*/  STL [R1+0x2f0], R4 ;  /* 0x0002f00401007387 */ /* 0x000fe20000100800 */
[----:B---3--:R-:W-:-:S03]  /*ba40*/  IMAD R2, R17, UR5, RZ ;  /* 0x0000000511027c24 */ /* 0x008fc6000f8e02ff */
[----:B------:R-:W-:Y:S01]  /*ba50*/  STL [R1+0x1240], R4 ;  /* 0x0012400401007387 */ /* 0x000fe20000100800 */
[----:B------:R-:W-:-:S03]  /*ba60*/  IMAD R5, R5, UR5, RZ ;  /* 0x0000000505057c24 */ /* 0x000fc6000f8e02ff */
[----:B------:R5:W-:Y:S04]  /*ba70*/  STL [R1+0x304], R2 ;  /* 0x0003040201007387 */ /* 0x000be80000100800 */
[----:B------:R-:W-:Y:S04]  /*ba80*/  STL [R1+0x2f8], R0 ;  /* 0x0002f80001007387 */ /* 0x000fe80000100800 */
[----:B------:R0:W-:Y:S01]  /*ba90*/  STL [R1+0x1244], R0 ;  /* 0x0012440001007387 */ /* 0x0001e20000100800 */
[----:B-----5:R-:W-:-:S05]  /*baa0*/  IMAD R2, R26, UR5, RZ ;  /* 0x000000051a027c24 */ /* 0x020fca000f8e02ff */
[----:B------:R-:W-:Y:S01]  /*bab0*/  STL [R1+0x30c], R2 ;  /* 0x00030c0201007387 */ /* 0x000fe20000100800 */
[----:B0-----:R-:W-:-:S03]  /*bac0*/  IMAD R0, R28, UR5, RZ ;  /* 0x000000051c007c24 */ /* 0x001fc6000f8e02ff */
[----:B------:R-:W-:Y:S04]  /*bad0*/  STL [R1+0x300], R5 ;  /* 0x0003000501007387 */ /* 0x000fe80000100800 */
[----:B------:R-:W-:Y:S04]  /*bae0*/  STL [R1+0x1248], R5 ;  /* 0x0012480501007387 */ /* 0x000fe80000100800 */
[----:B------:R2:W-:Y:S02]  /*baf0*/  STL [R1+0x318], R0 ;  /* 0x0003180001007387 */ /* 0x0005e40000100800 */
[----:B--2---:R-:W-:-:S02]  /*bb00*/  SHF.R.S32.HI R0, RZ, 0x1f, R12 ;  /* 0x0000001fff007819 */ /* 0x004fc4000001140c */
[----:B----4-:R-:W-:Y:S02]  /*bb10*/  SHF.R.S32.HI R28, RZ, 0x1f, R11 ;  /* 0x0000001fff1c7819 */ /* 0x010fe4000001140b */
[----:B------:R-:W-:Y:S02]  /*bb20*/  SHF.R.S32.HI R26, RZ, 0x1f, R10 ;  /* 0x0000001fff1a7819 */ /* 0x000fe4000001140a */
[----:B------:R-:W-:Y:S02]  /*bb30*/  SHF.R.S32.HI R24, RZ, 0x1f, R9 ;  /* 0x0000001fff187819 */ /* 0x000fe40000011409 */
[----:B------:R-:W-:Y:S02]  /*bb40*/  SHF.R.S32.HI R22, RZ, 0x1f, R8 ;  /* 0x0000001fff167819 */ /* 0x000fe40000011408 */
[----:B------:R-:W-:Y:S02]  /*bb50*/  SHF.R.S32.HI R20, RZ, 0x1f, R3 ;  /* 0x0000001fff147819 */ /* 0x000fe40000011403 */
[----:B------:R-:W-:-:S02]  /*bb60*/  SHF.R.S32.HI R17, RZ, 0x1f, R6 ;  /* 0x0000001fff117819 */ /* 0x000fc40000011406 */
[----:B------:R-:W-:-:S05]  /*bb70*/  SHF.R.S32.HI R15, RZ, 0x1f, R7 ;  /* 0x0000001fff0f7819 */ /* 0x000fca0000011407 */
[----:B------:R-:W-:Y:S04]  /*bb80*/  STL [R1+0x1250], R15 ;  /* 0x0012500f01007387 */ /* 0x000fe80000100800 */
[----:B------:R-:W-:Y:S04]  /*bb90*/  STL [R1+0x124c], R7 ;  /* 0x00124c0701007387 */ /* 0x000fe80000100800 */
[----:B------:R-:W-:Y:S04]  /*bba0*/  STL [R1+0x1258], R17 ;  /* 0x0012581101007387 */ /* 0x000fe80000100800 */
[----:B------:R-:W-:Y:S04]  /*bbb0*/  STL [R1+0x1254], R6 ;  /* 0x0012540601007387 */ /* 0x000fe80000100800 */
[----:B------:R-:W-:Y:S04]  /*bbc0*/  STL [R1+0x1260], R20 ;  /* 0x0012601401007387 */ /* 0x000fe80000100800 */
[----:B------:R0:W-:Y:S04]  /*bbd0*/  STL [R1+0x125c], R3 ;  /* 0x00125c0301007387 */ /* 0x0001e80000100800 */
[----:B------:R-:W-:Y:S04]  /*bbe0*/  STL [R1+0x1268], R22 ;  /* 0x0012681601007387 */ /* 0x000fe80000100800 */
[----:B------:R-:W-:Y:S04]  /*bbf0*/  STL [R1+0x1264], R8 ;  /* 0x0012640801007387 */ /* 0x000fe80000100800 */
[----:B------:R-:W-:Y:S04]  /*bc00*/  STL [R1+0x1270], R24 ;  /* 0x0012701801007387 */ /* 0x000fe80000100800 */
[----:B------:R-:W-:Y:S04]  /*bc10*/  STL [R1+0x126c], R9 ;  /* 0x00126c0901007387 */ /* 0x000fe80000100800 */
[----:B------:R-:W-:Y:S04]  /*bc20*/  STL [R1+0x1278], R26 ;  /* 0x0012781a01007387 */ /* 0x000fe80000100800 */
[----:B------:R-:W-:Y:S04]  /*bc30*/  STL [R1+0x1274], R10 ;  /* 0x0012740a01007387 */ /* 0x000fe80000100800 */
[----:B------:R-:W-:Y:S04]  /*bc40*/  STL [R1+0x1280], R28 ;  /* 0x0012801c01007387 */ /* 0x000fe80000100800 */
[----:B------:R-:W-:Y:S04]  /*bc50*/  STL [R1+0x127c], R11 ;  /* 0x00127c0b01007387 */ /* 0x000fe80000100800 */
[----:B0-----:R-:W2:Y:S04]  /*bc60*/  LDL R3, [R1] ;  /* 0x0000000001037983 */ /* 0x001ea80000100800 */
[----:B------:R-:W3:Y:S04]  /*bc70*/  LDL R20, [R1+0x8] ;  /* 0x0000080001147983 */ /* 0x000ee80000100800 */
[----:B------:R0:W-:Y:S04]  /*bc80*/  STL [R1+0x4], R0 ;  /* 0x0000040001007387 */ /* 0x0001e80000100800 */
[----:B------:R-:W4:Y:S04]  /*bc90*/  LDL R6, [R1+0x10] ;  /* 0x0000100001067983 */ /* 0x000f280000100800 */
[----:B------:R-:W5:Y:S04]  /*bca0*/  LDL R17, [R1+0x18] ;  /* 0x0000180001117983 */ /* 0x000f680000100800 */
[----:B------:R-:W5:Y:S04]  /*bcb0*/  LDL R7, [R1+0x1c] ;  /* 0x00001c0001077983 */ /* 0x000f680000100800 */
[----:B------:R-:W5:Y:S04]  /*bcc0*/  LDL R15, [R1+0x24] ;  /* 0x00002400010f7983 */ /* 0x000f680000100800 */
[----:B------:R-:W5:Y:S04]  /*bcd0*/  LDL R5, [R1+0x2c] ;  /* 0x00002c0001057983 */ /* 0x000f680000100800 */
[----:B0-----:R-:W5:Y:S01]  /*bce0*/  LDL R0, [R1+0x34] ;  /* 0x0000340001007983 */ /* 0x001f620000100800 */
[----:B------:R-:W-:-:S02]  /*bcf0*/  SHF.R.S32.HI R9, RZ, 0x1f, R13 ;  /* 0x0000001fff097819 */ /* 0x000fc4000001140d */
[----:B------:R-:W-:Y:S01]  /*bd00*/  SHF.R.S32.HI R8, RZ, 0x1f, R14 ;  /* 0x0000001fff087819 */ /* 0x000fe2000001140e */
[----:B------:R-:W5:Y:S04]  /*bd10*/  LDL R4, [R1+0x3c] ;  /* 0x00003c0001047983 */ /* 0x000f680000100800 */
[----:B------:R-:W5:Y:S04]  /*bd20*/  LDL R2, [R1+0x44] ;  /* 0x0000440001027983 */ /* 0x000f680000100800 */
[----:B------:R-:W-:Y:S04]  /*bd30*/  STL [R1+0x1284], R12 ;  /* 0x0012840c01007387 */ /* 0x000fe80000100800 */
[----:B------:R-:W-:Y:S04]  /*bd40*/  STL [R1+0x1288], R13 ;  /* 0x0012880d01007387 */ /* 0x000fe80000100800 */
[----:B------:R0:W-:Y:S04]  /*bd50*/  STL [R1+0xc], R9 ;  /* 0x00000c0901007387 */ /* 0x0001e80000100800 */
[----:B------:R-:W-:Y:S04]  /*bd60*/  STL [R1+0x128c], R14 ;  /* 0x00128c0e01007387 */ /* 0x000fe80000100800 */
[----:B------:R1:W-:Y:S01]  /*bd70*/  STL [R1+0x14], R8 ;  /* 0x0000140801007387 */ /* 0x0003e20000100800 */
[----:B0-----:R-:W-:-:S03]  /*bd80*/  SHF.R.S32.HI R9, RZ, 0x1f, R16 ;  /* 0x0000001fff097819 */ /* 0x001fc60000011410 */
[----:B------:R-:W-:Y:S01]  /*bd90*/  STL [R1+0x1290], R16 ;  /* 0x0012901001007387 */ /* 0x000fe20000100800 */
[----:B-1----:R-:W-:-:S03]  /*bda0*/  SHF.R.S32.HI R8, RZ, 0x1f, R18 ;  /* 0x0000001fff087819 */ /* 0x002fc60000011412 */
[----:B------:R0:W-:Y:S04]  /*bdb0*/  STL [R1+0x20], R9 ;  /* 0x0000200901007387 */ /* 0x0001e80000100800 */
[----:B------:R-:W-:Y:S04]  /*bdc0*/  STL [R1+0x1294], R18 ;  /* 0x0012941201007387 */ /* 0x000fe80000100800 */
[----:B------:R1:W-:Y:S01]  /*bdd0*/  STL [R1+0x28], R8 ;  /* 0x0000280801007387 */ /* 0x0003e20000100800 */
[----:B0-----:R-:W-:-:S03]  /*bde0*/  SHF.R.S32.HI R9, RZ, 0x1f, R19 ;  /* 0x0000001fff097819 */ /* 0x001fc60000011413 */
[----:B------:R-:W-:Y:S01]  /*bdf0*/  STL [R1+0x1298], R19 ;  /* 0x0012981301007387 */ /* 0x000fe20000100800 */
[----:B-1----:R-:W-:-:S03]  /*be00*/  SHF.R.S32.HI R8, RZ, 0x1f, R21 ;  /* 0x0000001fff087819 */ /* 0x002fc60000011415 */
[----:B------:R0:W-:Y:S01]  /*be10*/  STL [R1+0x30], R9 ;  /* 0x0000300901007387 */ /* 0x0001e20000100800 */
[----:B------:R-:W-:-:S03]  /*be20*/  IMAD R29, R29, UR5, RZ ;  /* 0x000000051d1d7c24 */ /* 0x000fc6000f8e02ff */
        /* <DEDUP_REMOVED lines=14> */
[----:B--2---:R-:W-:Y:S02]  /*bf10*/  SHF.R.S32.HI R9, RZ, 0x1f, R3 ;  /* 0x0000001fff097819 */ /* 0x004fe40000011403 */
[----:B---3--:R-:W-:-:S03]  /*bf20*/  SHF.R.S32.HI R8, RZ, 0x1f, R20 ;  /* 0x0000001fff087819 */ /* 0x008fc60000011414 */
[----:B------:R-:W-:Y:S01]  /*bf30*/  STL [R1+0x5c], R9 ;  /* 0x00005c0901007387 */ /* 0x000fe20000100800 */
[----:B----4-:R-:W-:-:S03]  /*bf40*/  SHF.R.S32.HI R3, RZ, 0x1f, R6 ;  /* 0x0000001fff037819 */ /* 0x010fc60000011406 */
[----:B------:R-:W-:Y:S01]  /*bf50*/  STL [R1+0x60], R8 ;  /* 0x0000600801007387 */ /* 0x000fe20000100800 */
[----:B-----5:R-:W-:-:S03]  /*bf60*/  SHF.R.S32.HI R6, RZ, 0x1f, R17 ;  /* 0x0000001fff067819 */ /* 0x020fc60000011411 */
[----:B------:R0:W-:Y:S01]  /*bf70*/  STL [R1+0x64], R3 ;  /* 0x0000640301007387 */ /* 0x0001e20000100800 */
[----:B------:R-:W-:-:S03]  /*bf80*/  SHF.R.S32.HI R7, RZ, 0x1f, R7 ;  /* 0x0000001fff077819 */ /* 0x000fc60000011407 */
[----:B------:R1:W-:Y:S01]  /*bf90*/  STL [R1+0x6c], R6 ;  /* 0x00006c0601007387 */ /* 0x0003e20000100800 */
[----:B0-----:R-:W-:-:S03]  /*bfa0*/  SHF.R.S32.HI R3, RZ, 0x1f, R15 ;  /* 0x0000001fff037819 */ /* 0x001fc6000001140f */
[----:B------:R-:W-:Y:S01]  /*bfb0*/  STL [R1+0x70], R7 ;  /* 0x0000700701007387 */ /* 0x000fe20000100800 */
[----:B-1----:R-:W-:Y:S02]  /*bfc0*/  SHF.R.S32.HI R6, RZ, 0x1f, R5 ;  /* 0x0000001fff067819 */ /* 0x002fe40000011405 */
[----:B------:R-:W-:Y:S01]  /*bfd0*/  SHF.R.S32.HI R5, RZ, 0x1f, R0 ;  /* 0x0000001fff057819 */ /* 0x000fe20000011400 */
[----:B------:R0:W-:Y:S04]  /*bfe0*/  STL [R1+0x74], R3 ;  /* 0x0000740301007387 */ /* 0x0001e80000100800 */
[----:B------:R-:W-:Y:S04]  /*bff0*/  STL [R1+0x78], R6 ;  /* 0x0000780601007387 */ /* 0x000fe80000100800 */
[----:B------:R-:W-:Y:S04]  /*c000*/  STL [R1+0x80], R5 ;  /* 0x0000800501007387 */ /* 0x000fe80000100800 */
[----:B------:R-:W2:Y:S01]  /*c010*/  LDL R29, [R1+0x68] ;  /* 0x00006800011d7983 */ /* 0x000ea20000100800 */
[----:B0-----:R-:W-:-:S02]  /*c020*/  SHF.R.S32.HI R3, RZ, 0x1f, R4 ;  /* 0x0000001fff037819 */ /* 0x001fc40000011404 */
[----:B------:R-:W-:-:S03]  /*c030*/  SHF.R.S32.HI R0, RZ, 0x1f, R2 ;  /* 0x0000001fff007819 */ /* 0x000fc60000011402 */
[----:B------:R-:W-:Y:S04]  /*c040*/  STL [R1+0x84], R3 ;  /* 0x0000840301007387 */ /* 0x000fe80000100800 */
[----:B--2---:R0:W-:Y:S04]  /*c050*/  STL [R1+0x12c0], R29 ;  /* 0x0012c01d01007387 */ /* 0x0041e80000100800 */
[----:B------:R-:W-:Y:S04]  /*c060*/  STL [R1+0x88], R0 ;  /* 0x0000880001007387 */ /* 0x000fe80000100800 */
[----:B0-----:R-:W2:Y:S04]  /*c070*/  LDL R29, [R1+0x58] ;  /* 0x00005800011d7983 */ /* 0x001ea80000100800 */
[----:B--2---:R0:W-:Y:S04]  /*c080*/  STL [R1+0x12c4], R29 ;  /* 0x0012c41d01007387 */ /* 0x0041e80000100800 */
[----:B------:R-:W2:Y:S04]  /*c090*/  LDL R27, [R1+0x7c] ;  /* 0x00007c00011b7983 */ /* 0x000ea80000100800 */
[----:B------:R-:W3:Y:S04]  /*c0a0*/  LDL R25, [R1+0x90] ;  /* 0x0000900001197983 */ /* 0x000ee80000100800 */
[----:B0-----:R-:W4:Y:S04]  /*c0b0*/  LDL R29, [R1+0x4c] ;  /* 0x00004c00011d7983 */ /* 0x001f280000100800 */
[----:B------:R-:W5:Y:S04]  /*c0c0*/  LDL R23, [R1+0x94] ;  /* 0x0000940001177983 */ /* 0x000f680000100800 */
[----:B------:R-:W2:Y:S04]  /*c0d0*/  LDL R21, [R1+0xb8] ;  /* 0x0000b80001157983 */ /* 0x000ea80000100800 */
        /* <DEDUP_REMOVED lines=23> */
[----:B------:R-:W2:Y:S01]  /*c250*/  LDL R2, [R1+0x188] ;  /* 0x0001880001027983 */ /* 0x000ea20000100800 */
[----:B----4-:R-:W-:-:S05]  /*c260*/  SHF.R.S32.HI R29, RZ, 0x1f, R29 ;  /* 0x0000001fff1d7819 */ /* 0x010fca000001141d */
[----:B------:R0:W-:Y:S04]  /*c270*/  STL [R1+0x8c], R29 ;  /* 0x00008c1d01007387 */ /* 0x0001e80000100800 */
[----:B0-----:R-:W4:Y:S02]  /*c280*/  LDL.LU R29, [R1+0x12c4] ;  /* 0x0012c400011d7983 */ /* 0x001f240000300800 */
[----:B----4-:R-:W-:-:S05]  /*c290*/  SHF.R.S32.HI R29, RZ, 0x1f, R29 ;  /* 0x0000001fff1d7819 */ /* 0x010fca000001141d */
[----:B------:R0:W-:Y:S04]  /*c2a0*/  STL [R1+0x98], R29 ;  /* 0x0000981d01007387 */ /* 0x0001e80000100800 */
[----:B0-----:R-:W4:Y:S01]  /*c2b0*/  LDL.LU R29, [R1+0x12c0] ;  /* 0x0012c000011d7983 */ /* 0x001f220000300800 */
[----:B--2---:R-:W-:Y:S02]  /*c2c0*/  SHF.R.S32.HI R27, RZ, 0x1f, R27 ;  /* 0x0000001fff1b7819 */ /* 0x004fe4000001141b */
[----:B---3--:R-:W-:Y:S02]  /*c2d0*/  SHF.R.S32.HI R25, RZ, 0x1f, R25 ;  /* 0x0000001fff197819 */ /* 0x008fe40000011419 */
[----:B-----5:R-:W-:Y:S02]  /*c2e0*/  SHF.R.S32.HI R23, RZ, 0x1f, R23 ;  /* 0x0000001fff177819 */ /* 0x020fe40000011417 */
[----:B------:R-:W-:-:S02]  /*c2f0*/  SHF.R.S32.HI R21, RZ, 0x1f, R21 ;  /* 0x0000001fff157819 */ /* 0x000fc40000011415 */
[----:B------:R-:W-:Y:S02]  /*c300*/  SHF.R.S32.HI R19, RZ, 0x1f, R19 ;  /* 0x0000001fff137819 */ /* 0x000fe40000011413 */
[----:B------:R-:W-:Y:S02]  /*c310*/  SHF.R.S32.HI R18, RZ, 0x1f, R18 ;  /* 0x0000001fff127819 */ /* 0x000fe40000011412 */
[----:B------:R-:W-:Y:S02]  /*c320*/  SHF.R.S32.HI R16, RZ, 0x1f, R16 ;  /* 0x0000001fff107819 */ /* 0x000fe40000011410 */
[----:B------:R-:W-:Y:S02]  /*c330*/  SHF.R.S32.HI R14, RZ, 0x1f, R14 ;  /* 0x0000001fff0e7819 */ /* 0x000fe4000001140e */
[----:B------:R-:W-:Y:S02]  /*c340*/  SHF.R.S32.HI R13, RZ, 0x1f, R13 ;  /* 0x0000001fff0d7819 */ /* 0x000fe4000001140d */
[----:B------:R-:W-:-:S02]  /*c350*/  SHF.R.S32.HI R12, RZ, 0x1f, R12 ;  /* 0x0000001fff0c7819 */ /* 0x000fc4000001140c */
[----:B------:R-:W-:Y:S02]  /*c360*/  SHF.R.S32.HI R11, RZ, 0x1f, R11 ;  /* 0x0000001fff0b7819 */ /* 0x000fe4000001140b */
[----:B------:R-:W-:Y:S02]  /*c370*/  SHF.R.S32.HI R8, RZ, 0x1f, R8 ;  /* 0x0000001fff087819 */ /* 0x000fe40000011408 */
[----:B------:R-:W-:Y:S02]  /*c380*/  SHF.R.S32.HI R7, RZ, 0x1f, R7 ;  /* 0x0000001fff077819 */ /* 0x000fe40000011407 */
[----:B----4-:R-:W-:-:S05]  /*c390*/  SHF.R.S32.HI R29, RZ, 0x1f, R29 ;  /* 0x0000001fff1d7819 */ /* 0x010fca000001141d */
        /* <DEDUP_REMOVED lines=9> */
[----:B------:R0:W-:Y:S04]  /*c430*/  STL [R1+0xc4], R13 ;  /* 0x0000c40d01007387 */ /* 0x0001e80000100800 */
[----:B------:R1:W-:Y:S04]  /*c440*/  STL [R1+0xcc], R12 ;  /* 0x0000cc0c01007387 */ /* 0x0003e80000100800 */
[----:B------:R2:W-:Y:S01]  /*c450*/  STL [R1+0xd0], R11 ;  /* 0x0000d00b01007387 */ /* 0x0005e20000100800 */
[----:B0-----:R-:W-:-:S02]  /*c460*/  SHF.R.S32.HI R13, RZ, 0x1f, R28 ;  /* 0x0000001fff0d7819 */ /* 0x001fc4000001141c */
[----:B-1----:R-:W-:Y:S02]  /*c470*/  SHF.R.S32.HI R12, RZ, 0x1f, R10 ;  /* 0x0000001fff0c7819 */ /* 0x002fe4000001140a */
[----:B------:R-:W-:Y:S02]  /*c480*/  SHF.R.S32.HI R10, RZ, 0x1f, R9 ;  /* 0x0000001fff0a7819 */ /* 0x000fe40000011409 */
[----:B--2---:R-:W-:Y:S01]  /*c490*/  SHF.R.S32.HI R11, RZ, 0x1f, R26 ;  /* 0x0000001fff0b7819 */ /* 0x004fe2000001141a */
[----:B------:R-:W-:Y:S01]  /*c4a0*/  STL [R1+0xd4], R13 ;  /* 0x0000d40d01007387 */ /* 0x000fe20000100800 */
[----:B------:R-:W-:-:S03]  /*c4b0*/  SHF.R.S32.HI R9, RZ, 0x1f, R24 ;  /* 0x0000001fff097819 */ /* 0x000fc60000011418 */
        /* <DEDUP_REMOVED lines=190> */
[----:B----4-:R-:W-:-:S05]  /*d0a0*/  SHF.R.S32.HI R29, RZ, 0x1f, R29 ;  /* 0x0000001fff1d7819 */ /* 0x010fca000001141d */
        /* <DEDUP_REMOVED lines=57> */
[----:B0-----:R-:W4:Y:S01]  /*d440*/  LDL.LU R2, [R1+0x123c] ;  /* 0x00123c0001027983 */ /* 0x001f220000300800 */
[----:B--2---:R-:W-:-:S02]  /*d450*/  SHF.R.S32.HI R0, RZ, 0x1f, R0 ;  /* 0x0000001fff007819 */ /* 0x004fc40000011400 */
[----:B---3--:R-:W-:Y:S02]  /*d460*/  SHF.R.S32.HI R4, RZ, 0x1f, R4 ;  /* 0x0000001fff047819 */ /* 0x008fe40000011404 */
[----:B----4-:R-:W-:-:S05]  /*d470*/  SHF.R.S32.HI R2, RZ, 0x1f, R2 ;  /* 0x0000001fff027819 */ /* 0x010fca0000011402 */
[----:B------:R0:W-:Y:S04]  /*d480*/  STL [R1+0x384], R2 ;  /* 0x0003840201007387 */ /* 0x0001e80000100800 */
[----:B0-----:R-:W2:Y:S04]  /*d490*/  LDL.LU R2, [R1+0x1238] ;  /* 0x0012380001027983 */ /* 0x001ea80000300800 */
[----:B------:R0:W-:Y:S04]  /*d4a0*/  STL [R1+0x388], R4 ;  /* 0x0003880401007387 */ /* 0x0001e80000100800 */
[----:B0-----:R-:W3:Y:S04]  /*d4b0*/  LDL.LU R4, [R1+0x1234] ;  /* 0x0012340001047983 */ /* 0x001ee80000300800 */
[----:B------:R0:W-:Y:S04]  /*d4c0*/  STL [R1+0x38c], R0 ;  /* 0x00038c0001007387 */ /* 0x0001e80000100800 */
[----:B0-----:R-:W4:Y:S01]  /*d4d0*/  LDL.LU R0, [R1+0x1230] ;  /* 0x0012300001007983 */ /* 0x001f220000300800 */
[----:B------:R-:W-:-:S05]  /*d4e0*/  SHF.R.S32.HI R5, RZ, 0x1f, R5 ;  /* 0x0000001fff057819 */ /* 0x000fca0000011405 */
[----:B------:R4:W-:Y:S02]  /*d4f0*/  STL [R1+0x390], R5 ;  /* 0x0003900501007387 */ /* 0x0009e40000100800 */
[----:B----4-:R-:W-:-:S05]  /*d500*/  IADD3 R5, P2, PT, R7, R0, RZ ;  /* 0x0000000007057210 */ /* 0x010fca0007f5e0ff */
[----:B------:R0:W-:Y:S04]  /*d510*/  STL [R1+0xf38], R5 ;  /* 0x000f380501007387 */ /* 0x0001e80000100800 */
[----:B0-----:R-:W4:Y:S02]  /*d520*/  LDL.LU R5, [R1+0x122c] ;  /* 0x00122c0001057983 */ /* 0x001f240000300800 */
[----:B----4-:R-:W-:-:S05]  /*d530*/  IADD3 R7, P5, PT, R7, R5, RZ ;  /* 0x0000000507077210 */ /* 0x010fca0007fbe0ff */
[----:B------:R0:W-:Y:S02]  /*d540*/  STL [R1+0xf40], R7 ;  /* 0x000f400701007387 */ /* 0x0001e40000100800 */
[C---:B0-----:R-:W-:Y:S02]  /*d550*/  IADD3 R7, P1, PT, R6.reuse, R0, RZ ;  /* 0x0000000006077210 */ /* 0x041fe40007f3e0ff */
[----:B------:R-:W-:-:S03]  /*d560*/  IADD3 R6, P0, PT, R6, R5, RZ ;  /* 0x0000000506067210 */ /* 0x000fc60007f1e0ff */
[----:B------:R0:W-:Y:S04]  /*d570*/  STL [R1+0x770], R7 ;  /* 0x0007700701007387 */ /* 0x0001e80000100800 */
[----:B------:R1:W-:Y:S01]  /*d580*/  STL [R1+0x778], R6 ;  /* 0x0007780601007387 */ /* 0x0003e20000100800 */
[CC--:B0-----:R-:W-:Y:S02]  /*d590*/  IADD3 R7, P4, PT, R3.reuse, R0.reuse, RZ ;  /* 0x0000000003077210 */ /* 0x0c1fe40007f9e0ff */
[----:B-1----:R-:W-:Y:S01]  /*d5a0*/  IADD3 R6, P3, PT, R3, R5, RZ ;  /* 0x0000000503067210 */ /* 0x002fe20007f7e0ff */
[----:B--2---:R-:W-:Y:S02]  /*d5b0*/  IMAD.X R3, R15, 0x1, R2, P2 ;  /* 0x000000010f037824 */ /* 0x004fe400010e0602 */
[----:B------:R0:W-:Y:S04]  /*d5c0*/  STL [R1+0x780], R7 ;  /* 0x0007800701007387 */ /* 0x0001e80000100800 */
[----:B------:R3:W-:Y:S01]  /*d5d0*/  STL [R1+0x788], R6 ;  /* 0x0007880601007387 */ /* 0x0007e20000100800 */
[----:B0-----:R-:W-:-:S03]  /*d5e0*/  IADD3 R7, P6, PT, R8, R0, RZ ;  /* 0x0000000008077210 */ /* 0x001fc60007fde0ff */
[----:B------:R0:W-:Y:S01]  /*d5f0*/  STL [R1+0xf34], R3 ;  /* 0x000f340301007387 */ /* 0x0001e20000100800 */
[----:B---3--:R-:W-:-:S03]  /*d600*/  IMAD.X R6, R15, 0x1, R4, P5 ;  /* 0x000000010f067824 */ /* 0x008fc600028e0604 */
[----:B------:R1:W-:Y:S04]  /*d610*/  STL [R1+0x790], R7 ;  /* 0x0007900701007387 */ /* 0x0003e80000100800 */
[----:B------:R-:W2:Y:S01]  /*d620*/  LDL.LU R15, [R1+0x4] ;  /* 0x00000400010f7983 */ /* 0x000ea20000300800 */
[----:B0-----:R-:W-:-:S03]  /*d630*/  IADD3 R3, P5, PT, R8, R5, RZ ;  /* 0x0000000508037210 */ /* 0x001fc60007fbe0ff */
[----:B------:R0:W-:Y:S01]  /*d640*/  STL [R1+0xf3c], R6 ;  /* 0x000f3c0601007387 */ /* 0x0001e20000100800 */
[----:B-1----:R-:W-:-:S03]  /*d650*/  IADD3 R7, P2, PT, R9, R0, RZ ;  /* 0x0000000009077210 */ /* 0x002fc60007f5e0ff */
[----:B------:R1:W-:Y:S04]  /*d660*/  STL [R1+0x798], R3 ;  /* 0x0007980301007387 */ /* 0x0003e80000100800 */
[----:B------:R3:W-:Y:S01]  /*d670*/  STL [R1+0x7a0], R7 ;  /* 0x0007a00701007387 */ /* 0x0007e20000100800 */
[----:B0-----:R-:W-:Y:S01]  /*d680*/  IMAD.X R6, R17, 0x1, R2, P1 ;  /* 0x0000000111067824 */ /* 0x001fe200008e0602 */
[----:B-1----:R-:W-:-:S04]  /*d690*/  IADD3 R3, P1, PT, R9, R5, RZ ;  /* 0x0000000509037210 */ /* 0x002fc80007f3e0ff */
[----:B------:R0:W-:Y:S01]  /*d6a0*/  STL [R1+0x76c], R6 ;  /* 0x00076c0601007387 */ /* 0x0001e20000100800 */
[----:B---3--:R-:W-:-:S03]  /*d6b0*/  IMAD.X R7, R17, 0x1, R4, P0 ;  /* 0x0000000111077824 */ /* 0x008fc600000e0604 */
[----:B0-----:R-:W3:Y:S04]  /*d6c0*/  LDL.LU R6, [R1+0xc] ;  /* 0x00000c0001067983 */ /* 0x001ee80000300800 */
[----:B------:R0:W-:Y:S04]  /*d6d0*/  STL [R1+0x7a8], R3 ;  /* 0x0007a80301007387 */ /* 0x0001e80000100800 */
[----:B------:R1:W-:Y:S01]  /*d6e0*/  STL [R1+0x774], R7 ;  /* 0x0007740701007387 */ /* 0x0003e20000100800 */
[----:B0-----:R-:W-:Y:S01]  /*d6f0*/  IADD3 R3, P0, PT, R10, R0, RZ ;  /* 0x000000000a037210 */ /* 0x001fe20007f1e0ff */
[----:B-1----:R-:W-:-:S04]  /*d700*/  IMAD.X R7, R20, 0x1, R2, P4 ;  /* 0x0000000114077824 */ /* 0x002fc800020e0602 */
[----:B------:R-:W-:Y:S04]  /*d710*/  STL [R1+0x7b0], R3 ;  /* 0x0007b00301007387 */ /* 0x000fe80000100800 */
[----:B------:R0:W-:Y:S04]  /*d720*/  STL [R1+0x77c], R7 ;  /* 0x00077c0701007387 */ /* 0x0001e80000100800 */
[----:B0-----:R-:W4:Y:S01]  /*d730*/  LDL.LU R7, [R1+0x14] ;  /* 0x0000140001077983 */ /* 0x001f220000300800 */
[----:B------:R-:W-:Y:S01]  /*d740*/  IADD3 R8, P4, PT, R10, R5, RZ ;  /* 0x000000050a087210 */ /* 0x000fe20007f9e0ff */
[----:B------:R-:W-:-:S04]  /*d750*/  IMAD.X R3, R20, 0x1, R4, P3 ;  /* 0x0000000114037824 */ /* 0x000fc800018e0604 */
[----:B------:R0:W-:Y:S04]  /*d760*/  STL [R1+0x7b8], R8 ;  /* 0x0007b80801007387 */ /* 0x0001e80000100800 */
[----:B------:R1:W-:Y:S01]  /*d770*/  STL [R1+0x784], R3 ;  /* 0x0007840301007387 */ /* 0x0003e20000100800 */
[C---:B0-----:R-:W-:Y:S01]  /*d780*/  IADD3 R8, P3, PT, R11.reuse, R0, RZ ;  /* 0x000000000b087210 */ /* 0x041fe20007f7e0ff */
[----:B-1----:R-:W-:Y:S01]  /*d790*/  IMAD.X R3, R22, 0x1, R2, P6 ;  /* 0x0000000116037824 */ /* 0x002fe200030e0602 */
[----:B------:R-:W-:-:S03]  /*d7a0*/  IADD3 R9, P6, PT, R11, R5, RZ ;  /* 0x000000050b097210 */ /* 0x000fc60007fde0ff */
[----:B------:R0:W-:Y:S04]  /*d7b0*/  STL [R1+0x7c0], R8 ;  /* 0x0007c00801007387 */ /* 0x0001e80000100800 */
[----:B------:R1:W-:Y:S04]  /*d7c0*/  STL [R1+0x78c], R3 ;  /* 0x00078c0301007387 */ /* 0x0003e80000100800 */
[----:B------:R5:W-:Y:S01]  /*d7d0*/  STL [R1+0x7c8], R9 ;  /* 0x0007c80901007387 */ /* 0x000be20000100800 */
[----:B0-----:R-:W-:Y:S01]  /*d7e0*/  IMAD.X R8, R22, 0x1, R4, P5 ;  /* 0x0000000116087824 */ /* 0x001fe200028e0604 */
[----:B-1----:R-:W-:-:S02]  /*d7f0*/  IADD3 R3, P5, PT, R12, R0, RZ ;  /* 0x000000000c037210 */ /* 0x002fc40007fbe0ff */
[----:B-----5:R-:W5:Y:S01]  /*d800*/  LDL.LU R9, [R1+0x20] ;  /* 0x0000200001097983 */ /* 0x020f620000300800 */
[----:B------:R-:W-:-:S03]  /*d810*/  IMAD.X R10, R24, 0x1, R2, P2 ;  /* 0x00000001180a7824 */ /* 0x000fc600010e0602 */
[----:B------:R0:W-:Y:S04]  /*d820*/  STL [R1+0x794], R8 ;  /* 0x0007940801007387 */ /* 0x0001e80000100800 */
[----:B------:R1:W-:Y:S01]  /*d830*/  STL [R1+0x7d0], R3 ;  /* 0x0007d00301007387 */ /* 0x0003e20000100800 */
[----:B0-----:R-:W-:Y:S01]  /*d840*/  IMAD.X R8, R24, 0x1, R4, P1 ;  /* 0x0000000118087824 */ /* 0x001fe200008e0604 */
[-C--:B-1----:R-:W-:Y:S02]  /*d850*/  IADD3 R3, P2, PT, R12, R5.reuse, RZ ;  /* 0x000000050c037210 */ /* 0x082fe40007f5e0ff */
[----:B------:R0:W-:Y:S04]  /*d860*/  STL [R1+0x79c], R10 ;  /* 0x00079c0a01007387 */ /* 0x0001e80000100800 */
[----:B------:R1:W-:Y:S04]  /*d870*/  STL [R1+0x7d8], R3 ;  /* 0x0007d80301007387 */ /* 0x0003e80000100800 */
[----:B------:R1:W-:Y:S01]  /*d880*/  STL [R1+0x7a4], R8 ;  /* 0x0007a40801007387 */ /* 0x0003e20000100800 */
[CC--:B0-----:R-:W-:Y:S01]  /*d890*/  IADD3 R10, P1, PT, R13.reuse, R0.reuse, RZ ;  /* 0x000000000d0a7210 */ /* 0x0c1fe20007f3e0ff */
[C---:B-1----:R-:W-:Y:S01]  /*d8a0*/  IMAD.X R3, R26.reuse, 0x1, R2, P0 ;  /* 0x000000011a037824 */ /* 0x042fe200000e0602 */
[----:B------:R-:W-:Y:S01]  /*d8b0*/  IADD3 R11, P0, PT, R13, R5, RZ ;  /* 0x000000050d0b7210 */ /* 0x000fe20007f1e0ff */
[----:B------:R-:W5:Y:S04]  /*d8c0*/  LDL.LU R8, [R1+0x28] ;  /* 0x0000280001087983 */ /* 0x000f680000300800 */
[----:B------:R0:W-:Y:S04]  /*d8d0*/  STL [R1+0x7e0], R10 ;  /* 0x0007e00a01007387 */ /* 0x0001e80000100800 */
[----:B------:R1:W-:Y:S04]  /*d8e0*/  STL [R1+0x7ac], R3 ;  /* 0x0007ac0301007387 */ /* 0x0003e80000100800 */
[----:B------:R1:W-:Y:S01]  /*d8f0*/  STL [R1+0x7e8], R11 ;  /* 0x0007e80b01007387 */ /* 0x0003e20000100800 */
[----:B0-----:R-:W-:Y:S01]  /*d900*/  IMAD.X R10, R26, 0x1, R4, P4 ;  /* 0x000000011a0a7824 */ /* 0x001fe200020e0604 */
[----:B-1----:R-:W-:-:S04]  /*d910*/  IADD3 R3, P4, PT, R14, R0, RZ ;  /* 0x000000000e037210 */ /* 0x002fc80007f9e0ff */
[----:B------:R0:W-:Y:S01]  /*d920*/  STL [R1+0x7b4], R10 ;  /* 0x0007b40a01007387 */ /* 0x0001e20000100800 */
[----:B------:R-:W-:-:S03]  /*d930*/  IMAD.X R11, R28, 0x1, R2, P3 ;  /* 0x000000011c0b7824 */ /* 0x000fc600018e0602 */
[----:B------:R1:W-:Y:S01]  /*d940*/  STL [R1+0x7f0], R3 ;  /* 0x0007f00301007387 */ /* 0x0003e20000100800 */
[----:B0-----:R-:W-:-:S03]  /*d950*/  IADD3 R10, P3, PT, R14, R5, RZ ;  /* 0x000000050e0a7210 */ /* 0x001fc60007f7e0ff */
[----:B-1----:R-:W5:Y:S04]  /*d960*/  LDL.LU R3, [R1+0x30] ;  /* 0x0000300001037983 */ /* 0x002f680000300800 */
[----:B------:R0:W-:Y:S04]  /*d970*/  STL [R1+0x7bc], R11 ;  /* 0x0007bc0b01007387 */ /* 0x0001e80000100800 */
[----:B------:R1:W-:Y:S01]  /*d980*/  STL [R1+0x7f8], R10 ;  /* 0x0007f80a01007387 */ /* 0x0003e20000100800 */
[----:B0-----:R-:W-:Y:S01]  /*d990*/  IMAD.X R11, R28, 0x1, R4, P6 ;  /* 0x000000011c0b7824 */ /* 0x001fe200030e0604 */
[----:B-1----:R-:W-:-:S04]  /*d9a0*/  IADD3 R10, P6, PT, R16, R0, RZ ;  /* 0x00000000100a7210 */ /* 0x002fc80007fde0ff */
[----:B------:R0:W-:Y:S04]  /*d9b0*/  STL [R1+0x7c4], R11 ;  /* 0x0007c40b01007387 */ /* 0x0001e80000100800 */
[----:B------:R1:W-:Y:S01]  /*d9c0*/  STL [R1+0x800], R10 ;  /* 0x0008000a01007387 */ /* 0x0003e20000100800 */
[C---:B--2---:R-:W-:Y:S01]  /*d9d0*/  IMAD.X R12, R15.reuse, 0x1, R2, P5 ;  /* 0x000000010f0c7824 */ /* 0x044fe200028e0602 */
[----:B0-----:R-:W-:Y:S01]  /*d9e0*/  IADD3 R11, P5, PT, R16, R5, RZ ;  /* 0x00000005100b7210 */ /* 0x001fe20007fbe0ff */
[----:B-1----:R-:W-:-:S03]  /*d9f0*/  IMAD.X R10, R15, 0x1, R4, P2 ;  /* 0x000000010f0a7824 */ /* 0x002fc600010e0604 */
[----:B------:R-:W-:Y:S04]  /*da00*/  STL [R1+0x7cc], R12 ;  /* 0x0007cc0c01007387 */ /* 0x000fe80000100800 */
[----:B------:R-:W2:Y:S04]  /*da10*/  LDL.LU R15, [R1+0x38] ;  /* 0x00003800010f7983 */ /* 0x000ea80000300800 */
[----:B------:R0:W-:Y:S04]  /*da20*/  STL [R1+0x808], R11 ;  /* 0x0008080b01007387 */ /* 0x0001e80000100800 */
[----:B------:R3:W-:Y:S01]  /*da30*/  STL [R1+0x7d4], R10 ;  /* 0x0007d40a01007387 */ /* 0x0007e20000100800 */
[----:B0-----:R-:W-:Y:S01]  /*da40*/  IADD3 R11, P2, PT, R18, R0, RZ ;  /* 0x00000000120b7210 */ /* 0x001fe20007f5e0ff */
[----:B---3--:R-:W-:Y:S01]  /*da50*/  IMAD.X R10, R6, 0x1, R2, P1 ;  /* 0x00000001060a7824 */ /* 0x008fe200008e0602 */
[----:B------:R-:W-:-:S03]  /*da60*/  IADD3 R12, P1, PT, R18, R5, RZ ;  /* 0x00000005120c7210 */ /* 0x000fc60007f3e0ff */
[----:B------:R0:W-:Y:S04]  /*da70*/  STL [R1+0x810], R11 ;  /* 0x0008100b01007387 */ /* 0x0001e80000100800 */
[----:B------:R1:W-:Y:S01]  /*da80*/  STL [R1+0x7dc], R10 ;  /* 0x0007dc0a01007387 */ /* 0x0003e20000100800 */
[----:B0-----:R-:W-:-:S03]  /*da90*/  IMAD.X R11, R6, 0x1, R4, P0 ;  /* 0x00000001060b7824 */ /* 0x001fc600000e0604 */
[----:B------:R-:W-:Y:S01]  /*daa0*/  STL [R1+0x818], R12 ;  /* 0x0008180c01007387 */ /* 0x000fe20000100800 */
[----:B-1----:R-:W-:-:S03]  /*dab0*/  IADD3 R10, P0, PT, R19, R0, RZ ;  /* 0x00000000130a7210 */ /* 0x002fc60007f1e0ff */
[----:B------:R-:W3:Y:S04]  /*dac0*/  LDL.LU R6, [R1+0x40] ;  /* 0x0000400001067983 */ /* 0x000ee80000300800 */
[----:B------:R4:W-:Y:S04]  /*dad0*/  STL [R1+0x7e4], R11 ;  /* 0x0007e40b01007387 */ /* 0x0009e80000100800 */
[----:B------:R0:W-:Y:S01]  /*dae0*/  STL [R1+0x820], R10 ;  /* 0x0008200a01007387 */ /* 0x0001e20000100800 */
[----:B----4-:R-:W-:Y:S01]  /*daf0*/  IMAD.X R11, R7, 0x1, R2, P4 ;  /* 0x00000001070b7824 */ /* 0x010fe200020e0602 */
[----:B0-----:R-:W-:Y:S01]  /*db00*/  IADD3 R10, P4, PT, R19, R5, RZ ;  /* 0x00000005130a7210 */ /* 0x001fe20007f9e0ff */
[----:B------:R-:W-:-:S03]  /*db10*/  IMAD.X R7, R7, 0x1, R4, P3 ;  /* 0x0000000107077824 */ /* 0x000fc600018e0604 */
[----:B------:R0:W-:Y:S04]  /*db20*/  STL [R1+0x7ec], R11 ;  /* 0x0007ec0b01007387 */ /* 0x0001e80000100800 */
[----:B0-----:R-:W4:Y:S04]  /*db30*/  LDL.LU R11, [R1] ;  /* 0x00000000010b7983 */ /* 0x001f280000300800 */
[----:B------:R-:W-:Y:S04]  /*db40*/  STL [R1+0x828], R10 ;  /* 0x0008280a01007387 */ /* 0x000fe80000100800 */
[----:B------:R0:W-:Y:S04]  /*db50*/  STL [R1+0x7f4], R7 ;  /* 0x0007f40701007387 */ /* 0x0001e80000100800 */
[----:B0-----:R-:W4:Y:S01]  /*db60*/  LDL.LU R7, [R1+0x48] ;  /* 0x0000480001077983 */ /* 0x001f220000300800 */
[----:B------:R-:W-:Y:S01]  /*db70*/  IADD3 R10, P3, PT, R21, R0, RZ ;  /* 0x00000000150a7210 */ /* 0x000fe20007f7e0ff */
[----:B-----5:R-:W-:-:S04]  /*db80*/  IMAD.X R13, R9, 0x1, R2, P6 ;  /* 0x00000001090d7824 */ /* 0x020fc800030e0602 */
[----:B------:R0:W-:Y:S01]  /*db90*/  STL [R1+0x830], R10 ;  /* 0x0008300a01007387 */ /* 0x0001e20000100800 */
[----:B------:R-:W-:-:S03]  /*dba0*/  IADD3 R12, P6, PT, R21, R5, RZ ;  /* 0x00000005150c7210 */ /* 0x000fc60007fde0ff */
[----:B------:R-:W-:Y:S04]  /*dbb0*/  STL [R1+0x7fc], R13 ;  /* 0x0007fc0d01007387 */ /* 0x000fe80000100800 */
[----:B------:R-:W5:Y:S01]  /*dbc0*/  LDL.LU R20, [R1+0x8] ;  /* 0x0000080001147983 */ /* 0x000f620000300800 */
[----:B0-----:R-:W-:-:S03]  /*dbd0*/  IMAD.X R10, R9, 0x1, R4, P5 ;  /* 0x00000001090a7824 */ /* 0x001fc600028e0604 */
[----:B------:R-:W-:Y:S01]  /*dbe0*/  STL [R1+0x838], R12 ;  /* 0x0008380c01007387 */ /* 0x000fe20000100800 */
[----:B------:R-:W-:-:S03]  /*dbf0*/  IADD3 R9, P5, PT, R23, R0, RZ ;  /* 0x0000000017097210 */ /* 0x000fc60007fbe0ff */
[----:B------:R0:W-:Y:S04]  /*dc00*/  STL [R1+0x804], R10 ;  /* 0x0008040a01007387 */ /* 0x0001e80000100800 */
[----:B0-----:R-:W5:Y:S04]  /*dc10*/  LDL.LU R10, [R1+0x50] ;  /* 0x00005000010a7983 */ /* 0x001f680000300800 */
[----:B------:R0:W-:Y:S01]  /*dc20*/  STL [R1+0x840], R9 ;  /* 0x0008400901007387 */ /* 0x0001e20000100800 */
[C---:B------:R-:W-:Y:S01]  /*dc30*/  IMAD.X R12, R8.reuse, 0x1, R2, P2 ;  /* 0x00000001080c7824 */ /* 0x040fe200010e0602 */
[----:B------:R-:W-:Y:S01]  /*dc40*/  IADD3 R13, P2, PT, R23, R5, RZ ;  /* 0x00000005170d7210 */ /* 0x000fe20007f5e0ff */
[----:B0-----:R-:W-:-:S03]  /*dc50*/  IMAD.X R9, R8, 0x1, R4, P1 ;  /* 0x0000000108097824 */ /* 0x001fc600008e0604 */
[----:B------:R0:W-:Y:S01]  /*dc60*/  STL [R1+0x80c], R12 ;  /* 0x00080c0c01007387 */ /* 0x0001e20000100800 */
[----:B------:R-:W-:-:S03]  /*dc70*/  IADD3 R8, P1, PT, R25, R0, RZ ;  /* 0x0000000019087210 */ /* 0x000fc60007f3e0ff */
[----:B0-----:R-:W5:Y:S04]  /*dc80*/  LDL.LU R12, [R1+0x10] ;  /* 0x00001000010c7983 */ /* 0x001f680000300800 */
[----:B------:R-:W-:Y:S04]  /*dc90*/  STL [R1+0x848], R13 ;  /* 0x0008480d01007387 */ /* 0x000fe80000100800 */
[----:B------:R0:W-:Y:S04]  /*dca0*/  STL [R1+0x814], R9 ;  /* 0x0008140901007387 */ /* 0x0001e80000100800 */
[----:B------:R-:W5:Y:S04]  /*dcb0*/  LDL.LU R17, [R1+0x54] ;  /* 0x0000540001117983 */ /* 0x000f680000300800 */
[----:B------:R1:W-:Y:S01]  /*dcc0*/  STL [R1+0x850], R8 ;  /* 0x0008500801007387 */ /* 0x0003e20000100800 */
[----:B0-----:R-:W-:-:S02]  /*dcd0*/  IMAD.X R9, R3, 0x1, R2, P0 ;  /* 0x0000000103097824 */ /* 0x001fc400000e0602 */
[----:B------:R-:W-:-:S03]  /*dce0*/  IMAD.X R3, R3, 0x1, R4, P4 ;  /* 0x0000000103037824 */ /* 0x000fc600020e0604 */
[----:B------:R0:W-:Y:S01]  /*dcf0*/  STL [R1+0x81c], R9 ;  /* 0x00081c0901007387 */ /* 0x0001e20000100800 */
[----:B-1----:R-:W-:-:S03]  /*dd00*/  IADD3 R8, P0, PT, R25, R5, RZ ;  /* 0x0000000519087210 */ /* 0x002fc60007f1e0ff */
[----:B0-----:R-:W5:Y:S04]  /*dd10*/  LDL.LU R9, [R1+0x18] ;  /* 0x0000180001097983 */ /* 0x001f680000300800 */
[----:B------:R0:W-:Y:S04]  /*dd20*/  STL [R1+0x858], R8 ;  /* 0x0008580801007387 */ /* 0x0001e80000100800 */
[----:B------:R1:W-:Y:S01]  /*dd30*/  STL [R1+0x824], R3 ;  /* 0x0008240301007387 */ /* 0x0003e20000100800 */
[----:B0-----:R-:W-:-:S03]  /*dd40*/  IADD3 R8, P4, PT, R27, R0, RZ ;  /* 0x000000001b087210 */ /* 0x001fc60007f9e0ff */
[----:B-1----:R-:W5:Y:S04]  /*dd50*/  LDL.LU R3, [R1+0x5c] ;  /* 0x00005c0001037983 */ /* 0x002f680000300800 */
[----:B------:R0:W-:Y:S01]  /*dd60*/  STL [R1+0x860], R8 ;  /* 0x0008600801007387 */ /* 0x0001e20000100800 */
[----:B--2---:R-:W-:Y:S01]  /*dd70*/  IMAD.X R14, R15, 0x1, R2, P3 ;  /* 0x000000010f0e7824 */ /* 0x004fe200018e0602 */
[----:B------:R-:W-:Y:S01]  /*dd80*/  IADD3 R13, P3, PT, R27, R5, RZ ;  /* 0x000000051b0d7210 */ /* 0x000fe20007f7e0ff */
[----:B0-----:R-:W-:-:S03]  /*dd90*/  IMAD.X R8, R15, 0x1, R4, P6 ;  /* 0x000000010f087824 */ /* 0x001fc600030e0604 */
[----:B------:R-:W-:Y:S04]  /*dda0*/  STL [R1+0x82c], R14 ;  /* 0x00082c0e01007387 */ /* 0x000fe80000100800 */
[----:B------:R-:W2:Y:S04]  /*ddb0*/  LDL.LU R22, [R1+0x1c] ;  /* 0x00001c0001167983 */ /* 0x000ea80000300800 */
[----:B------:R0:W-:Y:S04]  /*ddc0*/  STL [R1+0x868], R13 ;  /* 0x0008680d01007387 */ /* 0x0001e80000100800 */
[----:B------:R1:W-:Y:S01]  /*ddd0*/  STL [R1+0x834], R8 ;  /* 0x0008340801007387 */ /* 0x0003e20000100800 */
[----:B0-----:R-:W-:-:S03]  /*dde0*/  IADD3 R13, P6, PT, R29, R0, RZ ;  /* 0x000000001d0d7210 */ /* 0x001fc60007fde0ff */
[----:B-1----:R-:W2:Y:S04]  /*ddf0*/  LDL.LU R8, [R1+0x60] ;  /* 0x0000600001087983 */ /* 0x002ea80000300800 */
[----:B------:R0:W-:Y:S01]  /*de00*/  STL [R1+0x870], R13 ;  /* 0x0008700d01007387 */ /* 0x0001e20000100800 */
[C---:B---3--:R-:W-:Y:S02]  /*de10*/  IMAD.X R14, R6.reuse, 0x1, R2, P5 ;  /* 0x00000001060e7824 */ /* 0x048fe400028e0602 */
[----:B------:R-:W-:Y:S01]  /*de20*/  IMAD.X R6, R6, 0x1, R4, P2 ;  /* 0x0000000106067824 */ /* 0x000fe200010e0604 */
[----:B0-----:R-:W-:Y:S02]  /*de30*/  IADD3 R13, P5, PT, R29, R5, RZ ;  /* 0x000000051d0d7210 */ /* 0x001fe40007fbe0ff */
[----:B------:R-:W-:Y:S04]  /*de40*/  STL [R1+0x83c], R14 ;  /* 0x00083c0e01007387 */ /* 0x000fe80000100800 */
[----:B------:R-:W3:Y:S04]  /*de50*/  LDL.LU R15, [R1+0x24] ;  /* 0x00002400010f7983 */ /* 0x000ee80000300800 */
[----:B------:R-:W-:Y:S04]  /*de60*/  STL [R1+0x878], R13 ;  /* 0x0008780d01007387 */ /* 0x000fe80000100800 */
[----:B------:R0:W-:Y:S04]  /*de70*/  STL [R1+0x844], R6 ;  /* 0x0008440601007387 */ /* 0x0001e80000100800 */
[----:B0-----:R-:W3:Y:S01]  /*de80*/  LDL.LU R6, [R1+0x64] ;  /* 0x0000640001067983 */ /* 0x001ee20000300800 */
[----:B----4-:R-:W-:-:S05]  /*de90*/  IADD3 R13, P2, PT, R11, R0, RZ ;  /* 0x000000000b0d7210 */ /* 0x010fca0007f5e0ff */
[----:B------:R0:W-:Y:S01]  /*dea0*/  STL [R1+0x880], R13 ;  /* 0x0008800d01007387 */ /* 0x0001e20000100800 */
[----:B------:R-:W-:Y:S01]  /*deb0*/  IMAD.X R14, R7, 0x1, R2, P1 ;  /* 0x00000001070e7824 */ /* 0x000fe200008e0602 */
[----:B0-----:R-:W-:Y:S01]  /*dec0*/  IADD3 R13, P1, PT, R11, R5, RZ ;  /* 0x000000050b0d7210 */ /* 0x001fe20007f3e0ff */
[----:B------:R-:W-:-:S03]  /*ded0*/  IMAD.X R7, R7, 0x1, R4, P0 ;  /* 0x0000000107077824 */ /* 0x000fc600000e0604 */
[----:B------:R-:W-:Y:S04]  /*dee0*/  STL [R1+0x84c], R14 ;  /* 0x00084c0e01007387 */ /* 0x000fe80000100800 */
[----:B------:R-:W4:Y:S04]  /*def0*/  LDL.LU R11, [R1+0x2c] ;  /* 0x00002c00010b7983 */ /* 0x000f280000300800 */
[----:B------:R-:W-:Y:S04]  /*df00*/  STL [R1+0x888], R13 ;  /* 0x0008880d01007387 */ /* 0x000fe80000100800 */
[----:B------:R0:W-:Y:S04]  /*df10*/  STL [R1+0x854], R7 ;  /* 0x0008540701007387 */ /* 0x0001e80000100800 */
[----:B0-----:R-:W4:Y:S01]  /*df20*/  LDL.LU R7, [R1+0x6c] ;  /* 0x00006c0001077983 */ /* 0x001f220000300800 */
[----:B-----5:R-:W-:Y:S01]  /*df30*/  IADD3 R13, P0, PT, R20, R0, RZ ;  /* 0x00000000140d7210 */ /* 0x020fe20007f1e0ff */
[----:B------:R-:W-:-:S04]  /*df40*/  IMAD.X R14, R10, 0x1, R2, P4 ;  /* 0x000000010a0e7824 */ /* 0x000fc800020e0602 */
[----:B------:R0:W-:Y:S01]  /*df50*/  STL [R1+0x890], R13 ;  /* 0x0008900d01007387 */ /* 0x0001e20000100800 */
[----:B------:R-:W-:-:S03]  /*df60*/  IMAD.X R10, R10, 0x1, R4, P3 ;  /* 0x000000010a0a7824 */ /* 0x000fc600018e0604 */
[----:B------:R-:W-:Y:S01]  /*df70*/  STL [R1+0x85c], R14 ;  /* 0x00085c0e01007387 */ /* 0x000fe20000100800 */
[----:B0-----:R-:W-:-:S03]  /*df80*/  IADD3 R13, P4, PT, R20, R5, RZ ;  /* 0x00000005140d7210 */ /* 0x001fc60007f9e0ff */
[----:B------:R-:W5:Y:S04]  /*df90*/  LDL.LU R20, [R1+0x34] ;  /* 0x0000340001147983 */ /* 0x000f680000300800 */
[----:B------:R0:W-:Y:S04]  /*dfa0*/  STL [R1+0x898], R13 ;  /* 0x0008980d01007387 */ /* 0x0001e80000100800 */
[----:B------:R1:W-:Y:S01]  /*dfb0*/  STL [R1+0x864], R10 ;  /* 0x0008640a01007387 */ /* 0x0003e20000100800 */
[----:B0-----:R-:W-:-:S03]  /*dfc0*/  IADD3 R13, P3, PT, R12, R0, RZ ;  /* 0x000000000c0d7210 */ /* 0x001fc60007f7e0ff */
[----:B-1----:R-:W5:Y:S04]  /*dfd0*/  LDL.LU R10, [R1+0x70] ;  /* 0x00007000010a7983 */ /* 0x002f680000300800 */
[----:B------:R0:W-:Y:S01]  /*dfe0*/  STL [R1+0x8a0], R13 ;  /* 0x0008a00d01007387 */ /* 0x0001e20000100800 */
[C---:B------:R-:W-:Y:S02]  /*dff0*/  IMAD.X R16, R17.reuse, 0x1, R2, P6 ;  /* 0x0000000111107824 */ /* 0x040fe400030e0602 */
[----:B------:R-:W-:-:S03]  /*e000*/  IMAD.X R14, R17, 0x1, R4, P5 ;  /* 0x00000001110e7824 */ /* 0x000fc600028e0604 */
[----:B------:R-:W-:Y:S01]  /*e010*/  STL [R1+0x86c], R16 ;  /* 0x00086c1001007387 */ /* 0x000fe20000100800 */
[----:B0-----:R-:W-:-:S03]  /*e020*/  IADD3 R13, P6, PT, R12, R5, RZ ;  /* 0x000000050c0d7210 */ /* 0x001fc60007fde0ff */
[----:B------:R-:W5:Y:S04]  /*e030*/  LDL.LU R12, [R1+0x3c] ;  /* 0x00003c00010c7983 */ /* 0x000f680000300800 */
[----:B------:R0:W-:Y:S04]  /*e040*/  STL [R1+0x8a8], R13 ;  /* 0x0008a80d01007387 */ /* 0x0001e80000100800 */
[----:B------:R1:W-:Y:S04]  /*e050*/  STL [R1+0x874], R14 ;  /* 0x0008740e01007387 */ /* 0x0003e80000100800 */
[----:B------:R-:W5:Y:S01]  /*e060*/  LDL.LU R17, [R1+0x74] ;  /* 0x0000740001117983 */ /* 0x000f620000300800 */
[----:B0-----:R-:W-:-:S05]  /*e070*/  IADD3 R13, P5, PT, R9, R0, RZ ;  /* 0x00000000090d7210 */ /* 0x001fca0007fbe0ff */
[----:B------:R0:W-:Y:S01]  /*e080*/  STL [R1+0x8b0], R13 ;  /* 0x0008b00d01007387 */ /* 0x0001e20000100800 */
[----:B-1----:R-:W-:Y:S01]  /*e090*/  IMAD.X R14, R3, 0x1, R2, P2 ;  /* 0x00000001030e7824 */ /* 0x002fe200010e0602 */
[----:B0-----:R-:W-:Y:S01]  /*e0a0*/  IADD3 R13, P2, PT, R9, R5, RZ ;  /* 0x00000005090d7210 */ /* 0x001fe20007f5e0ff */
[----:B------:R-:W-:-:S03]  /*e0b0*/  IMAD.X R3, R3, 0x1, R4, P1 ;  /* 0x0000000103037824 */ /* 0x000fc600008e0604 */
[----:B------:R-:W-:Y:S04]  /*e0c0*/  STL [R1+0x87c], R14 ;  /* 0x00087c0e01007387 */ /* 0x000fe80000100800 */
[----:B------:R-:W5:Y:S04]  /*e0d0*/  LDL.LU R9, [R1+0x44] ;  /* 0x0000440001097983 */ /* 0x000f680000300800 */
[----:B------:R-:W-:Y:S04]  /*e0e0*/  STL [R1+0x8b8], R13 ;  /* 0x0008b80d01007387 */ /* 0x000fe80000100800 */
[----:B------:R0:W-:Y:S04]  /*e0f0*/  STL [R1+0x884], R3 ;  /* 0x0008840301007387 */ /* 0x0001e80000100800 */
[----:B0-----:R-:W5:Y:S01]  /*e100*/  LDL.LU R3, [R1+0x78] ;  /* 0x0000780001037983 */ /* 0x001f620000300800 */
[----:B--2---:R-:W-:-:S05]  /*e110*/  IADD3 R13, P1, PT, R22, R0, RZ ;  /* 0x00000000160d7210 */ /* 0x004fca0007f3e0ff */
[----:B------:R0:W-:Y:S01]  /*e120*/  STL [R1+0x8c0], R13 ;  /* 0x0008c00d01007387 */ /* 0x0001e20000100800 */
[----:B------:R-:W-:Y:S01]  /*e130*/  IMAD.X R14, R8, 0x1, R2, P0 ;  /* 0x00000001080e7824 */ /* 0x000fe200000e0602 */
[----:B0-----:R-:W-:Y:S01]  /*e140*/  IADD3 R13, P0, PT, R22, R5, RZ ;  /* 0x00000005160d7210 */ /* 0x001fe20007f1e0ff */
[----:B------:R-:W-:-:S03]  /*e150*/  IMAD.X R8, R8, 0x1, R4, P4 ;  /* 0x0000000108087824 */ /* 0x000fc600020e0604 */
[----:B------:R-:W-:Y:S04]  /*e160*/  STL [R1+0x88c], R14 ;  /* 0x00088c0e01007387 */ /* 0x000fe80000100800 */
[----:B------:R-:W2:Y:S04]  /*e170*/  LDL.LU R22, [R1+0x4c] ;  /* 0x00004c0001167983 */ /* 0x000ea80000300800 */
[----:B------:R3:W-:Y:S04]  /*e180*/  STL [R1+0x8c8], R13 ;  /* 0x0008c80d01007387 */ /* 0x0007e80000100800 */
[----:B------:R0:W-:Y:S01]  /*e190*/  STL [R1+0x894], R8 ;  /* 0x0008940801007387 */ /* 0x0001e20000100800 */
[----:B---3--:R-:W-:-:S03]  /*e1a0*/  IADD3 R13, P4, PT, R15, R0, RZ ;  /* 0x000000000f0d7210 */ /* 0x008fc60007f9e0ff */
[----:B0-----:R-:W3:Y:S04]  /*e1b0*/  LDL.LU R8, [R1+0x80] ;  /* 0x0000800001087983 */ /* 0x001ee80000300800 */
[----:B------:R0:W-:Y:S01]  /*e1c0*/  STL [R1+0x8d0], R13 ;  /* 0x0008d00d01007387 */ /* 0x0001e20000100800 */
[C---:B------:R-:W-:Y:S02]  /*e1d0*/  IMAD.X R14, R6.reuse, 0x1, R2, P3 ;  /* 0x00000001060e7824 */ /* 0x040fe400018e0602 */
        /* <DEDUP_REMOVED lines=17> */
[----:B-----5:R-:W-:-:S05]  /*e2f0*/  IADD3 R13, P2, PT, R20, R0, RZ ;  /* 0x00000000140d7210 */ /* 0x020fca0007f5e0ff */
[----:B------:R0:W-:Y:S01]  /*e300*/  STL [R1+0x8f0], R13 ;  /* 0x0008f00d01007387 */ /* 0x0001e20000100800 */
[C---:B------:R-:W-:Y:S02]  /*e310*/  IMAD.X R14, R10.reuse, 0x1, R2, P1 ;  /* 0x000000010a0e7824 */ /* 0x040fe400008e0602 */
[----:B------:R-:W-:Y:S01]  /*e320*/  IMAD.X R10, R10, 0x1, R4, P0 ;  /* 0x000000010a0a7824 */ /* 0x000fe200000e0604 */
[----:B0-----:R-:W-:Y:S02]  /*e330*/  IADD3 R13, P1, PT, R20, R5, RZ ;  /* 0x00000005140d7210 */ /* 0x001fe40007f3e0ff */
[----:B------:R-:W-:Y:S04]  /*e340*/  STL [R1+0x8bc], R14 ;  /* 0x0008bc0e01007387 */ /* 0x000fe80000100800 */
[----:B------:R-:W5:Y:S04]  /*e350*/  LDL.LU R20, [R1+0x7c] ;  /* 0x00007c0001147983 */ /* 0x000f680000300800 */
[----:B------:R0:W-:Y:S04]  /*e360*/  STL [R1+0x8f8], R13 ;  /* 0x0008f80d01007387 */ /* 0x0001e80000100800 */
[----:B------:R1:W-:Y:S01]  /*e370*/  STL [R1+0x8c4], R10 ;  /* 0x0008c40a01007387 */ /* 0x0003e20000100800 */
[----:B0-----:R-:W-:-:S03]  /*e380*/  IADD3 R13, P0, PT, R12, R0, RZ ;  /* 0x000000000c0d7210 */ /* 0x001fc60007f1e0ff */
[----:B-1----:R-:W5:Y:S01]  /*e390*/  LDL.LU R10, [R1+0x8c] ;  /* 0x00008c00010a7983 */ /* 0x002f620000300800 */
[----:B------:R-:W-:-:S03]  /*e3a0*/  IMAD.X R16, R17, 0x1, R2, P4 ;  /* 0x0000000111107824 */ /* 0x000fc600020e0602 */
[----:B------:R0:W-:Y:S01]  /*e3b0*/  STL [R1+0x900], R13 ;  /* 0x0009000d01007387 */ /* 0x0001e20000100800 */
        /* <DEDUP_REMOVED lines=19> */
[----:B---3--:R-:W-:Y:S01]  /*e4f0*/  IMAD.X R14, R8, 0x1, R2, P2 ;  /* 0x00000001080e7824 */ /* 0x008fe200010e0602 */
[----:B0-----:R-:W-:Y:S01]  /*e500*/  IADD3 R13, P2, PT, R22, R5, RZ ;  /* 0x00000005160d7210 */ /* 0x001fe20007f5e0ff */
[----:B------:R-:W-:-:S03]  /*e510*/  IMAD.X R8, R8, 0x1, R4, P1 ;  /* 0x0000000108087824 */ /* 0x000fc600008e0604 */
[----:B------:R-:W-:Y:S04]  /*e520*/  STL [R1+0x8ec], R14 ;  /* 0x0008ec0e01007387 */ /* 0x000fe80000100800 */
[----:B------:R-:W2:Y:S04]  /*e530*/  LDL.LU R22, [R1+0xb8] ;  /* 0x0000b80001167983 */ /* 0x000ea80000300800 */
[----:B------:R0:W-:Y:S04]  /*e540*/  STL [R1+0x928], R13 ;  /* 0x0009280d01007387 */ /* 0x0001e80000100800 */
[----:B------:R1:W-:Y:S01]  /*e550*/  STL [R1+0x8f4], R8 ;  /* 0x0008f40801007387 */ /* 0x0003e20000100800 */
[----:B0-----:R-:W-:-:S03]  /*e560*/  IADD3 R13, P1, PT, R15, R0, RZ ;  /* 0x000000000f0d7210 */ /* 0x001fc60007f3e0ff */
[----:B-1----:R-:W3:Y:S04]  /*e570*/  LDL.LU R8, [R1+0xa0] ;  /* 0x0000a00001087983 */ /* 0x002ee80000300800 */
        /* <DEDUP_REMOVED lines=621> */
[----:B------:R-:W-:Y:S01]  /*10c50*/  IMAD.X R14, R10, 0x1, R2, P2 ;  /* 0x000000010a0e7824 */ /* 0x000fe200010e0602 */
[----:B0-----:R-:W-:Y:S01]  /*10c60*/  IADD3 R13, P2, PT, R20, R5, RZ ;  /* 0x00000005140d7210 */ /* 0x001fe20007f5e0ff */
[----:B------:R-:W-:-:S03]  /*10c70*/  IMAD.X R10, R10, 0x1, R4, P1 ;  /* 0x000000010a0a7824 */ /* 0x000fc600008e0604 */
        /* <DEDUP_REMOVED lines=58> */
[----:B0-----:R-:W-:Y:S02]  /*11020*/  IADD3 R13, P6, PT, R20, R5, RZ ;  /* 0x00000005140d7210 */ /* 0x001fe40007fde0ff */
[----:B------:R-:W5:Y:S04]  /*11030*/  LDL.LU R20, [R1+0x278] ;  /* 0x0002780001147983 */ /* 0x000f680000300800 */
[----:B------:R0:W-:Y:S04]  /*11040*/  STL [R1+0xd3c], R14 ;  /* 0x000d3c0e01007387 */ /* 0x0001e80000100800 */
[----:B------:R1:W-:Y:S01]  /*11050*/  STL [R1+0xd78], R13 ;  /* 0x000d780d01007387 */ /* 0x0003e20000100800 */
[----:B0-----:R-:W-:-:S03]  /*11060*/  IMAD.X R14, R10, 0x1, R4, P5 ;  /* 0x000000010a0e7824 */ /* 0x001fc600028e0604 */
[----:B------:R-:W5:Y:S01]  /*11070*/  LDL.LU R10, [R1+0x330] ;  /* 0x00033000010a7983 */ /* 0x000f620000300800 */
[----:B-1----:R-:W-:-:S03]  /*11080*/  IADD3 R13, P5, PT, R12, R0, RZ ;  /* 0x000000000c0d7210 */ /* 0x002fc60007fbe0ff */
[----:B------:R0:W-:Y:S04]  /*11090*/  STL [R1+0xd44], R14 ;  /* 0x000d440e01007387 */ /* 0x0001e80000100800 */
[----:B------:R1:W-:Y:S01]  /*110a0*/  STL [R1+0xd80], R13 ;  /* 0x000d800d01007387 */ /* 0x0003e20000100800 */
[C---:B0-----:R-:W-:Y:S01]  /*110b0*/  IMAD.X R14, R17.reuse, 0x1, R2, P2 ;  /* 0x00000001110e7824 */ /* 0x041fe200010e0602 */
[----:B-1----:R-:W-:Y:S02]  /*110c0*/  IADD3 R13, P2, PT, R12, R5, RZ ;  /* 0x000000050c0d7210 */ /* 0x002fe40007f5e0ff */
        /* <DEDUP_REMOVED lines=8> */
[----:B0-----:R-:W-:Y:S01]  /*11150*/  IMAD.X R14, R3, 0x1, R2, P0 ;  /* 0x00000001030e7824 */ /* 0x001fe200000e0602 */
[----:B-1----:R-:W-:Y:S02]  /*11160*/  IADD3 R13, P0, PT, R9, R5, RZ ;  /* 0x00000005090d7210 */ /* 0x002fe40007f1e0ff */
[----:B------:R-:W5:Y:S04]  /*11170*/  LDL.LU R9, [R1+0x284] ;  /* 0x0002840001097983 */ /* 0x000f680000300800 */
[----:B------:R0:W-:Y:S04]  /*11180*/  STL [R1+0xd5c], R14 ;  /* 0x000d5c0e01007387 */ /* 0x0001e80000100800 */
[----:B------:R2:W-:Y:S01]  /*11190*/  STL [R1+0xd98], R13 ;  /* 0x000d980d01007387 */ /* 0x0005e20000100800 */
[----:B0-----:R-:W-:-:S03]  /*111a0*/  IMAD.X R14, R3, 0x1, R4, P4 ;  /* 0x00000001030e7824 */ /* 0x001fc600020e0604 */
[----:B------:R-:W5:Y:S04]  /*111b0*/  LDL.LU R3, [R1+0x338] ;  /* 0x0003380001037983 */ /* 0x000f680000300800 */
[----:B------:R3:W-:Y:S01]  /*111c0*/  STL [R1+0xd64], R14 ;  /* 0x000d640e01007387 */ /* 0x0007e20000100800 */
[----:B--2---:R-:W-:-:S05]  /*111d0*/  IADD3 R13, P4, PT, R22, R0, RZ ;  /* 0x00000000160d7210 */ /* 0x004fca0007f9e0ff */
[----:B------:R0:W-:Y:S01]  /*111e0*/  STL [R1+0xda0], R13 ;  /* 0x000da00d01007387 */ /* 0x0001e20000100800 */
[----:B---3--:R-:W-:Y:S01]  /*111f0*/  IMAD.X R14, R8, 0x1, R2, P3 ;  /* 0x00000001080e7824 */ /* 0x008fe200018e0602 */
[----:B0-----:R-:W-:Y:S02]  /*11200*/  IADD3 R13, P3, PT, R22, R5, RZ ;  /* 0x00000005160d7210 */ /* 0x001fe40007f7e0ff */
[----:B------:R-:W2:Y:S04]  /*11210*/  LDL.LU R22, [R1+0x28c] ;  /* 0x00028c0001167983 */ /* 0x000ea80000300800 */
[----:B------:R0:W-:Y:S04]  /*11220*/  STL [R1+0xd6c], R14 ;  /* 0x000d6c0e01007387 */ /* 0x0001e80000100800 */
[----:B------:R1:W-:Y:S01]  /*11230*/  STL [R1+0xda8], R13 ;  /* 0x000da80d01007387 */ /* 0x0003e20000100800 */
[----:B0-----:R-:W-:-:S03]  /*11240*/  IMAD.X R14, R8, 0x1, R4, P6 ;  /* 0x00000001080e7824 */ /* 0x001fc600030e0604 */
[----:B------:R-:W3:Y:S01]  /*11250*/  LDL.LU R8, [R1+0x33c] ;  /* 0x00033c0001087983 */ /* 0x000ee20000300800 */
[----:B-1----:R-:W-:-:S03]  /*11260*/  IADD3 R13, P6, PT, R15, R0, RZ ;  /* 0x000000000f0d7210 */ /* 0x002fc60007fde0ff */
[----:B------:R0:W-:Y:S04]  /*11270*/  STL [R1+0xd74], R14 ;  /* 0x000d740e01007387 */ /* 0x0001e80000100800 */
[----:B------:R1:W-:Y:S01]  /*11280*/  STL [R1+0xdb0], R13 ;  /* 0x000db00d01007387 */ /* 0x0003e20000100800 */
[C---:B------:R-:W-:Y:S01]  /*11290*/  IMAD.X R16, R6.reuse, 0x1, R2, P5 ;  /* 0x0000000106107824 */ /* 0x040fe200028e0602 */
[----:B0-----:R-:W-:Y:S01]  /*112a0*/  IADD3 R14, P5, PT, R15, R5, RZ ;  /* 0x000000050f0e7210 */ /* 0x001fe20007fbe0ff */
[----:B-1----:R-:W-:-:S03]  /*112b0*/  IMAD.X R13, R6, 0x1, R4, P2 ;  /* 0x00000001060d7824 */ /* 0x002fc600010e0604 */
[----:B------:R-:W-:Y:S04]  /*112c0*/  STL [R1+0xd7c], R16 ;  /* 0x000d7c1001007387 */ /* 0x000fe80000100800 */
[----:B------:R-:W3:Y:S04]  /*112d0*/  LDL.LU R6, [R1+0x294] ;  /* 0x0002940001067983 */ /* 0x000ee80000300800 */
[----:B------:R4:W-:Y:S04]  /*112e0*/  STL [R1+0xdb8], R14 ;  /* 0x000db80e01007387 */ /* 0x0009e80000100800 */
[----:B------:R0:W-:Y:S04]  /*112f0*/  STL [R1+0xd84], R13 ;  /* 0x000d840d01007387 */ /* 0x0001e80000100800 */
[----:B------:R-:W3:Y:S01]  /*11300*/  LDL.LU R15, [R1+0x340] ;  /* 0x00034000010f7983 */ /* 0x000ee20000300800 */
[----:B----4-:R-:W-:-:S05]  /*11310*/  IADD3 R14, P2, PT, R11, R0, RZ ;  /* 0x000000000b0e7210 */ /* 0x010fca0007f5e0ff */
[----:B------:R1:W-:Y:S01]  /*11320*/  STL [R1+0xdc0], R14 ;  /* 0x000dc00e01007387 */ /* 0x0003e20000100800 */
[----:B0-----:R-:W-:Y:S01]  /*11330*/  IMAD.X R13, R7, 0x1, R2, P1 ;  /* 0x00000001070d7824 */ /* 0x001fe200008e0602 */
[----:B-1----:R-:W-:Y:S01]  /*11340*/  IADD3 R14, P1, PT, R11, R5, RZ ;  /* 0x000000050b0e7210 */ /* 0x002fe20007f3e0ff */
[----:B------:R-:W-:-:S03]  /*11350*/  IMAD.X R11, R7, 0x1, R4, P0 ;  /* 0x00000001070b7824 */ /* 0x000fc600000e0604 */
[----:B------:R-:W-:Y:S04]  /*11360*/  STL [R1+0xd8c], R13 ;  /* 0x000d8c0d01007387 */ /* 0x000fe80000100800 */
[----:B------:R-:W-:Y:S04]  /*11370*/  STL [R1+0xdc8], R14 ;  /* 0x000dc80e01007387 */ /* 0x000fe80000100800 */
[----:B------:R-:W4:Y:S04]  /*11380*/  LDL.LU R7, [R1+0x298] ;  /* 0x0002980001077983 */ /* 0x000f280000300800 */
[----:B------:R0:W-:Y:S04]  /*11390*/  STL [R1+0xd94], R11 ;  /* 0x000d940b01007387 */ /* 0x0001e80000100800 */
[----:B0-----:R-:W4:Y:S01]  /*113a0*/  LDL.LU R11, [R1+0x344] ;  /* 0x00034400010b7983 */ /* 0x001f220000300800 */
[----:B-----5:R-:W-:-:S05]  /*113b0*/  IADD3 R13, P0, PT, R20, R0, RZ ;  /* 0x00000000140d7210 */ /* 0x020fca0007f1e0ff */
[----:B------:R0:W-:Y:S02]  /*113c0*/  STL [R1+0xdd0], R13 ;  /* 0x000dd00d01007387 */ /* 0x0001e40000100800 */
[----:B0-----:R-:W-:Y:S01]  /*113d0*/  IMAD.X R13, R10, 0x1, R2, P4 ;  /* 0x000000010a0d7824 */ /* 0x001fe200020e0602 */
[----:B------:R-:W-:Y:S01]  /*113e0*/  IADD3 R14, P4, PT, R20, R5, RZ ;  /* 0x00000005140e7210 */ /* 0x000fe20007f9e0ff */
[----:B------:R-:W-:-:S03]  /*113f0*/  IMAD.X R10, R10, 0x1, R4, P3 ;  /* 0x000000010a0a7824 */ /* 0x000fc600018e0604 */
[----:B------:R0:W-:Y:S04]  /*11400*/  STL [R1+0xd9c], R13 ;  /* 0x000d9c0d01007387 */ /* 0x0001e80000100800 */
[----:B------:R-:W-:Y:S04]  /*11410*/  STL [R1+0xdd8], R14 ;  /* 0x000dd80e01007387 */ /* 0x000fe80000100800 */
[----:B------:R-:W5:Y:S01]  /*11420*/  LDL.LU R20, [R1+0x2a0] ;  /* 0x0002a00001147983 */ /* 0x000f620000300800 */
[----:B0-----:R-:W-:-:S03]  /*11430*/  IADD3 R13, P3, PT, R12, R0, RZ ;  /* 0x000000000c0d7210 */ /* 0x001fc60007f7e0ff */
[----:B------:R0:W-:Y:S01]  /*11440*/  STL [R1+0xda4], R10 ;  /* 0x000da40a01007387 */ /* 0x0001e20000100800 */
[----:B------:R-:W-:-:S03]  /*11450*/  IMAD.X R16, R17, 0x1, R2, P6 ;  /* 0x0000000111107824 */ /* 0x000fc600030e0602 */
[----:B0-----:R-:W5:Y:S01]  /*11460*/  LDL.LU R10, [R1+0x348] ;  /* 0x00034800010a7983 */ /* 0x001f620000300800 */
[----:B------:R-:W-:-:S03]  /*11470*/  IADD3 R14, P6, PT, R12, R5, RZ ;  /* 0x000000050c0e7210 */ /* 0x000fc60007fde0ff */
[----:B------:R0:W-:Y:S04]  /*11480*/  STL [R1+0xde0], R13 ;  /* 0x000de00d01007387 */ /* 0x0001e80000100800 */
[----:B------:R-:W-:Y:S01]  /*11490*/  STL [R1+0xdac], R16 ;  /* 0x000dac1001007387 */ /* 0x000fe20000100800 */
[----:B0-----:R-:W-:-:S03]  /*114a0*/  IMAD.X R13, R17, 0x1, R4, P5 ;  /* 0x00000001110d7824 */ /* 0x001fc600028e0604 */
[----:B------:R-:W-:Y:S01]  /*114b0*/  STL [R1+0xde8], R14 ;  /* 0x000de80e01007387 */ /* 0x000fe20000100800 */
[----:B------:R-:W-:-:S03]  /*114c0*/  IADD3 R12, P5, PT, R9, R0, RZ ;  /* 0x00000000090c7210 */ /* 0x000fc60007fbe0ff */
[----:B------:R-:W5:Y:S04]  /*114d0*/  LDL.LU R17, [R1+0x2a4] ;  /* 0x0002a40001117983 */ /* 0x000f680000300800 */
[----:B------:R-:W-:Y:S04]  /*114e0*/  STL [R1+0xdb4], R13 ;  /* 0x000db40d01007387 */ /* 0x000fe80000100800 */
[----:B------:R-:W5:Y:S04]  /*114f0*/  LDL.LU R24, [R1+0x34c] ;  /* 0x00034c0001187983 */ /* 0x000f680000300800 */
[----:B------:R0:W-:Y:S02]  /*11500*/  STL [R1+0xdf0], R12 ;  /* 0x000df00c01007387 */ /* 0x0001e40000100800 */
[----:B0-----:R-:W-:Y:S01]  /*11510*/  IMAD.X R12, R3, 0x1, R2, P2 ;  /* 0x00000001030c7824 */ /* 0x001fe200010e0602 */
[----:B------:R-:W-:Y:S01]  /*11520*/  IADD3 R9, P2, PT, R9, R5, RZ ;  /* 0x0000000509097210 */ /* 0x000fe20007f5e0ff */
[----:B------:R-:W-:-:S03]  /*11530*/  IMAD.X R3, R3, 0x1, R4, P1 ;  /* 0x0000000103037824 */ /* 0x000fc600008e0604 */
[----:B------:R-:W-:Y:S04]  /*11540*/  STL [R1+0xdbc], R12 ;  /* 0x000dbc0c01007387 */ /* 0x000fe80000100800 */
[----:B------:R0:W-:Y:S04]  /*11550*/  STL [R1+0xdf8], R9 ;  /* 0x000df80901007387 */ /* 0x0001e80000100800 */
[----:B0-----:R-:W5:Y:S04]  /*11560*/  LDL.LU R9, [R1+0x2ac] ;  /* 0x0002ac0001097983 */ /* 0x001f680000300800 */
[----:B------:R0:W-:Y:S04]  /*11570*/  STL [R1+0xdc4], R3 ;  /* 0x000dc40301007387 */ /* 0x0001e80000100800 */
[----:B0-----:R-:W5:Y:S01]  /*11580*/  LDL.LU R3, [R1+0x350] ;  /* 0x0003500001037983 */ /* 0x001f620000300800 */
[----:B--2---:R-:W-:-:S05]  /*11590*/  IADD3 R12, P1, PT, R22, R0, RZ ;  /* 0x00000000160c7210 */ /* 0x004fca0007f3e0ff */
[----:B------:R3:W-:Y:S02]  /*115a0*/  STL [R1+0xe00], R12 ;  /* 0x000e000c01007387 */ /* 0x0007e40000100800 */
[----:B---3--:R-:W-:Y:S01]  /*115b0*/  IMAD.X R12, R8, 0x1, R2, P0 ;  /* 0x00000001080c7824 */ /* 0x008fe200000e0602 */
[----:B------:R-:W-:Y:S01]  /*115c0*/  IADD3 R13, P0, PT, R22, R5, RZ ;  /* 0x00000005160d7210 */ /* 0x000fe20007f1e0ff */
[----:B------:R-:W-:-:S03]  /*115d0*/  IMAD.X R8, R8, 0x1, R4, P4 ;  /* 0x0000000108087824 */ /* 0x000fc600020e0604 */
[----:B------:R0:W-:Y:S04]  /*115e0*/  STL [R1+0xdcc], R12 ;  /* 0x000dcc0c01007387 */ /* 0x0001e80000100800 */
[----:B0-----:R-:W2:Y:S04]  /*115f0*/  LDL.LU R12, [R1+0x2b4] ;  /* 0x0002b400010c7983 */ /* 0x001ea80000300800 */
[----:B------:R-:W-:Y:S04]  /*11600*/  STL [R1+0xe08], R13 ;  /* 0x000e080d01007387 */ /* 0x000fe80000100800 */
[----:B------:R0:W-:Y:S01]  /*11610*/  STL [R1+0xdd4], R8 ;  /* 0x000dd40801007387 */ /* 0x0001e20000100800 */
[----:B------:R-:W-:-:S03]  /*11620*/  IADD3 R14, P4, PT, R6, R0, RZ ;  /* 0x00000000060e7210 */ /* 0x000fc60007f9e0ff */
[----:B0-----:R-:W3:Y:S04]  /*11630*/  LDL.LU R8, [R1+0x354] ;  /* 0x0003540001087983 */ /* 0x001ee80000300800 */
[----:B------:R0:W-:Y:S01]  /*11640*/  STL [R1+0xe10], R14 ;  /* 0x000e100e01007387 */ /* 0x0001e20000100800 */
[C---:B------:R-:W-:Y:S01]  /*11650*/  IMAD.X R13, R15.reuse, 0x1, R2, P3 ;  /* 0x000000010f0d7824 */ /* 0x040fe200018e0602 */
[----:B0-----:R-:W-:Y:S02]  /*11660*/  IADD3 R14, P3, PT, R6, R5, RZ ;  /* 0x00000005060e7210 */ /* 0x001fe40007f7e0ff */
[----:B------:R-:W3:Y:S04]  /*11670*/  LDL.LU R6, [R1+0x2b8] ;  /* 0x0002b80001067983 */ /* 0x000ee80000300800 */
[----:B------:R0:W-:Y:S04]  /*11680*/  STL [R1+0xddc], R13 ;  /* 0x000ddc0d01007387 */ /* 0x0001e80000100800 */
[----:B------:R1:W-:Y:S01]  /*11690*/  STL [R1+0xe18], R14 ;  /* 0x000e180e01007387 */ /* 0x0003e20000100800 */
[----:B0-----:R-:W-:-:S03]  /*116a0*/  IMAD.X R13, R15, 0x1, R4, P6 ;  /* 0x000000010f0d7824 */ /* 0x001fc600030e0604 */
[----:B------:R-:W3:Y:S04]  /*116b0*/  LDL.LU R15, [R1+0x358] ;  /* 0x00035800010f7983 */ /* 0x000ee80000300800 */
[----:B------:R0:W-:Y:S01]  /*116c0*/  STL [R1+0xde4], R13 ;  /* 0x000de40d01007387 */ /* 0x0001e20000100800 */
[----:B----4-:R-:W-:-:S05]  /*116d0*/  IADD3 R16, P6, PT, R7, R0, RZ ;  /* 0x0000000007107210 */ /* 0x010fca0007fde0ff */
[----:B------:R-:W-:Y:S01]  /*116e0*/  STL [R1+0xe20], R16 ;  /* 0x000e201001007387 */ /* 0x000fe20000100800 */
[----:B-1----:R-:W-:Y:S01]  /*116f0*/  IMAD.X R14, R11, 0x1, R2, P5 ;  /* 0x000000010b0e7824 */ /* 0x002fe200028e0602 */
[----:B0-----:R-:W-:Y:S02]  /*11700*/  IADD3 R13, P5, PT, R7, R5, RZ ;  /* 0x00000005070d7210 */ /* 0x001fe40007fbe0ff */
[----:B------:R-:W4:Y:S04]  /*11710*/  LDL.LU R7, [R1+0x2c0] ;  /* 0x0002c00001077983 */ /* 0x000f280000300800 */
[----:B------:R-:W-:Y:S04]  /*11720*/  STL [R1+0xdec], R14 ;  /* 0x000dec0e01007387 */ /* 0x000fe80000100800 */
[----:B------:R-:W4:Y:S04]  /*11730*/  LDL.LU R22, [R1+0x35c] ;  /* 0x00035c0001167983 */ /* 0x000f280000300800 */
[----:B------:R0:W-:Y:S02]  /*11740*/  STL [R1+0xe28], R13 ;  /* 0x000e280d01007387 */ /* 0x0001e40000100800 */
[----:B0-----:R-:W-:Y:S01]  /*11750*/  IMAD.X R13, R11, 0x1, R4, P2 ;  /* 0x000000010b0d7824 */ /* 0x001fe200010e0604 */
[----:B-----5:R-:W-:-:S04]  /*11760*/  IADD3 R11, P2, PT, R20, R0, RZ ;  /* 0x00000000140b7210 */ /* 0x020fc80007f5e0ff */
[----:B------:R0:W-:Y:S04]  /*11770*/  STL [R1+0xdf4], R13 ;  /* 0x000df40d01007387 */ /* 0x0001e80000100800 */
[----:B------:R1:W-:Y:S01]  /*11780*/  STL [R1+0xe30], R11 ;  /* 0x000e300b01007387 */ /* 0x0003e20000100800 */
[----:B------:R-:W-:Y:S01]  /*11790*/  IMAD.X R14, R10, 0x1, R2, P1 ;  /* 0x000000010a0e7824 */ /* 0x000fe200008e0602 */
[----:B0-----:R-:W-:Y:S02]  /*117a0*/  IADD3 R13, P1, PT, R20, R5, RZ ;  /* 0x00000005140d7210 */ /* 0x001fe40007f3e0ff */
[----:B-1----:R-:W5:Y:S01]  /*117b0*/  LDL.LU R11, [R1+0x2c4] ;  /* 0x0002c400010b7983 */ /* 0x002f620000300800 */
[----:B------:R-:W-:-:S03]  /*117c0*/  IMAD.X R10, R10, 0x1, R4, P0 ;  /* 0x000000010a0a7824 */ /* 0x000fc600000e0604 */
[----:B------:R-:W-:Y:S04]  /*117d0*/  STL [R1+0xdfc], R14 ;  /* 0x000dfc0e01007387 */ /* 0x000fe80000100800 */
[----:B------:R-:W5:Y:S04]  /*117e0*/  LDL.LU R20, [R1+0x360] ;  /* 0x0003600001147983 */ /* 0x000f680000300800 */
[----:B------:R0:W-:Y:S04]  /*117f0*/  STL [R1+0xe38], R13 ;  /* 0x000e380d01007387 */ /* 0x0001e80000100800 */
[----:B------:R1:W-:Y:S01]  /*11800*/  STL [R1+0xe04], R10 ;  /* 0x000e040a01007387 */ /* 0x0003e20000100800 */
[----:B0-----:R-:W-:Y:S01]  /*11810*/  IADD3 R13, P0, PT, R17, R0, RZ ;  /* 0x00000000110d7210 */ /* 0x001fe20007f1e0ff */
[----:B------:R-:W-:-:S02]  /*11820*/  IMAD.X R14, R24, 0x1, R2, P4 ;  /* 0x00000001180e7824 */ /* 0x000fc400020e0602 */
[----:B-1----:R-:W5:Y:S04]  /*11830*/  LDL.LU R10, [R1+0x2cc] ;  /* 0x0002cc00010a7983 */ /* 0x002f680000300800 */
[----:B------:R0:W-:Y:S04]  /*11840*/  STL [R1+0xe40], R13 ;  /* 0x000e400d01007387 */ /* 0x0001e80000100800 */
[----:B------:R1:W-:Y:S01]  /*11850*/  STL [R1+0xe0c], R14 ;  /* 0x000e0c0e01007387 */ /* 0x0003e20000100800 */
[----:B0-----:R-:W-:-:S03]  /*11860*/  IADD3 R13, P4, PT, R17, R5, RZ ;  /* 0x00000005110d7210 */ /* 0x001fc60007f9e0ff */
[----:B------:R-:W5:Y:S01]  /*11870*/  LDL.LU R17, [R1+0x364] ;  /* 0x0003640001117983 */ /* 0x000f620000300800 */
[----:B-1----:R-:W-:-:S03]  /*11880*/  IMAD.X R14, R24, 0x1, R4, P3 ;  /* 0x00000001180e7824 */ /* 0x002fc600018e0604 */
[----:B------:R0:W-:Y:S04]  /*11890*/  STL [R1+0xe48], R13 ;  /* 0x000e480d01007387 */ /* 0x0001e80000100800 */
[----:B------:R1:W-:Y:S01]  /*118a0*/  STL [R1+0xe14], R14 ;  /* 0x000e140e01007387 */ /* 0x0003e20000100800 */
[----:B------:R-:W-:-:S05]  /*118b0*/  IADD3 R16, P3, PT, R9, R0, RZ ;  /* 0x0000000009107210 */ /* 0x000fca0007f7e0ff */
[----:B------:R-:W-:Y:S01]  /*118c0*/  STL [R1+0xe50], R16 ;  /* 0x000e501001007387 */ /* 0x000fe20000100800 */
        /* <DEDUP_REMOVED lines=11> */
[----:B0-----:R-:W-:Y:S01]  /*11980*/  IADD3 R14, P2, PT, R12, R5, RZ ;  /* 0x000000050c0e7210 */ /* 0x001fe20007f5e0ff */
[----:B------:R-:W-:-:S03]  /*11990*/  IMAD.X R12, R8, 0x1, R4, P1 ;  /* 0x00000001080c7824 */ /* 0x000fc600008e0604 */
[----:B------:R0:W-:Y:S04]  /*119a0*/  STL [R1+0xe2c], R13 ;  /* 0x000e2c0d01007387 */ /* 0x0001e80000100800 */
[----:B------:R-:W-:Y:S04]  /*119b0*/  STL [R1+0xe68], R14 ;  /* 0x000e680e01007387 */ /* 0x000fe80000100800 */
[----:B------:R-:W2:Y:S01]  /*119c0*/  LDL.LU R8, [R1+0x2d8] ;  /* 0x0002d80001087983 */ /* 0x000ea20000300800 */
[----:B0-----:R-:W-:-:S03]  /*119d0*/  IADD3 R13, P1, PT, R6, R0, RZ ;  /* 0x00000000060d7210 */ /* 0x001fc60007f3e0ff */
[----:B------:R0:W-:Y:S04]  /*119e0*/  STL [R1+0xe34], R12 ;  /* 0x000e340c01007387 */ /* 0x0001e80000100800 */
[----:B------:R1:W-:Y:S01]  /*119f0*/  STL [R1+0xe70], R13 ;  /* 0x000e700d01007387 */ /* 0x0003e20000100800 */
[C---:B0-----:R-:W-:Y:S01]  /*11a00*/  IMAD.X R12, R15.reuse, 0x1, R2, P0 ;  /* 0x000000010f0c7824 */ /* 0x041fe200000e0602 */
[----:B-1----:R-:W-:Y:S02]  /*11a10*/  IADD3 R13, P0, PT, R6, R5, RZ ;  /* 0x00000005060d7210 */ /* 0x002fe40007f1e0ff */
[----:B------:R-:W3:Y:S04]  /*11a20*/  LDL.LU R6, [R1+0x36c] ;  /* 0x00036c0001067983 */ /* 0x000ee80000300800 */
[----:B------:R0:W-:Y:S04]  /*11a30*/  STL [R1+0xe3c], R12 ;  /* 0x000e3c0c01007387 */ /* 0x0001e80000100800 */
[----:B------:R1:W-:Y:S01]  /*11a40*/  STL [R1+0xe78], R13 ;  /* 0x000e780d01007387 */ /* 0x0003e20000100800 */
[----:B0-----:R-:W-:-:S05]  /*11a50*/  IMAD.X R12, R15, 0x1, R4, P4 ;  /* 0x000000010f0c7824 */ /* 0x001fca00020e0604 */
[----:B------:R0:W-:Y:S01]  /*11a60*/  STL [R1+0xe44], R12 ;  /* 0x000e440c01007387 */ /* 0x0001e20000100800 */
[----:B----4-:R-:W-:-:S05]  /*11a70*/  IADD3 R14, P4, PT, R7, R0, RZ ;  /* 0x00000000070e7210 */ /* 0x010fca0007f9e0ff */
[----:B------:R-:W-:Y:S01]  /*11a80*/  STL [R1+0xe80], R14 ;  /* 0x000e800e01007387 */ /* 0x000fe20000100800 */
[----:B-1----:R-:W-:-:S03]  /*11a90*/  IMAD.X R13, R22, 0x1, R2, P3 ;  /* 0x00000001160d7824 */ /* 0x002fc600018e0602 */
[----:B------:R-:W4:Y:S01]  /*11aa0*/  LDL.LU R15, [R1+0x2e0] ;  /* 0x0002e000010f7983 */ /* 0x000f220000300800 */
[----:B0-----:R-:W-:-:S03]  /*11ab0*/  IADD3 R12, P3, PT, R7, R5, RZ ;  /* 0x00000005070c7210 */ /* 0x001fc60007f7e0ff */
[----:B------:R-:W-:Y:S04]  /*11ac0*/  STL [R1+0xe4c], R13 ;  /* 0x000e4c0d01007387 */ /* 0x000fe80000100800 */
[----:B------:R-:W4:Y:S04]  /*11ad0*/  LDL.LU R7, [R1+0x370] ;  /* 0x0003700001077983 */ /* 0x000f280000300800 */
[----:B------:R0:W-:Y:S02]  /*11ae0*/  STL [R1+0xe88], R12 ;  /* 0x000e880c01007387 */ /* 0x0001e40000100800 */
[----:B0-----:R-:W-:-:S05]  /*11af0*/  IMAD.X R12, R22, 0x1, R4, P6 ;  /* 0x00000001160c7824 */ /* 0x001fca00030e0604 */
[----:B------:R0:W-:Y:S01]  /*11b00*/  STL [R1+0xe54], R12 ;  /* 0x000e540c01007387 */ /* 0x0001e20000100800 */
[----:B-----5:R-:W-:-:S05]  /*11b10*/  IADD3 R14, P6, PT, R11, R0, RZ ;  /* 0x000000000b0e7210 */ /* 0x020fca0007fde0ff */
[----:B------:R1:W-:Y:S01]  /*11b20*/  STL [R1+0xe90], R14 ;  /* 0x000e900e01007387 */ /* 0x0003e20000100800 */
[C---:B------:R-:W-:Y:S01]  /*11b30*/  IMAD.X R13, R20.reuse, 0x1, R2, P5 ;  /* 0x00000001140d7824 */ /* 0x040fe200028e0602 */
[----:B0-----:R-:W-:Y:S01]  /*11b40*/  IADD3 R12, P5, PT, R11, R5, RZ ;  /* 0x000000050b0c7210 */ /* 0x001fe20007fbe0ff */
[----:B------:R-:W-:Y:S01]  /*11b50*/  IMAD.X R11, R20, 0x1, R4, P2 ;  /* 0x00000001140b7824 */ /* 0x000fe200010e0604 */
[----:B-1----:R-:W5:Y:S04]  /*11b60*/  LDL.LU R14, [R1+0x2e4] ;  /* 0x0002e400010e7983 */ /* 0x002f680000300800 */
[----:B------:R-:W-:Y:S04]  /*11b70*/  STL [R1+0xe5c], R13 ;  /* 0x000e5c0d01007387 */ /* 0x000fe80000100800 */
[----:B------:R0:W-:Y:S04]  /*11b80*/  STL [R1+0xe98], R12 ;  /* 0x000e980c01007387 */ /* 0x0001e80000100800 */
[----:B------:R-:W5:Y:S01]  /*11b90*/  LDL.LU R26, [R1+0x374] ;  /* 0x00037400011a7983 */ /* 0x000f620000300800 */
[----:B0-----:R-:W-:-:S03]  /*11ba0*/  IADD3 R12, P2, PT, R10, R0, RZ ;  /* 0x000000000a0c7210 */ /* 0x001fc60007f5e0ff */
[----:B------:R0:W-:Y:S04]  /*11bb0*/  STL [R1+0xe64], R11 ;  /* 0x000e640b01007387 */ /* 0x0001e80000100800 */
[----:B------:R-:W-:Y:S04]  /*11bc0*/  STL [R1+0xea0], R12 ;  /* 0x000ea00c01007387 */ /* 0x000fe80000100800 */
[----:B------:R-:W5:Y:S01]  /*11bd0*/  LDL.LU R13, [R1+0x2ec] ;  /* 0x0002ec00010d7983 */ /* 0x000f620000300800 */
[----:B0-----:R-:W-:Y:S01]  /*11be0*/  IMAD.X R11, R17, 0x1, R2, P1 ;  /* 0x00000001110b7824 */ /* 0x001fe200008e0602 */
[----:B------:R-:W-:-:S04]  /*11bf0*/  IADD3 R10, P1, PT, R10, R5, RZ ;  /* 0x000000050a0a7210 */ /* 0x000fc80007f3e0ff */
[----:B------:R0:W-:Y:S04]  /*11c00*/  STL [R1+0xe6c], R11 ;  /* 0x000e6c0b01007387 */ /* 0x0001e80000100800 */
[----:B------:R-:W5:Y:S04]  /*11c10*/  LDL.LU R24, [R1+0x378] ;  /* 0x0003780001187983 */ /* 0x000f680000300800 */
[----:B------:R1:W-:Y:S01]  /*11c20*/  STL [R1+0xea8], R10 ;  /* 0x000ea80a01007387 */ /* 0x0003e20000100800 */
[----:B0-----:R-:W-:-:S03]  /*11c30*/  IMAD.X R11, R17, 0x1, R4, P0 ;  /* 0x00000001110b7824 */ /* 0x001fc600000e0604 */
[----:B------:R-:W5:Y:S04]  /*11c40*/  LDL.LU R12, [R1+0x2f0] ;  /* 0x0002f000010c7983 */ /* 0x000f680000300800 */
[----:B------:R0:W-:Y:S04]  /*11c50*/  STL [R1+0xe74], R11 ;  /* 0x000e740b01007387 */ /* 0x0001e80000100800 */
[----:B------:R-:W5:Y:S01]  /*11c60*/  LDL.LU R22, [R1+0x37c] ;  /* 0x00037c0001167983 */ /* 0x000f620000300800 */
[----:B-1----:R-:W-:-:S05]  /*11c70*/  IADD3 R10, P0, PT, R9, R0, RZ ;  /* 0x00000000090a7210 */ /* 0x002fca0007f1e0ff */
[----:B------:R1:W-:Y:S04]  /*11c80*/  STL [R1+0xeb0], R10 ;  /* 0x000eb00a01007387 */ /* 0x0003e80000100800 */
[----:B0-----:R-:W5:Y:S01]  /*11c90*/  LDL.LU R11, [R1+0x2f8] ;  /* 0x0002f800010b7983 */ /* 0x001f620000300800 */
[----:B-1----:R-:W-:Y:S01]  /*11ca0*/  IMAD.X R10, R3, 0x1, R2, P4 ;  /* 0x00000001030a7824 */ /* 0x002fe200020e0602 */
[----:B------:R-:W-:Y:S01]  /*11cb0*/  IADD3 R9, P4, PT, R9, R5, RZ ;  /* 0x0000000509097210 */ /* 0x000fe20007f9e0ff */
[----:B------:R-:W-:-:S03]  /*11cc0*/  IMAD.X R3, R3, 0x1, R4, P3 ;  /* 0x0000000103037824 */ /* 0x000fc600018e0604 */
[----:B------:R0:W-:Y:S04]  /*11cd0*/  STL [R1+0xe7c], R10 ;  /* 0x000e7c0a01007387 */ /* 0x0001e80000100800 */
[----:B------:R-:W5:Y:S04]  /*11ce0*/  LDL.LU R20, [R1+0x380] ;  /* 0x0003800001147983 */ /* 0x000f680000300800 */
[----:B------:R-:W-:Y:S04]  /*11cf0*/  STL [R1+0xeb8], R9 ;  /* 0x000eb80901007387 */ /* 0x000fe80000100800 */
[----:B0-----:R-:W5:Y:S04]  /*11d00*/  LDL.LU R10, [R1+0x300] ;  /* 0x00030000010a7983 */ /* 0x001f680000300800 */
[----:B------:R0:W-:Y:S04]  /*11d10*/  STL [R1+0xe84], R3 ;  /* 0x000e840301007387 */ /* 0x0001e80000100800 */
[----:B0-----:R-:W5:Y:S01]  /*11d20*/  LDL.LU R3, [R1+0x384] ;  /* 0x0003840001037983 */ /* 0x001f620000300800 */
[----:B--2---:R-:W-:-:S05]  /*11d30*/  IADD3 R9, P3, PT, R8, R0, RZ ;  /* 0x0000000008097210 */ /* 0x004fca0007f7e0ff */
[----:B------:R0:W-:Y:S04]  /*11d40*/  STL [R1+0xec0], R9 ;  /* 0x000ec00901007387 */ /* 0x0001e80000100800 */
[----:B------:R-:W2:Y:S01]  /*11d50*/  LDL.LU R17, [R1+0x304] ;  /* 0x0003040001117983 */ /* 0x000ea20000300800 */
[----:B---3--:R-:W-:Y:S01]  /*11d60*/  IMAD.X R16, R6, 0x1, R2, P6 ;  /* 0x0000000106107824 */ /* 0x008fe200030e0602 */
[----:B0-----:R-:W-:Y:S01]  /*11d70*/  IADD3 R9, P6, PT, R8, R5, RZ ;  /* 0x0000000508097210 */ /* 0x001fe20007fde0ff */
[----:B------:R-:W-:-:S03]  /*11d80*/  IMAD.X R8, R6, 0x1, R4, P5 ;  /* 0x0000000106087824 */ /* 0x000fc600028e0604 */
[----:B------:R-:W-:Y:S04]  /*11d90*/  STL [R1+0xe8c], R16 ;  /* 0x000e8c1001007387 */ /* 0x000fe80000100800 */
[----:B------:R0:W-:Y:S04]  /*11da0*/  STL [R1+0xec8], R9 ;  /* 0x000ec80901007387 */ /* 0x0001e80000100800 */
[----:B------:R-:W3:Y:S04]  /*11db0*/  LDL.LU R6, [R1+0x388] ;  /* 0x0003880001067983 */ /* 0x000ee80000300800 */
[----:B------:R1:W-:Y:S04]  /*11dc0*/  STL [R1+0xe94], R8 ;  /* 0x000e940801007387 */ /* 0x0003e80000100800 */
[----:B0-----:R-:W3:Y:S01]  /*11dd0*/  LDL.LU R9, [R1+0x30c] ;  /* 0x00030c0001097983 */ /* 0x001ee20000300800 */
[----:B----4-:R-:W-:Y:S01]  /*11de0*/  IADD3 R16, P5, PT, R15, R0, RZ ;  /* 0x000000000f107210 */ /* 0x010fe20007fbe0ff */
[----:B-1----:R-:W-:Y:S01]  /*11df0*/  IMAD.X R8, R7, 0x1, R2, P2 ;  /* 0x0000000107087824 */ /* 0x002fe200010e0602 */
[----:B------:R-:W-:-:S03]  /*11e00*/  IADD3 R15, P2, PT, R15, R5, RZ ;  /* 0x000000050f0f7210 */ /* 0x000fc60007f5e0ff */
[----:B------:R-:W-:Y:S01]  /*11e10*/  STL [R1+0xed0], R16 ;  /* 0x000ed01001007387 */ /* 0x000fe20000100800 */
[----:B------:R-:W-:-:S03]  /*11e20*/  IMAD.X R7, R7, 0x1, R4, P1 ;  /* 0x0000000107077824 */ /* 0x000fc600008e0604 */
[----:B------:R0:W-:Y:S04]  /*11e30*/  STL [R1+0xe9c], R8 ;  /* 0x000e9c0801007387 */ /* 0x0001e80000100800 */
[----:B0-----:R-:W4:Y:S04]  /*11e40*/  LDL.LU R8, [R1+0x38c] ;  /* 0x00038c0001087983 */ /* 0x001f280000300800 */
[----:B------:R0:W-:Y:S04]  /*11e50*/  STL [R1+0xed8], R15 ;  /* 0x000ed80f01007387 */ /* 0x0001e80000100800 */
[----:B0-----:R-:W4:Y:S04]  /*11e60*/  LDL.LU R15, [R1+0x318] ;  /* 0x00031800010f7983 */ /* 0x001f280000300800 */
        /* <DEDUP_REMOVED lines=8> */
[----:B------:R0:W-:Y:S01]  /*11ef0*/  STL [R1+0xee8], R16 ;  /* 0x000ee81001007387 */ /* 0x0001e20000100800 */
[----:B------:R-:W-:-:S03]  /*11f00*/  IADD3 R14, P4, PT, R13, R0, RZ ;  /* 0x000000000d0e7210 */ /* 0x000fc60007f9e0ff */
[----:B------:R-:W-:Y:S04]  /*11f10*/  STL [R1+0xeb4], R18 ;  /* 0x000eb41201007387 */ /* 0x000fe80000100800 */
[----:B------:R1:W-:Y:S01]  /*11f20*/  STL [R1+0xef0], R14 ;  /* 0x000ef00e01007387 */ /* 0x0003e20000100800 */
[C---:B0-----:R-:W-:Y:S01]  /*11f30*/  IMAD.X R16, R24.reuse, 0x1, R2, P3 ;  /* 0x0000000118107824 */ /* 0x041fe200018e0602 */
[----:B------:R-:W-:Y:S01]  /*11f40*/  IADD3 R13, P3, PT, R13, R5, RZ ;  /* 0x000000050d0d7210 */ /* 0x000fe20007f7e0ff */
[----:B-1----:R-:W-:-:S03]  /*11f50*/  IMAD.X R14, R24, 0x1, R4, P6 ;  /* 0x00000001180e7824 */ /* 0x002fc600030e0604 */
[----:B------:R0:W-:Y:S04]  /*11f60*/  STL [R1+0xebc], R16 ;  /* 0x000ebc1001007387 */ /* 0x0001e80000100800 */
[----:B------:R1:W-:Y:S04]  /*11f70*/  STL [R1+0xef8], R13 ;  /* 0x000ef80d01007387 */ /* 0x0003e80000100800 */
[----:B------:R5:W-:Y:S01]  /*11f80*/  STL [R1+0xec4], R14 ;  /* 0x000ec40e01007387 */ /* 0x000be20000100800 */
[----:B0-----:R-:W-:Y:S01]  /*11f90*/  IADD3 R16, P6, PT, R12, R0, RZ ;  /* 0x000000000c107210 */ /* 0x001fe20007fde0ff */
[----:B-1----:R-:W-:-:S04]  /*11fa0*/  IMAD.X R13, R22, 0x1, R2, P5 ;  /* 0x00000001160d7824 */ /* 0x002fc800028e0602 */
[----:B------:R-:W-:Y:S01]  /*11fb0*/  STL [R1+0xf00], R16 ;  /* 0x000f001001007387 */ /* 0x000fe20000100800 */
[----:B-----5:R-:W-:Y:S01]  /*11fc0*/  IADD3 R14, P5, PT, R12, R5, RZ ;  /* 0x000000050c0e7210 */ /* 0x020fe20007fbe0ff */
[----:B------:R-:W-:Y:S02]  /*11fd0*/  IMAD.X R12, R22, 0x1, R4, P2 ;  /* 0x00000001160c7824 */ /* 0x000fe400010e0604 */
[----:B------:R0:W-:Y:S04]  /*11fe0*/  STL [R1+0xecc], R13 ;  /* 0x000ecc0d01007387 */ /* 0x0001e80000100800 */
[----:B------:R1:W-:Y:S04]  /*11ff0*/  STL [R1+0xf08], R14 ;  /* 0x000f080e01007387 */ /* 0x0003e80000100800 */
[----:B------:R5:W-:Y:S01]  /*12000*/  STL [R1+0xed4], R12 ;  /* 0x000ed40c01007387 */ /* 0x000be20000100800 */
[----:B0-----:R-:W-:-:S05]  /*12010*/  IADD3 R13, P2, PT, R11, R0, RZ ;  /* 0x000000000b0d7210 */ /* 0x001fca0007f5e0ff */
[----:B------:R0:W-:Y:S01]  /*12020*/  STL [R1+0xf10], R13 ;  /* 0x000f100d01007387 */ /* 0x0001e20000100800 */
[C---:B-1----:R-:W-:Y:S01]  /*12030*/  IMAD.X R14, R20.reuse, 0x1, R2, P1 ;  /* 0x00000001140e7824 */ /* 0x042fe200008e0602 */
[----:B-----5:R-:W-:Y:S01]  /*12040*/  IADD3 R12, P1, PT, R11, R5, RZ ;  /* 0x000000050b0c7210 */ /* 0x020fe20007f3e0ff */
[----:B0-----:R-:W-:-:S03]  /*12050*/  IMAD.X R13, R20, 0x1, R4, P0 ;  /* 0x00000001140d7824 */ /* 0x001fc600000e0604 */
[----:B------:R-:W-:Y:S01]  /*12060*/  STL [R1+0xedc], R14 ;  /* 0x000edc0e01007387 */ /* 0x000fe20000100800 */
[----:B------:R-:W-:-:S03]  /*12070*/  IADD3 R11, P0, PT, R10, R0, RZ ;  /* 0x000000000a0b7210 */ /* 0x000fc60007f1e0ff */
[----:B------:R0:W-:Y:S04]  /*12080*/  STL [R1+0xf18], R12 ;  /* 0x000f180c01007387 */ /* 0x0001e80000100800 */
[----:B------:R-:W-:Y:S04]  /*12090*/  STL [R1+0xee4], R13 ;  /* 0x000ee40d01007387 */ /* 0x000fe80000100800 */
[----:B------:R1:W-:Y:S01]  /*120a0*/  STL [R1+0xf1c], R11 ;  /* 0x000f1c0b01007387 */ /* 0x0003e20000100800 */
[----:B0-----:R-:W-:Y:S01]  /*120b0*/  IMAD.X R12, R3, 0x1, R2, P4 ;  /* 0x00000001030c7824 */ /* 0x001fe200020e0602 */
[----:B------:R-:W-:-:S04]  /*120c0*/  IADD3 R10, P4, PT, R10, R5, RZ ;  /* 0x000000050a0a7210 */ /* 0x000fc80007f9e0ff */
[----:B------:R-:W-:Y:S01]  /*120d0*/  STL [R1+0xeec], R12 ;  /* 0x000eec0c01007387 */ /* 0x000fe20000100800 */
[----:B-1----:R-:W-:-:S03]  /*120e0*/  IMAD.X R11, R3, 0x1, R4, P3 ;  /* 0x00000001030b7824 */ /* 0x002fc600018e0604 */
[----:B------:R2:W-:Y:S04]  /*120f0*/  STL [R1+0xf20], R10 ;  /* 0x000f200a01007387 */ /* 0x0005e80000100800 */
[----:B------:R0:W-:Y:S01]  /*12100*/  STL [R1+0xef4], R11 ;  /* 0x000ef40b01007387 */ /* 0x0001e20000100800 */
[----:B--2---:R-:W-:-:S05]  /*12110*/  IADD3 R10, P3, PT, R17, R0, RZ ;  /* 0x00000000110a7210 */ /* 0x004fca0007f7e0ff */
[----:B------:R1:W-:Y:S01]  /*12120*/  STL [R1+0xf24], R10 ;  /* 0x000f240a01007387 */ /* 0x0003e20000100800 */
[----:B------:R-:W-:Y:S01]  /*12130*/  SHF.R.S32.HI R3, RZ, 0x1f, R17 ;  /* 0x0000001fff037819 */ /* 0x000fe20000011411 */
[C---:B---3--:R-:W-:Y:S01]  /*12140*/  IMAD.X R12, R6.reuse, 0x1, R2, P6 ;  /* 0x00000001060c7824 */ /* 0x048fe200030e0602 */
[----:B0-----:R-:W-:Y:S01]  /*12150*/  IADD3 R11, P6, PT, R17, R5, RZ ;  /* 0x00000005110b7210 */ /* 0x001fe20007fde0ff */
[----:B-1----:R-:W-:-:S03]  /*12160*/  IMAD.X R10, R6, 0x1, R4, P5 ;  /* 0x00000001060a7824 */ /* 0x002fc600028e0604 */
[----:B------:R0:W-:Y:S04]  /*12170*/  STL [R1+0xefc], R12 ;  /* 0x000efc0c01007387 */ /* 0x0001e80000100800 */
[----:B------:R4:W-:Y:S01]  /*12180*/  STL [R1+0xf28], R11 ;  /* 0x000f280b01007387 */ /* 0x0009e20000100800 */
[----:B------:R-:W-:-:S03]  /*12190*/  SHF.R.S32.HI R6, RZ, 0x1f, R9 ;  /* 0x0000001fff067819 */ /* 0x000fc60000011409 */
[----:B------:R1:W-:Y:S01]  /*121a0*/  STL [R1+0xf04], R10 ;  /* 0x000f040a01007387 */ /* 0x0003e20000100800 */
[----:B0-----:R-:W-:-:S05]  /*121b0*/  IADD3 R12, P5, PT, R9, R0, RZ ;  /* 0x00000000090c7210 */ /* 0x001fca0007fbe0ff */
[----:B------:R-:W-:Y:S01]  /*121c0*/  STL [R1+0xf2c], R12 ;  /* 0x000f2c0c01007387 */ /* 0x000fe20000100800 */
[C---:B----4-:R-:W-:Y:S01]  /*121d0*/  IMAD.X R11, R8.reuse, 0x1, R2, P2 ;  /* 0x00000001080b7824 */ /* 0x050fe200010e0602 */
[----:B-1----:R-:W-:Y:S01]  /*121e0*/  IADD3 R10, P2, PT, R9, R5, RZ ;  /* 0x00000005090a7210 */ /* 0x002fe20007f5e0ff */
[----:B------:R-:W-:-:S03]  /*121f0*/  IMAD.X R9, R8, 0x1, R4, P1 ;  /* 0x0000000108097824 */ /* 0x000fc600008e0604 */
[----:B------:R-:W-:Y:S04]  /*12200*/  STL [R1+0xf0c], R11 ;  /* 0x000f0c0b01007387 */ /* 0x000fe80000100800 */
[----:B------:R-:W-:Y:S01]  /*12210*/  STL [R1+0xf30], R10 ;  /* 0x000f300a01007387 */ /* 0x000fe20000100800 */
[----:B------:R-:W-:-:S03]  /*12220*/  IADD3 R0, P1, PT, R15, R0, RZ ;  /* 0x000000000f007210 */ /* 0x000fc60007f3e0ff */
[----:B------:R-:W-:Y:S04]  /*12230*/  STL [R1+0xf14], R9 ;  /* 0x000f140901007387 */ /* 0x000fe80000100800 */
[----:B------:R-:W-:Y:S01]  /*12240*/  STL [R1+0x768], R0 ;  /* 0x0007680001007387 */ /* 0x000fe20000100800 */
[----:B------:R-:W-:Y:S01]  /*12250*/  IMAD.X R8, R7, 0x1, R2, P0 ;  /* 0x0000000107087824 */ /* 0x000fe200000e0602 */
[----:B------:R-:W-:-:S04]  /*12260*/  IADD3 R5, P0, PT, R15, R5, RZ ;  /* 0x000000050f057210 */ /* 0x000fc80007f1e0ff */
[----:B------:R0:W-:Y:S04]  /*12270*/  STL [R1+0x764], R8 ;  /* 0x0007640801007387 */ /* 0x0001e80000100800 */
[----:B------:R1:W-:Y:S01]  /*12280*/  STL [R1+0x760], R5 ;  /* 0x0007600501007387 */ /* 0x0003e20000100800 */
[--C-:B0-----:R-:W-:Y:S02]  /*12290*/  IMAD.X R8, R7, 0x1, R4.reuse, P4 ;  /* 0x0000000107087824 */ /* 0x101fe400020e0604 */
[C---:B------:R-:W-:Y:S02]  /*122a0*/  IMAD.X R7, R3.reuse, 0x1, R4, P6 ;  /* 0x0000000103077824 */ /* 0x040fe400030e0604 */
[--C-:B-1----:R-:W-:Y:S01]  /*122b0*/  IMAD.X R5, R3, 0x1, R2.reuse, P3 ;  /* 0x0000000103057824 */ /* 0x102fe200018e0602 */
[----:B------:R-:W-:Y:S04]  /*122c0*/  STL [R1+0x744], R8 ;  /* 0x0007440801007387 */ /* 0x000fe80000100800 */
[----:B------:R-:W-:Y:S04]  /*122d0*/  STL [R1+0x748], R5 ;  /* 0x0007480501007387 */ /* 0x000fe80000100800 */
[----:B------:R0:W-:Y:S02]  /*122e0*/  STL [R1+0x74c], R7 ;  /* 0x00074c0701007387 */ /* 0x0001e40000100800 */
[----:B0-----:R-:W0:Y:S01]  /*122f0*/  S2R R7, SR_TID.X ;  /* 0x0000000000077919 */ /* 0x001e220000002100 */
[C---:B------:R-:W-:Y:S01]  /*12300*/  IMAD.X R3, R6.reuse, 0x1, R2, P5 ;  /* 0x0000000106037824 */ /* 0x040fe200028e0602 */
[----:B------:R-:W-:Y:S01]  /*12310*/  SHF.R.S32.HI R0, RZ, 0x1f, R15 ;  /* 0x0000001fff007819 */ /* 0x000fe2000001140f */
[----:B------:R-:W-:-:S03]  /*12320*/  IMAD.X R5, R6, 0x1, R4, P2 ;  /* 0x0000000106057824 */ /* 0x000fc600010e0604 */
[----:B------:R1:W-:Y:S04]  /*12330*/  STL [R1+0x750], R3 ;  /* 0x0007500301007387 */ /* 0x0003e80000100800 */
[----:B------:R2:W-:Y:S01]  /*12340*/  STL [R1+0x754], R5 ;  /* 0x0007540501007387 */ /* 0x0005e20000100800 */
[C---:B-1----:R-:W-:Y:S02]  /*12350*/  IMAD.X R3, R0.reuse, 0x1, R2, P1 ;  /* 0x0000000100037824 */ /* 0x042fe400008e0602 */
[----:B------:R-:W-:-:S03]  /*12360*/  IMAD.X R2, R0, 0x1, R4, P0 ;  /* 0x0000000100027824 */ /* 0x000fc600000e0604 */
[----:B------:R2:W-:Y:S04]  /*12370*/  STL [R1+0x758], R3 ;  /* 0x0007580301007387 */ /* 0x0005e80000100800 */
[----:B------:R2:W-:Y:S01]  /*12380*/  STL [R1+0x75c], R2 ;  /* 0x00075c0201007387 */ /* 0x0005e20000100800 */
[----:B0-----:R-:W-:-:S03]  /*12390*/  IMAD.SHL.U32 R0, R7, 0x2, RZ ;  /* 0x0000000207007824 */ /* 0x001fc600078e00ff */
        /* <DEDUP_REMOVED lines=33> */
[----:B------:R-:W-:-:S05]  /*125b0*/  UMOV UR4, URZ ;  /* 0x000000ff00047c82 */ /* 0x000fca0008000000 */
.L_x_2:
[----:B0-2---:R-:W0:Y:S01]  /*125c0*/  S2R R0, SR_TID.X ;  /* 0x0000000000007919 */ /* 0x005e220000002100 */
[----:B------:R-:W-:Y:S01]  /*125d0*/  UIMAD UR7, UR4, -0x100, UR10 ;  /* 0xffffff00040778a4 */ /* 0x000fe2000f8e020a */
[----:B------:R-:W-:Y:S04]  /*125e0*/  STL [R1+0x1da4], R7 ;  /* 0x001da40701007387 */ /* 0x000fe80000100800 */
[----:B------:R-:W-:Y:S04]  /*125f0*/  STL [R1+0x1da0], R15 ;  /* 0x001da00f01007387 */ /* 0x000fe80000100800 */
[----:B------:R-:W-:Y:S04]  /*12600*/  STL [R1+0x1d9c], R14 ;  /* 0x001d9c0e01007387 */ /* 0x000fe80000100800 */
[----:B------:R-:W-:Y:S04]  /*12610*/  STL [R1+0x1d98], R9 ;  /* 0x001d980901007387 */ /* 0x000fe80000100800 */
[----:B------:R-:W-:Y:S04]  /*12620*/  STL [R1+0x1d94], R13 ;  /* 0x001d940d01007387 */ /* 0x000fe80000100800 */
[----:B------:R-:W-:Y:S04]  /*12630*/  STL [R1+0x1d90], R11 ;  /* 0x001d900b01007387 */ /* 0x000fe80000100800 */
[----:B------:R-:W-:Y:S01]  /*12640*/  STL [R1+0x1d8c], R10 ;  /* 0x001d8c0a01007387 */ /* 0x000fe20000100800 */
[----:B0-----:R-:W-:-:S03]  /*12650*/  SHF.R.U32.HI R0, RZ, 0x5, R0 ;  /* 0x00000005ff007819 */ /* 0x001fc60000011600 */
[----:B------:R-:W-:Y:S01]  /*12660*/  STL [R1+0x1d88], R8 ;  /* 0x001d880801007387 */ /* 0x000fe20000100800 */
[----:B------:R-:W-:-:S03]  /*12670*/  SGXT.U32 R0, R0, 0x2 ;  /* 0x000000020000781a */ /* 0x000fc60000000000 */
[----:B------:R-:W-:Y:S01]  /*12680*/  STL [R1+0x1d84], R19 ;  /* 0x001d841301007387 */ /* 0x000fe20000100800 */
[----:B------:R-:W-:-:S03]  /*12690*/  LOP3.LUT R2, R0, 0x4, RZ, 0xfc, !PT ;  /* 0x0000000400027812 */ /* 0x000fc600078efcff */
[----:B------:R-:W-:Y:S01]  /*126a0*/  STL [R1+0x1d80], R21 ;  /* 0x001d801501007387 */ /* 0x000fe20000100800 */
[----:B------:R-:W-:Y:S02]  /*126b0*/  LOP3.LUT R4, R0, 0xc, RZ, 0xfc, !PT ;  /* 0x0000000c00047812 */ /* 0x000fe400078efcff */
[----:B------:R-:W-:Y:S01]  /*126c0*/  ISETP.GE.AND P4, PT, R2, UR7, PT ;  /* 0x0000000702007c0c */ /* 0x000fe2000bf86270 */
[----:B------:R-:W-:Y:S01]  /*126d0*/  STL [R1+0x1d7c], R23 ;  /* 0x001d7c1701007387 */ /* 0x000fe20000100800 */
[C---:B------:R-:W-:Y:S02]  /*126e0*/  LOP3.LUT R3, R0.reuse, 0x8, RZ, 0xfc, !PT ;  /* 0x0000000800037812 */ /* 0x040fe400078efcff */
[----:B------:R-:W-:Y:S01]  /*126f0*/  LOP3.LUT R2, R0, 0x10, RZ, 0xfc, !PT ;  /* 0x0000001000027812 */ /* 0x000fe200078efcff */
[----:B------:R-:W-:Y:S01]  /*12700*/  STL [R1+0x1d78], R24 ;  /* 0x001d781801007387 */ /* 0x000fe20000100800 */
[----:B------:R-:W-:Y:S02]  /*12710*/  ISETP.GE.AND P0, PT, R4, UR7, PT ;  /* 0x0000000704007c0c */ /* 0x000fe4000bf06270 */
[----:B------:R-:W-:Y:S01]  /*12720*/  ISETP.GE.AND P3, PT, R3, UR7, PT ;  /* 0x0000000703007c0c */ /* 0x000fe2000bf66270 */
[----:B------:R-:W-:Y:S01]  /*12730*/  STL [R1+0x1d74], R25 ;  /* 0x001d741901007387 */ /* 0x000fe20000100800 */
[----:B------:R-:W-:-:S02]  /*12740*/  LOP3.LUT R4, R0, 0x14, RZ, 0xfc, !PT ;  /* 0x0000001400047812 */ /* 0x000fc400078efcff */
[----:B------:R-:W-:Y:S01]  /*12750*/  ISETP.GE.AND P1, PT, R2, UR7, PT ;  /* 0x0000000702007c0c */ /* 0x000fe2000bf26270 */
[----:B------:R-:W2:Y:S01]  /*12760*/  LDL R5, [R1+0xf54] ;  /* 0x000f540001057983 */ /* 0x000ea20000100800 */
[C---:B------:R-:W-:Y:S02]  /*12770*/  LOP3.LUT R2, R0.reuse, 0x18, RZ, 0xfc, !PT ;  /* 0x0000001800027812 */ /* 0x040fe400078efcff */
[----:B------:R-:W-:Y:S02]  /*12780*/  LOP3.LUT R3, R0, 0x1c, RZ, 0xfc, !PT ;  /* 0x0000001c00037812 */ /* 0x000fe400078efcff */
[----:B------:R-:W-:Y:S02]  /*12790*/  PRMT R0, RZ, 0x7610, R0 ;  /* 0x00007610ff007816 */ /* 0x000fe40000000000 */
[----:B------:R-:W-:Y:S02]  /*127a0*/  ISETP.GE.AND P6, PT, R4, UR7, PT ;  /* 0x0000000704007c0c */ /* 0x000fe4000bfc6270 */
[----:B------:R-:W2:Y:S01]  /*127b0*/  LDL R4, [R1+0xf44] ;  /* 0x000f440001047983 */ /* 0x000ea20000100800 */
[----:B------:R-:W-:-:S02]  /*127c0*/  ISETP.GE.AND P5, PT, R2, UR7, PT ;  /* 0x0000000702007c0c */ /* 0x000fc4000bfa6270 */
[----:B------:R-:W-:Y:S01]  /*127d0*/  ISETP.GE.AND P2, PT, R3, UR7, PT ;  /* 0x0000000703007c0c */ /* 0x000fe2000bf46270 */
[----:B------:R0:W-:Y:S04]  /*127e0*/  STL.S16 [R1+0x94], R0 ;  /* 0x0000940001007387 */ /* 0x0001e80000100600 */
[----:B------:R-:W3:Y:S01]  /*127f0*/  LDL R3, [R1+0xf60] ;  /* 0x000f600001037983 */ /* 0x000ee20000100800 */
[----:B0-----:R-:W0:Y:S02]  /*12800*/  S2R R0, SR_TID.X ;  /* 0x0000000000007919 */ /* 0x001e240000002100 */
[----:B0-----:R-:W-:-:S04]  /*12810*/  SHF.R.U32.HI R0, RZ, 0x5, R0 ;  /* 0x00000005ff007819 */ /* 0x001fc80000011600 */
[----:B------:R-:W-:-:S04]  /*12820*/  SGXT.U32 R0, R0, 0x2 ;  /* 0x000000020000781a */ /* 0x000fc80000000000 */
[----:B------:R-:W-:Y:S02]  /*12830*/  LOP3.LUT R2, R0, 0x20, RZ, 0xfc, !PT ;  /* 0x0000002000027812 */ /* 0x000fe400078efcff */
[----:B------:R-:W4:Y:S01]  /*12840*/  LDL R0, [R1+0x94] ;  /* 0x0000940001007983 */ /* 0x000f220000100800 */
[----:B--2---:R-:W-:-:S04]  /*12850*/  @!P4 LOP3.LUT R5, R5, R4, RZ, 0x3c, !PT ;  /* 0x000000040505c212 */ /* 0x004fc800078e3cff */
[----:B------:R-:W-:-:S04]  /*12860*/  @!P4 LOP3.LUT R4, R5, R4, RZ, 0x3c, !PT ;  /* 0x000000040504c212 */ /* 0x000fc800078e3cff */
[----:B------:R-:W-:-:S05]  /*12870*/  @!P4 LOP3.LUT R5, R5, R4, RZ, 0x3c, !PT ;  /* 0x000000040505c212 */ /* 0x000fca00078e3cff */
[----:B----4-:R0:W2:Y:S02]  /*12880*/  @!P4 LDG.E.U8 R0, desc[UR8][R4.64] ;  /* 0x000000080400c981 */ /* 0x0100a4000c1e1100 */
[----:B0-----:R-:W-:Y:S02]  /*12890*/  PRMT R4, RZ, 0x7610, R4 ;  /* 0x00007610ff047816 */ /* 0x001fe40000000004 */
[----:B--2---:R0:W-:Y:S02]  /*128a0*/  @!P4 STL [R1+0x94], R0 ;  /* 0x000094000100c387 */ /* 0x0041e40000100800 */
[----:B0-----:R-:W0:Y:S01]  /*128b0*/  S2R R0, SR_TID.X ;  /* 0x0000000000007919 */ /* 0x001e220000002100 */
[----:B------:R-:W-:Y:S02]  /*128c0*/  ISETP.GE.AND P4, PT, R2, UR7, PT ;  /* 0x0000000702007c0c */ /* 0x000fe4000bf86270 */
[----:B------:R-:W3:Y:S04]  /*128d0*/  LDL R2, [R1+0xf50] ;  /* 0x000f500001027983 */ /* 0x000ee80000100800 */
[----:B------:R1:W-:Y:S01]  /*128e0*/  STL.S16 [R1+0x90], R4 ;  /* 0x0000900401007387 */ /* 0x0003e20000100600 */
[----:B0-----:R-:W-:-:S04]  /*128f0*/  SHF.R.U32.HI R0, RZ, 0x5, R0 ;  /* 0x00000005ff007819 */ /* 0x001fc80000011600 */
[----:B------:R-:W-:-:S04]  /*12900*/  SGXT.U32 R0, R0, 0x2 ;  /* 0x000000020000781a */ /* 0x000fc80000000000 */
[----:B-1----:R-:W-:Y:S02]  /*12910*/  LOP3.LUT R4, R0, 0x24, RZ, 0xfc, !PT ;  /* 0x0000002400047812 */ /* 0x002fe400078efcff */
[----:B------:R-:W2:Y:S01]  /*12920*/  LDL R0, [R1+0x90] ;  /* 0x0000900001007983 */ /* 0x000ea20000100800 */
[----:B---3--:R-:W-:-:S04]  /*12930*/  @!P3 LOP3.LUT R3, R3, R2, RZ, 0x3c, !PT ;  /* 0x000000020303b212 */ /* 0x008fc800078e3cff */
[----:B------:R-:W-:-:S04]  /*12940*/  @!P3 LOP3.LUT R2, R3, R2, RZ, 0x3c, !PT ;  /* 0x000000020302b212 */ /* 0x000fc800078e3cff */
[----:B------:R-:W-:-:S05]  /*12950*/  @!P3 LOP3.LUT R3, R3, R2, RZ, 0x3c, !PT ;  /* 0x000000020303b212 */ /* 0x000fca00078e3cff */
[----:B--2---:R-:W2:Y:S04]  /*12960*/  @!P3 LDG.E.U8 R0, desc[UR8][R2.64] ;  /* 0x000000080200b981 */ /* 0x004ea8000c1e1100 */
[----:B--2---:R0:W-:Y:S04]  /*12970*/  @!P3 STL [R1+0x90], R0 ;  /* 0x000090000100b387 */ /* 0x0041e80000100800 */
[----:B------:R-:W2:Y:S04]  /*12980*/  LDL R2, [R1+0xf4c] ;  /* 0x000f4c0001027983 */ /* 0x000ea80000100800 */
[----:B------:R-:W2:Y:S01]  /*12990*/  LDL R3, [R1+0xf5c] ;  /* 0x000f5c0001037983 */ /* 0x000ea20000100800 */
[----:B------:R-:W-:Y:S01]  /*129a0*/  PRMT R7, RZ, 0x7610, R7 ;  /* 0x00007610ff077816 */ /* 0x000fe20000000007 */
[----:B0-----:R-:W0:Y:S01]  /*129b0*/  S2R R0, SR_TID.X ;  /* 0x0000000000007919 */ /* 0x001e220000002100 */
[----:B--2---:R-:W-:-:S04]  /*129c0*/  @!P0 LOP3.LUT R3, R3, R2, RZ, 0x3c, !PT ;  /* 0x0000000203038212 */ /* 0x004fc800078e3cff */
[----:B------:R-:W-:-:S04]  /*129d0*/  @!P0 LOP3.LUT R2, R3, R2, RZ, 0x3c, !PT ;  /* 0x0000000203028212 */ /* 0x000fc800078e3cff */
[----:B------:R-:W-:-:S05]  /*129e0*/  @!P0 LOP3.LUT R3, R3, R2, RZ, 0x3c, !PT ;  /* 0x0000000203038212 */ /* 0x000fca00078e3cff */
[----:B------:R-:W2:Y:S01]  /*129f0*/  @!P0 LDG.E.U8 R7, desc[UR8][R2.64] ;  /* 0x0000000802078981 */ /* 0x000ea2000c1e1100 */
[----:B0-----:R-:W-:-:S04]  /*12a00*/  SHF.R.U32.HI R0, RZ, 0x5, R0 ;  /* 0x00000005ff007819 */ /* 0x001fc80000011600 */
[----:B------:R-:W-:Y:S02]  /*12a10*/  SGXT.U32 R0, R0, 0x2 ;  /* 0x000000020000781a */ /* 0x000fe40000000000 */
[----:B------:R-:W-:Y:S02]  /*12a20*/  ISETP.GE.AND P3, PT, R4, UR7, PT ;  /* 0x0000000704007c0c */ /* 0x000fe4000bf66270 */
[----:B------:R-:W-:Y:S02]  /*12a30*/  LOP3.LUT R4, R0, 0x28, RZ, 0xfc, !PT ;  /* 0x0000002800047812 */ /* 0x000fe400078efcff */
[----:B------:R-:W-:Y:S02]  /*12a40*/  PRMT R0, RZ, 0x7610, R0 ;  /* 0x00007610ff007816 */ /* 0x000fe40000000000 */
[----:B------:R-:W-:Y:S01]  /*12a50*/  ISETP.GE.AND P0, PT, R4, UR7, PT ;  /* 0x0000000704007c0c */ /* 0x000fe2000bf06270 */
[----:B--2---:R0:W-:Y:S04]  /*12a60*/  STL [R1+0x8c], R7 ;  /* 0x00008c0701007387 */ /* 0x0041e80000100800 */
[----:B0-----:R-:W2:Y:S04]  /*12a70*/  LDL.LU R7, [R1+0x1da4] ;  /* 0x001da40001077983 */ /* 0x001ea80000300800 */
[----:B------:R-:W3:Y:S04]  /*12a80*/  LDL R2, [R1+0xf48] ;  /* 0x000f480001027983 */ /* 0x000ee80000100800 */
[----:B------:R-:W3:Y:S04]  /*12a90*/  LDL R3, [R1+0xf58] ;  /* 0x000f580001037983 */ /* 0x000ee80000100800 */
[----:B------:R0:W-:Y:S02]  /*12aa0*/  STL.S16 [R1+0x30], R0 ;  /* 0x0000300001007387 */ /* 0x0001e40000100600 */
[----:B0-----:R-:W0:Y:S02]  /*12ab0*/  S2R R0, SR_TID.X ;  /* 0x0000000000007919 */ /* 0x001e240000002100 */
[----:B0-----:R-:W-:-:S04]  /*12ac0*/  SHF.R.U32.HI R0, RZ, 0x5, R0 ;  /* 0x00000005ff007819 */ /* 0x001fc80000011600 */
[----:B------:R-:W-:-:S04]  /*12ad0*/  SGXT.U32 R0, R0, 0x2 ;  /* 0x000000020000781a */ /* 0x000fc80000000000 */
[----:B------:R-:W-:Y:S02]  /*12ae0*/  LOP3.LUT R4, R0, 0x2c, RZ, 0xfc, !PT ;  /* 0x0000002c00047812 */ /* 0x000fe400078efcff */
[----:B------:R-:W4:Y:S01]  /*12af0*/  LDL R0, [R1+0x30] ;  /* 0x0000300001007983 */ /* 0x000f220000100800 */
[----:B---3--:R-:W-:-:S04]  /*12b00*/  @!P1 LOP3.LUT R3, R3, R2, RZ, 0x3c, !PT ;  /* 0x0000000203039212 */ /* 0x008fc800078e3cff */
[----:B------:R-:W-:-:S04]  /*12b10*/  @!P1 LOP3.LUT R2, R3, R2, RZ, 0x3c, !PT ;  /* 0x0000000203029212 */ /* 0x000fc800078e3cff */
[----:B------:R-:W-:-:S05]  /*12b20*/  @!P1 LOP3.LUT R3, R3, R2, RZ, 0x3c, !PT ;  /* 0x0000000203039212 */ /* 0x000fca00078e3cff */
[----:B----4-:R-:W3:Y:S04]  /*12b30*/  @!P1 LDG.E.U8 R0, desc[UR8][R2.64] ;  /* 0x0000000802009981 */ /* 0x010ee8000c1e1100 */
[----:B---3--:R0:W-:Y:S04]  /*12b40*/  @!P1 STL [R1+0x30], R0 ;  /* 0x0000300001009387 */ /* 0x0081e80000100800 */
[----:B------:R-:W3:Y:S04]  /*12b50*/  LDL R2, [R1+0xfac] ;  /* 0x000fac0001027983 */ /* 0x000ee80000100800 */
[----:B------:R-:W3:Y:S01]  /*12b60*/  LDL R3, [R1+0xfc0] ;  /* 0x000fc00001037983 */ /* 0x000ee20000100800 */
[----:B------:R-:W-:Y:S01]  /*12b70*/  PRMT R15, RZ, 0x7610, R15 ;  /* 0x00007610ff0f7816 */ /* 0x000fe2000000000f */
[----:B0-----:R-:W0:Y:S01]  /*12b80*/  S2R R0, SR_TID.X ;  /* 0x0000000000007919 */ /* 0x001e220000002100 */
[----:B---3--:R-:W-:-:S04]  /*12b90*/  @!P6 LOP3.LUT R3, R3, R2, RZ, 0x3c, !PT ;  /* 0x000000020303e212 */ /* 0x008fc800078e3cff */
[----:B------:R-:W-:-:S04]  /*12ba0*/  @!P6 LOP3.LUT R2, R3, R2, RZ, 0x3c, !PT ;  /* 0x000000020302e212 */ /* 0x000fc800078e3cff */
[----:B------:R-:W-:-:S05]  /*12bb0*/  @!P6 LOP3.LUT R3, R3, R2, RZ, 0x3c, !PT ;  /* 0x000000020303e212 */ /* 0x000fca00078e3cff */
[----:B------:R-:W3:Y:S01]  /*12bc0*/  @!P6 LDG.E.U8 R15, desc[UR8][R2.64] ;  /* 0x00000008020fe981 */ /* 0x000ee2000c1e1100 */
[----:B0-----:R-:W-:-:S04]  /*12bd0*/  SHF.R.U32.HI R0, RZ, 0x5, R0 ;  /* 0x00000005ff007819 */ /* 0x001fc80000011600 */
[----:B------:R-:W-:Y:S02]  /*12be0*/  SGXT.U32 R0, R0, 0x2 ;  /* 0x000000020000781a */ /* 0x000fe40000000000 */
[----:B------:R-:W-:Y:S02]  /*12bf0*/  ISETP.GE.AND P1, PT, R4, UR7, PT ;  /* 0x0000000704007c0c */ /* 0x000fe4000bf26270 */
[----:B------:R-:W-:Y:S02]  /*12c00*/  LOP3.LUT R4, R0, 0x30, RZ, 0xfc, !PT ;  /* 0x0000003000047812 */ /* 0x000fe400078efcff */
[----:B------:R-:W-:Y:S02]  /*12c10*/  PRMT R0, RZ, 0x7610, R0 ;  /* 0x00007610ff007816 */ /* 0x000fe40000000000 */
[----:B------:R-:W-:Y:S01]  /*12c20*/  ISETP.GE.AND P6, PT, R4, UR7, PT ;  /* 0x0000000704007c0c */ /* 0x000fe2000bfc6270 */
[----:B---3--:R0:W-:Y:S04]  /*12c30*/  STL [R1+0x88], R15 ;  /* 0x0000880f01007387 */ /* 0x0081e80000100800 */
[----:B0-----:R-:W3:Y:S04]  /*12c40*/  LDL.LU R15, [R1+0x1da0] ;  /* 0x001da000010f7983 */ /* 0x001ee80000300800 */
[----:B------:R-:W4:Y:S04]  /*12c50*/  LDL R2, [R1+0xfa8] ;  /* 0x000fa80001027983 */ /* 0x000f280000100800 */
[----:B------:R-:W4:Y:S04]  /*12c60*/  LDL R3, [R1+0xfbc] ;  /* 0x000fbc0001037983 */ /* 0x000f280000100800 */
[----:B------:R0:W-:Y:S02]  /*12c70*/  STL.S16 [R1+0x84], R0 ;  /* 0x0000840001007387 */ /* 0x0001e40000100600 */
[----:B0-----:R-:W0:Y:S02]  /*12c80*/  S2R R0, SR_TID.X ;  /* 0x0000000000007919 */ /* 0x001e240000002100 */
[----:B0-----:R-:W-:-:S04]  /*12c90*/  SHF.R.U32.HI R0, RZ, 0x5, R0 ;  /* 0x00000005ff007819 */ /* 0x001fc80000011600 */
[----:B------:R-:W-:-:S04]  /*12ca0*/  SGXT.U32 R0, R0, 0x2 ;  /* 0x000000020000781a */ /* 0x000fc80000000000 */
[----:B------:R-:W-:Y:S02]  /*12cb0*/  LOP3.LUT R4, R0, 0x34, RZ, 0xfc, !PT ;  /* 0x0000003400047812 */ /* 0x000fe400078efcff */
[----:B------:R-:W5:Y:S01]  /*12cc0*/  LDL R0, [R1+0x84] ;  /* 0x0000840001007983 */ /* 0x000f620000100800 */
[----:B----4-:R-:W-:-:S04]  /*12cd0*/  @!P5 LOP3.LUT R3, R3, R2, RZ, 0x3c, !PT ;  /* 0x000000020303d212 */ /* 0x010fc800078e3cff */
[----:B------:R-:W-:-:S04]  /*12ce0*/  @!P5 LOP3.LUT R2, R3, R2, RZ, 0x3c, !PT ;  /* 0x000000020302d212 */ /* 0x000fc800078e3cff */
[----:B------:R-:W-:-:S05]  /*12cf0*/  @!P5 LOP3.LUT R3, R3, R2, RZ, 0x3c, !PT ;  /* 0x000000020303d212 */ /* 0x000fca00078e3cff */
[----:B-----5:R-:W4:Y:S04]  /*12d00*/  @!P5 LDG.E.U8 R0, desc[UR8][R2.64] ;  /* 0x000000080200d981 */ /* 0x020f28000c1e1100 */
[----:B----4-:R0:W-:Y:S04]  /*12d10*/  @!P5 STL [R1+0x84], R0 ;  /* 0x000084000100d387 */ /* 0x0101e80000100800 */
[----:B------:R-:W4:Y:S04]  /*12d20*/  LDL R2, [R1+0xfa4] ;  /* 0x000fa40001027983 */ /* 0x000f280000100800 */
[----:B------:R-:W4:Y:S01]  /*12d30*/  LDL R3, [R1+0xfb8] ;  /* 0x000fb80001037983 */ /* 0x000f220000100800 */
[----:B------:R-:W-:Y:S01]  /*12d40*/  PRMT R14, RZ, 0x7610, R14 ;  /* 0x00007610ff0e7816 */ /* 0x000fe2000000000e */
[----:B0-----:R-:W0:Y:S01]  /*12d50*/  S2R R0, SR_TID.X ;  /* 0x0000000000007919 */ /* 0x001e220000002100 */
[----:B----4-:R-:W-:-:S04]  /*12d60*/  @!P2 LOP3.LUT R3, R3, R2, RZ, 0x3c, !PT ;  /* 0x000000020303a212 */ /* 0x010fc800078e3cff */
[----:B------:R-:W-:-:S04]  /*12d70*/  @!P2 LOP3.LUT R2, R3, R2, RZ, 0x3c, !PT ;  /* 0x000000020302a212 */ /* 0x000fc800078e3cff */
[----:B------:R-:W-:-:S05]  /*12d80*/  @!P2 LOP3.LUT R3, R3, R2, RZ, 0x3c, !PT ;  /* 0x000000020303a212 */ /* 0x000fca00078e3cff */
[----:B------:R-:W4:Y:S01]  /*12d90*/  @!P2 LDG.E.U8 R14, desc[UR8][R2.64] ;  /* 0x00000008020ea981 */ /* 0x000f22000c1e1100 */
[----:B0-----:R-:W-:-:S04]  /*12da0*/  SHF.R.U32.HI R0, RZ, 0x5, R0 ;  /* 0x00000005ff007819 */ /* 0x001fc80000011600 */
[----:B------:R-:W-:Y:S02]  /*12db0*/  SGXT.U32 R0, R0, 0x2 ;  /* 0x000000020000781a */ /* 0x000fe40000000000 */
[----:B------:R-:W-:Y:S02]  /*12dc0*/  ISETP.GE.AND P5, PT, R4, UR7, PT ;  /* 0x0000000704007c0c */ /* 0x000fe4000bfa6270 */
[----:B------:R-:W-:Y:S02]  /*12dd0*/  LOP3.LUT R4, R0, 0x38, RZ, 0xfc, !PT ;  /* 0x0000003800047812 */ /* 0x000fe400078efcff */
[----:B------:R-:W-:Y:S02]  /*12de0*/  PRMT R0, RZ, 0x7610, R0 ;  /* 0x00007610ff007816 */ /* 0x000fe40000000000 */
[----:B------:R-:W-:Y:S01]  /*12df0*/  ISETP.GE.AND P2, PT, R4, UR7, PT ;  /* 0x0000000704007c0c */ /* 0x000fe2000bf46270 */
[----:B----4-:R0:W-:Y:S04]  /*12e00*/  STL [R1+0x80], R14 ;  /* 0x0000800e01007387 */ /* 0x0101e80000100800 */
[----:B0-----:R-:W4:Y:S04]  /*12e10*/  LDL.LU R14, [R1+0x1d9c] ;  /* 0x001d9c00010e7983 */ /* 0x001f280000300800 */
[----:B------:R-:W5:Y:S04]  /*12e20*/  LDL R2, [R1+0xfb4] ;  /* 0x000fb40001027983 */ /* 0x000f680000100800 */
[----:B------:R-:W5:Y:S04]  /*12e30*/  LDL R3, [R1+0xfd0] ;  /* 0x000fd00001037983 */ /* 0x000f680000100800 */
[----:B------:R0:W-:Y:S02]  /*12e40*/  STL.S16 [R1+0x2c], R0 ;  /* 0x00002c0001007387 */ /* 0x0001e40000100600 */
[----:B0-----:R-:W0:Y:S02]  /*12e50*/  S2R R0, SR_TID.X ;  /* 0x0000000000007919 */ /* 0x001e240000002100 */
[----:B0-----:R-:W-:-:S04]  /*12e60*/  SHF.R.U32.HI R0, RZ, 0x5, R0 ;  /* 0x00000005ff007819 */ /* 0x001fc80000011600 */
[----:B------:R-:W-:-:S04]  /*12e70*/  SGXT.U32 R0, R0, 0x2 ;  /* 0x000000020000781a */ /* 0x000fc80000000000 */
[----:B------:R-:W-:Y:S02]  /*12e80*/  LOP3.LUT R4, R0, 0x3c, RZ, 0xfc, !PT ;  /* 0x0000003c00047812 */ /* 0x000fe400078efcff */
[----:B------:R-:W2:Y:S01]  /*12e90*/  LDL R0, [R1+0x2c] ;  /* 0x00002c0001007983 */ /* 0x000ea20000100800 */
[----:B-----5:R-:W-:-:S04]  /*12ea0*/  @!P4 LOP3.LUT R3, R3, R2, RZ, 0x3c, !PT ;  /* 0x000000020303c212 */ /* 0x020fc800078e3cff */
        /* <DEDUP_REMOVED lines=305> */
[----:B------:R-:W-:Y:S01]  /*141c0*/  LOP3.LUT R4, R0, 0x90, RZ, 0xfc, !PT ;  /* 0x0000009000047812 */ /* 0x000fe200078efcff */
[----:B------:R-:W5:Y:S01]  /*141d0*/  LDL R2, [R1+0x1028] ;  /* 0x0010280001027983 */ /* 0x000f620000100800 */
[----:B------:R-:W-:-:S03]  /*141e0*/  PRMT R0, RZ, 0x7610, R0 ;  /* 0x00007610ff007816 */ /* 0x000fc60000000000 */
[----:B------:R-:W5:Y:S01]  /*141f0*/  LDL R3, [R1+0x1038] ;  /* 0x0010380001037983 */ /* 0x000f620000100800 */
[----:B------:R-:W-:-:S03]  /*14200*/  ISETP.GE.AND P4, PT, R4, UR7, PT ;  /* 0x0000000704007c0c */ /* 0x000fc6000bf86270 */
[----:B--2---:R0:W-:Y:S04]  /*14210*/  STL [R1+0x40], R17 ;  /* 0x0000401101007387 */ /* 0x0041e80000100800 */
[----:B0-----:R-:W2:Y:S04]  /*14220*/  LDL R17, [R1+0x1050] ;  /* 0x0010500001117983 */ /* 0x001ea80000100800 */
        /* <DEDUP_REMOVED lines=38> */
[----:B--2---:R-:W2:Y:S01]  /*14490*/  @!P1 LDG.E.U8 R0, desc[UR8][R2.64] ;  /* 0x0000000802009981 */ /* 0x004ea2000c1e1100 */
[----:B------:R-:W-:-:S03]  /*144a0*/  PRMT R16, RZ, 0x7610, R16 ;  /* 0x00007610ff107816 */ /* 0x000fc60000000010 */
[----:B--2---:R0:W-:Y:S04]  /*144b0*/  @!P1 STL [R1+0x14], R0 ;  /* 0x0000140001009387 */ /* 0x0041e80000100800 */
[----:B------:R-:W2:Y:S01]  /*144c0*/  LDL R3, [R1+0x1040] ;  /* 0x0010400001037983 */ /* 0x000ea20000100800 */
[----:B------:R-:W-:Y:S01]  /*144d0*/  @!P6 IMAD.MOV.U32 R2, RZ, RZ, R17 ;  /* 0x000000ffff02e224 */ /* 0x000fe200078e0011 */
[----:B0-----:R-:W0:Y:S01]  /*144e0*/  S2R R0, SR_TID.X ;  /* 0x0000000000007919 */ /* 0x001e220000002100 */
[----:B------:R-:W-:Y:S01]  /*144f0*/  ISETP.GE.AND P1, PT, R4, UR7, PT ;  /* 0x0000000704007c0c */ /* 0x000fe2000bf26270 */
[----:B------:R-:W5:Y:S04]  /*14500*/  LDL R17, [R1+0x1058] ;  /* 0x0010580001117983 */ /* 0x000f680000100800 */
[----:B--2---:R1:W2:Y:S01]  /*14510*/  @!P6 LDG.E.U8 R16, desc[UR8][R2.64] ;  /* 0x000000080210e981 */ /* 0x0042a2000c1e1100 */
[----:B0-----:R-:W-:-:S04]  /*14520*/  SHF.R.U32.HI R0, RZ, 0x5, R0 ;  /* 0x00000005ff007819 */ /* 0x001fc80000011600 */
[----:B------:R-:W-:-:S04]  /*14530*/  SGXT.U32 R0, R0, 0x2 ;  /* 0x000000020000781a */ /* 0x000fc80000000000 */
[----:B------:R-:W-:Y:S01]  /*14540*/  LOP3.LUT R4, R0, 0xa0, RZ, 0xfc, !PT ;  /* 0x000000a000047812 */ /* 0x000fe200078efcff */
[----:B------:R-:W3:Y:S01]  /*14550*/  LDL R3, [R1+0x1044] ;  /* 0x0010440001037983 */ /* 0x000ee20000100800 */
[----:B-1----:R-:W-:Y:S02]  /*14560*/  PRMT R2, RZ, 0x7610, R2 ;  /* 0x00007610ff027816 */ /* 0x002fe40000000002 */
[----:B------:R-:W-:Y:S02]  /*14570*/  ISETP.GE.AND P6, PT, R4, UR7, PT ;  /* 0x0000000704007c0c */ /* 0x000fe4000bfc6270 */
[----:B------:R-:W-:Y:S01]  /*14580*/  LOP3.LUT R4, R0, 0xa4, RZ, 0xfc, !PT ;  /* 0x000000a400047812 */ /* 0x000fe200078efcff */
[----:B--2---:R0:W-:Y:S04]  /*14590*/  STL [R1+0x34], R16 ;  /* 0x0000341001007387 */ /* 0x0041e80000100800 */
[----:B0-----:R-:W2:Y:S04]  /*145a0*/  LDL R16, [R1+0x1068] ;  /* 0x0010680001107983 */ /* 0x001ea80000100800 */
[----:B------:R0:W-:Y:S04]  /*145b0*/  STL.S16 [R1+0xc], R2 ;  /* 0x00000c0201007387 */ /* 0x0001e80000100600 */
[----:B------:R-:W3:Y:S01]  /*145c0*/  LDL R0, [R1+0xc] ;  /* 0x00000c0001007983 */ /* 0x000ee20000100800 */
[----:B0-----:R-:W-:-:S03]  /*145d0*/  @!P5 IMAD.MOV.U32 R2, RZ, RZ, R6 ;  /* 0x000000ffff02d224 */ /* 0x001fc600078e0006 */
[----:B------:R-:W2:Y:S04]  /*145e0*/  LDL R6, [R1+0x1064] ;  /* 0x0010640001067983 */ /* 0x000ea80000100800 */
[----:B---3--:R-:W3:Y:S04]  /*145f0*/  @!P5 LDG.E.U8 R0, desc[UR8][R2.64] ;  /* 0x000000080200d981 */ /* 0x008ee8000c1e1100 */
        /* <DEDUP_REMOVED lines=8> */
[----:B------:R1:W3:Y:S01]  /*14680*/  @!P2 LDG.E.U8 R18, desc[UR8][R2.64] ;  /* 0x000000080212a981 */ /* 0x0002e2000c1e1100 */
[----:B0-----:R-:W-:-:S04]  /*14690*/  SHF.R.U32.HI R0, RZ, 0x5, R0 ;  /* 0x00000005ff007819 */ /* 0x001fc80000011600 */
[----:B------:R-:W-:Y:S02]  /*146a0*/  SGXT.U32 R0, R0, 0x2 ;  /* 0x000000020000781a */ /* 0x000fe40000000000 */
[----:B------:R-:W-:Y:S02]  /*146b0*/  ISETP.GE.AND P5, PT, R4, UR7, PT ;  /* 0x0000000704007c0c */ /* 0x000fe4000bfa6270 */
[----:B------:R-:W-:Y:S02]  /*146c0*/  LOP3.LUT R4, R0, 0xa8, RZ, 0xfc, !PT ;  /* 0x000000a800047812 */ /* 0x000fe400078efcff */
[----:B-1----:R-:W-:Y:S02]  /*146d0*/  PRMT R2, RZ, 0x7610, R2 ;  /* 0x00007610ff027816 */ /* 0x002fe40000000002 */
[----:B------:R-:W-:Y:S02]  /*146e0*/  ISETP.GE.AND P2, PT, R4, UR7, PT ;  /* 0x0000000704007c0c */ /* 0x000fe4000bf46270 */
[----:B------:R-:W-:Y:S01]  /*146f0*/  LOP3.LUT R4, R0, 0xac, RZ, 0xfc, !PT ;  /* 0x000000ac00047812 */ /* 0x000fe200078efcff */
[----:B---3--:R0:W-:Y:S04]  /*14700*/  STL [R1+0x8], R18 ;  /* 0x0000081201007387 */ /* 0x0081e80000100800 */
[----:B0-----:R-:W3:Y:S04]  /*14710*/  LDL R18, [R1+0x1084] ;  /* 0x0010840001127983 */ /* 0x001ee80000100800 */
[----:B------:R2:W-:Y:S04]  /*14720*/  STL.S16 [R1+0x4], R2 ;  /* 0x0000040201007387 */ /* 0x0005e80000100600 */
[----:B------:R-:W3:Y:S01]  /*14730*/  LDL R0, [R1+0x4] ;  /* 0x0000040001007983 */ /* 0x000ee20000100800 */
[----:B-----5:R-:W-:-:S03]  /*14740*/  @!P4 IMAD.MOV.U32 R3, RZ, RZ, R17 ;  /* 0x000000ffff03c224 */ /* 0x020fc600078e0011 */
[----:B------:R-:W5:Y:S01]  /*14750*/  LDL R17, [R1+0x1070] ;  /* 0x0010700001117983 */ /* 0x000f620000100800 */
[----:B--2---:R-:W-:-:S03]  /*14760*/  @!P4 IMAD.MOV.U32 R2, RZ, RZ, R16 ;  /* 0x000000ffff02c224 */ /* 0x004fc600078e0010 */
[----:B------:R-:W2:Y:S04]  /*14770*/  LDL R16, [R1+0x1080] ;  /* 0x0010800001107983 */ /* 0x000ea80000100800 */
[----:B---3--:R-:W3:Y:S01]  /*14780*/  @!P4 LDG.E.U8 R0, desc[UR8][R2.64] ;  /* 0x000000080200c981 */ /* 0x008ee2000c1e1100 */
[----:B------:R-:W-:-:S03]  /*14790*/  PRMT R5, RZ, 0x7610, R5 ;  /* 0x00007610ff057816 */ /* 0x000fc60000000005 */
[----:B---3--:R-:W-:Y:S04]  /*147a0*/  @!P4 STL [R1+0x4], R0 ;  /* 0x000004000100c387 */ /* 0x008fe80000100800 */
[----:B------:R-:W3:Y:S01]  /*147b0*/  LDL R3, [R1+0x105c] ;  /* 0x00105c0001037983 */ /* 0x000ee20000100800 */
[----:B------:R-:W-:Y:S01]  /*147c0*/  @!P3 IMAD.MOV.U32 R2, RZ, RZ, R6 ;  /* 0x000000ffff02b224 */ /* 0x000fe200078e0006 */
[----:B------:R-:W-:Y:S02]  /*147d0*/  PRMT R29, RZ, 0x7610, R29 ;  /* 0x00007610ff1d7816 */ /* 0x000fe4000000001d */
[----:B------:R-:W2:Y:S04]  /*147e0*/  LDL R6, [R1+0x1074] ;  /* 0x0010740001067983 */ /* 0x000ea80000100800 */
[----:B---3--:R0:W3:Y:S04]  /*147f0*/  @!P3 LDG.E.U8 R5, desc[UR8][R2.64] ;  /* 0x000000080205b981 */ /* 0x0080e8000c1e1100 */
[----:B------:R-:W2:Y:S01]  /*14800*/  LDL R3, [R1+0x1060] ;  /* 0x0010600001037983 */ /* 0x000ea20000100800 */
[----:B0-----:R-:W-:Y:S01]  /*14810*/  @!P0 IMAD.MOV.U32 R2, RZ, RZ, R18 ;  /* 0x000000ffff028224 */ /* 0x001fe200078e0012 */
[----:B------:R-:W-:-:S02]  /*14820*/  PRMT R28, RZ, 0x7610, R28 ;  /* 0x00007610ff1c7816 */ /* 0x000fc4000000001c */
[----:B---3--:R0:W-:Y:S04]  /*14830*/  STL [R1], R5 ;  /* 0x0000000501007387 */ /* 0x0081e80000100800 */
[----:B--2---:R1:W2:Y:S04]  /*14840*/  @!P0 LDG.E.U8 R29, desc[UR8][R2.64] ;  /* 0x00000008021d8981 */ /* 0x0042a8000c1e1100 */
[----:B0-----:R-:W3:Y:S01]  /*14850*/  LDL R5, [R1+0x107c] ;  /* 0x00107c0001057983 */ /* 0x001ee20000100800 */
[----:B-1----:R-:W-:Y:S02]  /*14860*/  @!P1 IMAD.MOV.U32 R2, RZ, RZ, R16 ;  /* 0x000000ffff029224 */ /* 0x002fe400078e0010 */
[----:B-----5:R-:W-:-:S05]  /*14870*/  @!P1 IMAD.MOV.U32 R3, RZ, RZ, R17 ;  /* 0x000000ffff039224 */ /* 0x020fca00078e0011 */
[----:B------:R0:W5:Y:S01]  /*14880*/  @!P1 LDG.E.U8 R28, desc[UR8][R2.64] ;  /* 0x00000008021c9981 */ /* 0x000162000c1e1100 */
[----:B------:R-:W-:Y:S01]  /*14890*/  PRMT R27, RZ, 0x7610, R27 ;  /* 0x00007610ff1b7816 */ /* 0x000fe2000000001b */
[----:B0-----:R-:W-:Y:S02]  /*148a0*/  @!P6 IMAD.MOV.U32 R3, RZ, RZ, R6 ;  /* 0x000000ffff03e224 */ /* 0x001fe400078e0006 */
[----:B--2---:R0:W-:Y:S01]  /*148b0*/  STL [R1+0x1d4c], R29 ;  /* 0x001d4c1d01007387 */ /* 0x0041e20000100800 */
[----:B---3--:R-:W-:-:S03]  /*148c0*/  @!P6 IMAD.MOV.U32 R2, RZ, RZ, R5 ;  /* 0x000000ffff02e224 */ /* 0x008fc600078e0005 */
[----:B------:R-:W2:Y:S04]  /*148d0*/  LDL R17, [R1+0x1088] ;  /* 0x0010880001117983 */ /* 0x000ea80000100800 */
[----:B------:R-:W3:Y:S04]  /*148e0*/  LDL R16, [R1+0x1090] ;  /* 0x0010900001107983 */ /* 0x000ee80000100800 */
[----:B0-----:R-:W2:Y:S04]  /*148f0*/  LDL R29, [R1+0x1094] ;  /* 0x00109400011d7983 */ /* 0x001ea80000100800 */
[----:B-----5:R0:W-:Y:S04]  /*14900*/  STL [R1+0x1d2c], R28 ;  /* 0x001d2c1c01007387 */ /* 0x0201e80000100800 */
[----:B------:R2:W5:Y:S01]  /*14910*/  @!P6 LDG.E.U8 R27, desc[UR8][R2.64] ;  /* 0x00000008021be981 */ /* 0x000562000c1e1100 */
[----:B------:R-:W-:-:S03]  /*14920*/  PRMT R26, RZ, 0x7610, R26 ;  /* 0x00007610ff1a7816 */ /* 0x000fc6000000001a */
[----:B------:R-:W3:Y:S01]  /*14930*/  LDL R18, [R1+0x10bc] ;  /* 0x0010bc0001127983 */ /* 0x000ee20000100800 */
[----:B------:R-:W-:-:S03]  /*14940*/  PRMT R22, RZ, 0x7610, R22 ;  /* 0x00007610ff167816 */ /* 0x000fc60000000016 */
[----:B0-----:R-:W3:Y:S04]  /*14950*/  LDL R28, [R1+0x109c] ;  /* 0x00109c00011c7983 */ /* 0x001ee80000100800 */
[----:B------:R-:W3:Y:S04]  /*14960*/  LDL R3, [R1+0x1078] ;  /* 0x0010780001037983 */ /* 0x000ee80000100800 */
[----:B------:R-:W4:Y:S04]  /*14970*/  LDL R6, [R1+0x10a0] ;  /* 0x0010a00001067983 */ /* 0x000f280000100800 */
[----:B------:R-:W4:Y:S01]  /*14980*/  LDL R5, [R1+0x10c4] ;  /* 0x0010c40001057983 */ /* 0x000f220000100800 */
[----:B------:R-:W0:Y:S01]  /*14990*/  S2R R0, SR_TID.X ;  /* 0x0000000000007919 */ /* 0x000e220000002100 */
[----:B--2---:R-:W-:-:S02]  /*149a0*/  @!P5 IMAD.MOV.U32 R2, RZ, RZ, R29 ;  /* 0x000000ffff02d224 */ /* 0x004fc400078e001d */
[----:B-----5:R-:W-:Y:S04]  /*149b0*/  STL [R1+0x1d70], R27 ;  /* 0x001d701b01007387 */ /* 0x020fe80000100800 */
[----:B---3--:R1:W2:Y:S02]  /*149c0*/  @!P5 LDG.E.U8 R26, desc[UR8][R2.64] ;  /* 0x00000008021ad981 */ /* 0x0082a4000c1e1100 */
[----:B-1----:R-:W-:Y:S02]  /*149d0*/  @!P2 IMAD.MOV.U32 R2, RZ, RZ, R16 ;  /* 0x000000ffff02a224 */ /* 0x002fe400078e0010 */
[----:B------:R-:W-:Y:S01]  /*149e0*/  @!P2 IMAD.MOV.U32 R3, RZ, RZ, R17 ;  /* 0x000000ffff03a224 */ /* 0x000fe200078e0011 */
[----:B------:R-:W3:Y:S04]  /*149f0*/  LDL R16, [R1+0x10cc] ;  /* 0x0010cc0001107983 */ /* 0x000ee80000100800 */
[----:B------:R1:W5:Y:S04]  /*14a00*/  @!P2 LDG.E.U8 R22, desc[UR8][R2.64] ;  /* 0x000000080216a981 */ /* 0x000368000c1e1100 */
[----:B------:R-:W2:Y:S01]  /*14a10*/  LDL R17, [R1+0x10a4] ;  /* 0x0010a40001117983 */ /* 0x000ea20000100800 */
[----:B0-----:R-:W-:-:S04]  /*14a20*/  SHF.R.U32.HI R0, RZ, 0x5, R0 ;  /* 0x00000005ff007819 */ /* 0x001fc80000011600 */
[----:B------:R-:W-:Y:S02]  /*14a30*/  SGXT.U32 R0, R0, 0x2 ;  /* 0x000000020000781a */ /* 0x000fe40000000000 */
[----:B------:R-:W-:Y:S02]  /*14a40*/  ISETP.GE.AND P4, PT, R4, UR7, PT ;  /* 0x0000000704007c0c */ /* 0x000fe4000bf86270 */
[----:B------:R-:W-:-:S04]  /*14a50*/  LOP3.LUT R4, R0, 0xb0, RZ, 0xfc, !PT ;  /* 0x000000b000047812 */ /* 0x000fc800078efcff */
[----:B------:R-:W-:Y:S02]  /*14a60*/  ISETP.GE.AND P3, PT, R4, UR7, PT ;  /* 0x0000000704007c0c */ /* 0x000fe4000bf66270 */
[----:B------:R-:W-:-:S04]  /*14a70*/  LOP3.LUT R4, R0, 0xb4, RZ, 0xfc, !PT ;  /* 0x000000b400047812 */ /* 0x000fc800078efcff */
[----:B------:R-:W-:Y:S02]  /*14a80*/  ISETP.GE.AND P0, PT, R4, UR7, PT ;  /* 0x0000000704007c0c */ /* 0x000fe4000bf06270 */
[----:B------:R-:W-:Y:S02]  /*14a90*/  LOP3.LUT R4, R0, 0xb8, RZ, 0xfc, !PT ;  /* 0x000000b800047812 */ /* 0x000fe400078efcff */
[----:B------:R-:W-:Y:S02]  /*14aa0*/  PRMT R20, RZ, 0x7610, R20 ;  /* 0x00007610ff147816 */ /* 0x000fe40000000014 */
[----:B------:R-:W-:Y:S01]  /*14ab0*/  ISETP.GE.AND P1, PT, R4, UR7, PT ;  /* 0x0000000704007c0c */ /* 0x000fe2000bf26270 */
[----:B-1----:R-:W-:Y:S02]  /*14ac0*/  @!P3 IMAD.MOV.U32 R2, RZ, RZ, R18 ;  /* 0x000000ffff02b224 */ /* 0x002fe400078e0012 */
[----:B------:R-:W-:Y:S01]  /*14ad0*/  @!P3 IMAD.MOV.U32 R3, RZ, RZ, R28 ;  /* 0x000000ffff03b224 */ /* 0x000fe200078e001c */
[----:B------:R-:W-:-:S04]  /*14ae0*/  PRMT R12, RZ, 0x7610, R12 ;  /* 0x00007610ff0c7816 */ /* 0x000fc8000000000c */
[----:B------:R4:W2:Y:S01]  /*14af0*/  @!P3 LDG.E.U8 R20, desc[UR8][R2.64] ;  /* 0x000000080214b981 */ /* 0x0008a2000c1e1100 */
[----:B------:R-:W-:Y:S01]  /*14b00*/  PRMT R7, RZ, 0x7610, R7 ;  /* 0x00007610ff077816 */ /* 0x000fe20000000007 */
[----:B----4-:R-:W-:Y:S02]  /*14b10*/  @!P0 IMAD.MOV.U32 R2, RZ, RZ, R5 ;  /* 0x000000ffff028224 */ /* 0x010fe400078e0005 */
[----:B------:R-:W-:-:S05]  /*14b20*/  @!P0 IMAD.MOV.U32 R3, RZ, RZ, R6 ;  /* 0x000000ffff038224 */ /* 0x000fca00078e0006 */
[----:B------:R3:W4:Y:S02]  /*14b30*/  @!P0 LDG.E.U8 R12, desc[UR8][R2.64] ;  /* 0x00000008020c8981 */ /* 0x000724000c1e1100 */
[----:B---3--:R-:W-:Y:S02]  /*14b40*/  @!P1 IMAD.MOV.U32 R2, RZ, RZ, R16 ;  /* 0x000000ffff029224 */ /* 0x008fe400078e0010 */
[----:B-----5:R0:W-:Y:S04]  /*14b50*/  STL [R1+0x1d50], R22 ;  /* 0x001d501601007387 */ /* 0x0201e80000100800 */
[----:B------:R-:W3:Y:S01]  /*14b60*/  LDL R5, [R1+0x10e4] ;  /* 0x0010e40001057983 */ /* 0x000ee20000100800 */
[----:B--2---:R-:W-:-:S03]  /*14b70*/  @!P1 IMAD.MOV.U32 R3, RZ, RZ, R17 ;  /* 0x000000ffff039224 */ /* 0x004fc600078e0011 */
[----:B------:R-:W2:Y:S04]  /*14b80*/  LDL R29, [R1+0x10b8] ;  /* 0x0010b800011d7983 */ /* 0x000ea80000100800 */
[----:B------:R-:W5:Y:S04]  /*14b90*/  LDL R28, [R1+0x1098] ;  /* 0x00109800011c7983 */ /* 0x000f680000100800 */
[----:B------:R-:W4:Y:S04]  /*14ba0*/  LDL R6, [R1+0x10ac] ;  /* 0x0010ac0001067983 */ /* 0x000f280000100800 */
[----:B------:R1:W4:Y:S04]  /*14bb0*/  @!P1 LDG.E.U8 R7, desc[UR8][R2.64] ;  /* 0x0000000802079981 */ /* 0x000328000c1e1100 */
[----:B0-----:R-:W5:Y:S04]  /*14bc0*/  LDL R22, [R1+0x10d0] ;  /* 0x0010d00001167983 */ /* 0x001f680000100800 */
[----:B------:R-:W5:Y:S04]  /*14bd0*/  LDL R16, [R1+0x10fc] ;  /* 0x0010fc0001107983 */ /* 0x000f680000100800 */
[----:B------:R-:W5:Y:S01]  /*14be0*/  LDL R18, [R1+0x10f0] ;  /* 0x0010f00001127983 */ /* 0x000f620000100800 */
[----:B------:R-:W-:-:S02]  /*14bf0*/  LOP3.LUT R4, R0, 0xbc, RZ, 0xfc, !PT ;  /* 0x000000bc00047812 */ /* 0x000fc400078efcff */
[----:B------:R-:W-:Y:S01]  /*14c00*/  ISETP.GE.AND P0, PT, R0, UR7, PT ;  /* 0x0000000700007c0c */ /* 0x000fe2000bf06270 */
[----:B------:R-:W5:Y:S01]  /*14c10*/  LDL R17, [R1+0x1124] ;  /* 0x0011240001117983 */ /* 0x000f620000100800 */
[----:B------:R-:W-:Y:S02]  /*14c20*/  ISETP.GE.AND P6, PT, R4, UR7, PT ;  /* 0x0000000704007c0c */ /* 0x000fe4000bfc6270 */
[----:B------:R-:W-:-:S04]  /*14c30*/  LOP3.LUT R4, R0, 0xc4, RZ, 0xfc, !PT ;  /* 0x000000c400047812 */ /* 0x000fc800078efcff */
[----:B------:R-:W-:Y:S02]  /*14c40*/  ISETP.GE.AND P5, PT, R4, UR7, PT ;  /* 0x0000000704007c0c */ /* 0x000fe4000bfa6270 */
[----:B------:R-:W-:-:S04]  /*14c50*/  LOP3.LUT R4, R0, 0xd0, RZ, 0xfc, !PT ;  /* 0x000000d000047812 */ /* 0x000fc800078efcff */
[----:B------:R-:W-:Y:S02]  /*14c60*/  ISETP.GE.AND P2, PT, R4, UR7, PT ;  /* 0x0000000704007c0c */ /* 0x000fe4000bf46270 */
[----:B------:R-:W-:-:S04]  /*14c70*/  LOP3.LUT R4, R0, 0xe0, RZ, 0xfc, !PT ;  /* 0x000000e000047812 */ /* 0x000fc800078efcff */
[----:B------:R-:W-:Y:S02]  /*14c80*/  ISETP.GE.AND P3, PT, R4, UR7, PT ;  /* 0x0000000704007c0c */ /* 0x000fe4000bf66270 */
[----:B------:R-:W-:Y:S02]  /*14c90*/  LOP3.LUT R4, R0, 0xf0, RZ, 0xfc, !PT ;  /* 0x000000f000047812 */ /* 0x000fe400078efcff */
[----:B-1----:R-:W-:Y:S02]  /*14ca0*/  PRMT R2, RZ, 0x7610, R2 ;  /* 0x00007610ff027816 */ /* 0x002fe40000000002 */
[----:B------:R-:W-:Y:S02]  /*14cb0*/  ISETP.GE.AND P1, PT, R4, UR7, PT ;  /* 0x0000000704007c0c */ /* 0x000fe4000bf26270 */
[----:B------:R-:W-:Y:S02]  /*14cc0*/  PRMT R27, RZ, 0x7610, R27 ;  /* 0x00007610ff1b7816 */ /* 0x000fe4000000001b */
[----:B------:R-:W-:Y:S01]  /*14cd0*/  PRMT R15, RZ, 0x7610, R15 ;  /* 0x00007610ff0f7816 */ /* 0x000fe2000000000f */
[----:B---3--:R-:W-:-:S02]  /*14ce0*/  @!P5 IMAD.MOV.U32 R4, RZ, RZ, R5 ;  /* 0x000000ffff04d224 */ /* 0x008fc400078e0005 */
[----:B--2---:R-:W-:-:S05]  /*14cf0*/  @!P5 IMAD.MOV.U32 R5, RZ, RZ, R29 ;  /* 0x000000ffff05d224 */ /* 0x004fca00078e001d */
[----:B------:R0:W2:Y:S04]  /*14d00*/  @!P5 LDG.E.U8 R2, desc[UR8][R4.64] ;  /* 0x000000080402d981 */ /* 0x0000a8000c1e1100 */
[----:B----4-:R1:W-:Y:S01]  /*14d10*/  STL [R1+0x1d54], R7 ;  /* 0x001d540701007387 */ /* 0x0103e20000100800 */
[----:B0-----:R-:W-:Y:S01]  /*14d20*/  @!P0 IMAD.MOV.U32 R4, RZ, RZ, R6 ;  /* 0x000000ffff048224 */ /* 0x001fe200078e0006 */
[----:B------:R-:W-:Y:S01]  /*14d30*/  LOP3.LUT R3, R0, 0xc0, RZ, 0xfc, !PT ;  /* 0x000000c000037812 */ /* 0x000fe200078efcff */
[----:B-----5:R-:W-:Y:S01]  /*14d40*/  @!P0 IMAD.MOV.U32 R5, RZ, RZ, R28 ;  /* 0x000000ffff058224 */ /* 0x020fe200078e001c */
[----:B------:R-:W3:Y:S04]  /*14d50*/  LDL R6, [R1+0x10dc] ;  /* 0x0010dc0001067983 */ /* 0x000ee80000100800 */
[----:B-1----:R-:W4:Y:S04]  /*14d60*/  LDL R7, [R1+0x10b0] ;  /* 0x0010b00001077983 */ /* 0x002f280000100800 */
[----:B------:R0:W5:Y:S01]  /*14d70*/  @!P0 LDG.E.U8 R27, desc[UR8][R4.64] ;  /* 0x00000008041b8981 */ /* 0x000162000c1e1100 */
[----:B------:R-:W-:-:S02]  /*14d80*/  ISETP.GE.AND P5, PT, R3, UR7, PT ;  /* 0x0000000703007c0c */ /* 0x000fc4000bfa6270 */
[----:B------:R-:W-:Y:S01]  /*14d90*/  PRMT R14, RZ, 0x7610, R14 ;  /* 0x00007610ff0e7816 */ /* 0x000fe2000000000e */
[----:B------:R-:W2:Y:S01]  /*14da0*/  LDL R28, [R1+0x111c] ;  /* 0x00111c00011c7983 */ /* 0x000ea20000100800 */
[----:B------:R-:W-:Y:S02]  /*14db0*/  PRMT R9, RZ, 0x7610, R9 ;  /* 0x00007610ff097816 */ /* 0x000fe40000000009 */
[----:B------:R-:W-:Y:S01]  /*14dc0*/  PRMT R13, RZ, 0x7610, R13 ;  /* 0x00007610ff0d7816 */ /* 0x000fe2000000000d */
[----:B------:R-:W2:Y:S01]  /*14dd0*/  LDL R29, [R1+0x112c] ;  /* 0x00112c00011d7983 */ /* 0x000ea20000100800 */
[----:B0-----:R-:W-:Y:S02]  /*14de0*/  @!P2 IMAD.MOV.U32 R4, RZ, RZ, R16 ;  /* 0x000000ffff04a224 */ /* 0x001fe400078e0010 */
[----:B------:R-:W-:Y:S01]  /*14df0*/  @!P2 IMAD.MOV.U32 R5, RZ, RZ, R22 ;  /* 0x000000ffff05a224 */ /* 0x000fe200078e0016 */
[----:B------:R-:W2:Y:S04]  /*14e00*/  LDL R16, [R1+0x113c] ;  /* 0x00113c0001107983 */ /* 0x000ea80000100800 */
[----:B------:R-:W5:Y:S04]  /*14e10*/  LDL R22, [R1+0x1110] ;  /* 0x0011100001167983 */ /* 0x000f680000100800 */
[----:B------:R0:W5:Y:S02]  /*14e20*/  @!P2 LDG.E.U8 R15, desc[UR8][R4.64] ;  /* 0x00000008040fa981 */ /* 0x000164000c1e1100 */
[----:B0-----:R-:W-:-:S02]  /*14e30*/  @!P3 IMAD.MOV.U32 R5, RZ, RZ, R18 ;  /* 0x000000ffff05b224 */ /* 0x001fc400078e0012 */
[----:B------:R-:W5:Y:S01]  /*14e40*/  LDL R18, [R1+0x10d8] ;  /* 0x0010d80001127983 */ /* 0x000f620000100800 */
[----:B------:R-:W-:Y:S01]  /*14e50*/  @!P3 IMAD.MOV.U32 R4, RZ, RZ, R17 ;  /* 0x000000ffff04b224 */ /* 0x000fe200078e0011 */
[----:B------:R-:W-:Y:S02]  /*14e60*/  LOP3.LUT R3, R0, 0xd4, RZ, 0xfc, !PT ;  /* 0x000000d400037812 */ /* 0x000fe400078efcff */
[----:B------:R-:W5:Y:S02]  /*14e70*/  LDL R17, [R1+0x1104] ;  /* 0x0011040001117983 */ /* 0x000f640000100800 */
[----:B------:R-:W-:Y:S02]  /*14e80*/  ISETP.GE.AND P0, PT, R3, UR7, PT ;  /* 0x0000000703007c0c */ /* 0x000fe4000bf06270 */
[----:B------:R3:W5:Y:S02]  /*14e90*/  @!P3 LDG.E.U8 R14, desc[UR8][R4.64] ;  /* 0x00000008040eb981 */ /* 0x000764000c1e1100 */
[----:B---3--:R-:W-:-:S02]  /*14ea0*/  @!P5 IMAD.MOV.U32 R4, RZ, RZ, R6 ;  /* 0x000000ffff04d224 */ /* 0x008fc400078e0006 */
[----:B------:R-:W3:Y:S01]  /*14eb0*/  LDL R6, [R1+0x1120] ;  /* 0x0011200001067983 */ /* 0x000ee20000100800 */
[----:B----4-:R-:W-:-:S03]  /*14ec0*/  @!P5 IMAD.MOV.U32 R5, RZ, RZ, R7 ;  /* 0x000000ffff05d224 */ /* 0x010fc600078e0007 */
[----:B------:R-:W4:Y:S04]  /*14ed0*/  LDL R7, [R1+0x10f8] ;  /* 0x0010f80001077983 */ /* 0x000f280000100800 */
[----:B------:R2:W4:Y:S02]  /*14ee0*/  @!P5 LDG.E.U8 R9, desc[UR8][R4.64] ;  /* 0x000000080409d981 */ /* 0x000524000c1e1100 */
[----:B--2---:R-:W-:Y:S02]  /*14ef0*/  @!P1 IMAD.MOV.U32 R4, RZ, RZ, R16 ;  /* 0x000000ffff049224 */ /* 0x004fe400078e0010 */
[----:B------:R-:W2:Y:S01]  /*14f00*/  LDL R16, [R1+0x1138] ;  /* 0x0011380001107983 */ /* 0x000ea20000100800 */
[----:B-----5:R-:W-:-:S03]  /*14f10*/  @!P1 IMAD.MOV.U32 R5, RZ, RZ, R22 ;  /* 0x000000ffff059224 */ /* 0x020fc600078e0016 */
[----:B------:R-:W5:Y:S04]  /*14f20*/  LDL R22, [R1+0x10c0] ;  /* 0x0010c00001167983 */ /* 0x000f680000100800 */
[----:B------:R0:W5:Y:S02]  /*14f30*/  @!P1 LDG.E.U8 R13, desc[UR8][R4.64] ;  /* 0x00000008040d9981 */ /* 0x000164000c1e1100 */
[----:B0-----:R-:W-:Y:S02]  /*14f40*/  @!P0 IMAD.MOV.U32 R5, RZ, RZ, R18 ;  /* 0x000000ffff058224 */ /* 0x001fe400078e0012 */
[----:B------:R-:W5:Y:S01]  /*14f50*/  LDL R18, [R1+0x10ec] ;  /* 0x0010ec0001127983 */ /* 0x000f620000100800 */
[----:B------:R-:W-:-:S04]  /*14f60*/  LOP3.LUT R3, R0, 0xe4, RZ, 0xfc, !PT ;  /* 0x000000e400037812 */ /* 0x000fc800078efcff */
[----:B------:R-:W-:Y:S02]  /*14f70*/  ISETP.GE.AND P2, PT, R3, UR7, PT ;  /* 0x0000000703007c0c */ /* 0x000fe4000bf46270 */
[----:B------:R-:W-:-:S04]  /*14f80*/  LOP3.LUT R3, R0, 0xc8, RZ, 0xfc, !PT ;  /* 0x000000c800037812 */ /* 0x000fc800078efcff */
[----:B------:R-:W-:Y:S02]  /*14f90*/  ISETP.GE.AND P3, PT, R3, UR7, PT ;  /* 0x0000000703007c0c */ /* 0x000fe4000bf66270 */
[C---:B------:R-:W-:Y:S01]  /*14fa0*/  LOP3.LUT R3, R0.reuse, 0xf4, RZ, 0xfc, !PT ;  /* 0x000000f400037812 */ /* 0x040fe200078efcff */
[----:B------:R-:W-:Y:S01]  /*14fb0*/  @!P0 IMAD.MOV.U32 R4, RZ, RZ, R17 ;  /* 0x000000ffff048224 */ /* 0x000fe200078e0011 */
[----:B------:R-:W-:Y:S01]  /*14fc0*/  PRMT R11, RZ, 0x7610, R11 ;  /* 0x00007610ff0b7816 */ /* 0x000fe2000000000b */
[----:B------:R-:W5:Y:S01]  /*14fd0*/  LDL R17, [R1+0x10e0] ;  /* 0x0010e00001117983 */ /* 0x000f620000100800 */
[----:B------:R-:W-:Y:S02]  /*14fe0*/  ISETP.GE.AND P1, PT, R3, UR7, PT ;  /* 0x0000000703007c0c */ /* 0x000fe4000bf26270 */
[----:B------:R-:W-:Y:S02]  /*14ff0*/  PRMT R10, RZ, 0x7610, R10 ;  /* 0x00007610ff0a7816 */ /* 0x000fe4000000000a */
[----:B------:R3:W5:Y:S01]  /*15000*/  @!P0 LDG.E.U8 R11, desc[UR8][R4.64] ;  /* 0x00000008040b8981 */ /* 0x000762000c1e1100 */
[----:B------:R-:W-:-:S02]  /*15010*/  LOP3.LUT R3, R0, 0xd8, RZ, 0xfc, !PT ;  /* 0x000000d800037812 */ /* 0x000fc400078efcff */
[----:B------:R-:W-:Y:S02]  /*15020*/  PRMT R8, RZ, 0x7610, R8 ;  /* 0x00007610ff087816 */ /* 0x000fe40000000008 */
[----:B------:R-:W-:Y:S02]  /*15030*/  ISETP.GE.AND P0, PT, R3, UR7, PT ;  /* 0x0000000703007c0c */ /* 0x000fe4000bf06270 */
[----:B------:R-:W-:Y:S01]  /*15040*/  LOP3.LUT R3, R0, 0xe8, RZ, 0xfc, !PT ;  /* 0x000000e800037812 */ /* 0x000fe200078efcff */
[----:B---3--:R-:W-:Y:S02]  /*15050*/  @!P2 IMAD.MOV.U32 R4, RZ, RZ, R6 ;  /* 0x000000ffff04a224 */ /* 0x008fe400078e0006 */
[----:B----4-:R-:W-:Y:S02]  /*15060*/  @!P2 IMAD.MOV.U32 R5, RZ, RZ, R7 ;  /* 0x000000ffff05a224 */ /* 0x010fe400078e0007 */
[----:B------:R-:W3:Y:S04]  /*15070*/  LDL R7, [R1+0x110c] ;  /* 0x00110c0001077983 */ /* 0x000ee80000100800 */
[----:B------:R0:W4:Y:S01]  /*15080*/  @!P2 LDG.E.U8 R10, desc[UR8][R4.64] ;  /* 0x00000008040aa981 */ /* 0x000122000c1e1100 */
[----:B------:R-:W-:-:S02]  /*15090*/  ISETP.GE.AND P2, PT, R3, UR7, PT ;  /* 0x0000000703007c0c */ /* 0x000fc4000bf46270 */
[----:B------:R-:W-:Y:S01]  /*150a0*/  PRMT R3, RZ, 0x7610, R3 ;  /* 0x00007610ff037816 */ /* 0x000fe20000000003 */
[----:B0-----:R-:W-:Y:S02]  /*150b0*/  @!P1 IMAD.MOV.U32 R5, RZ, RZ, R28 ;  /* 0x000000ffff059224 */ /* 0x001fe400078e001c */
[----:B--2---:R-:W-:Y:S01]  /*150c0*/  @!P1 IMAD.MOV.U32 R4, RZ, RZ, R16 ;  /* 0x000000ffff049224 */ /* 0x004fe200078e0010 */
[----:B------:R-:W-:Y:S01]  /*150d0*/  LOP3.LUT R6, R0, 0xcc, RZ, 0xfc, !PT ;  /* 0x000000cc00067812 */ /* 0x000fe200078efcff */
[----:B------:R-:W2:Y:S04]  /*150e0*/  LDL R28, [R1+0x1118] ;  /* 0x00111800011c7983 */ /* 0x000ea80000100800 */
[----:B------:R5:W2:Y:S02]  /*150f0*/  @!P1 LDG.E.U8 R8, desc[UR8][R4.64] ;  /* 0x0000000804089981 */ /* 0x000aa4000c1e1100 */
[----:B-----5:R-:W-:-:S02]  /*15100*/  @!P3 IMAD.MOV.U32 R5, RZ, RZ, R22 ;  /* 0x000000ffff05b224 */ /* 0x020fc400078e0016 */
[----:B------:R-:W-:Y:S01]  /*15110*/  @!P3 IMAD.MOV.U32 R4, RZ, RZ, R18 ;  /* 0x000000ffff04b224 */ /* 0x000fe200078e0012 */
[----:B------:R-:W-:Y:S01]  /*15120*/  LOP3.LUT R16, R0, 0xf8, RZ, 0xfc, !PT ;  /* 0x000000f800107812 */ /* 0x000fe200078efcff */
[----:B------:R-:W5:Y:S04]  /*15130*/  LDL R22, [R1+0x1134] ;  /* 0x0011340001167983 */ /* 0x000f680000100800 */
[----:B------:R-:W2:Y:S01]  /*15140*/  @!P3 LDG.E.U8 R3, desc[UR8][R4.64] ;  /* 0x000000080403b981 */ /* 0x000ea2000c1e1100 */
[----:B------:R-:W-:Y:S02]  /*15150*/  ISETP.GE.AND P1, PT, R6, UR7, PT ;  /* 0x0000000706007c0c */ /* 0x000fe4000bf26270 */
[----:B------:R-:W-:Y:S02]  /*15160*/  PRMT R6, RZ, 0x7610, R6 ;  /* 0x00007610ff067816 */ /* 0x000fe40000000006 */
[----:B------:R-:W-:Y:S01]  /*15170*/  ISETP.GE.AND P3, PT, R16, UR7, PT ;  /* 0x0000000710007c0c */ /* 0x000fe2000bf66270 */
[----:B---3--:R-:W-:-:S05]  /*15180*/  @!P0 IMAD.MOV.U32 R16, RZ, RZ, R7 ;  /* 0x000000ffff108224 */ /* 0x008fca00078e0007 */
[----:B------:R0:W3:Y:S04]  /*15190*/  @!P0 LDG.E.U8 R6, desc[UR8][R16.64] ;  /* 0x0000000810068981 */ /* 0x0000e8000c1e1100 */
[----:B--2---:R1:W-:Y:S04]  /*151a0*/  STL [R1+0x1d58], R3 ;  /* 0x001d580301007387 */ /* 0x0043e80000100800 */
[----:B------:R-:W2:Y:S01]  /*151b0*/  LDL R17, [R1+0x1100] ;  /* 0x0011000001117983 */ /* 0x000ea20000100800 */
[----:B------:R-:W-:Y:S01]  /*151c0*/  PRMT R5, RZ, 0x7610, R5 ;  /* 0x00007610ff057816 */ /* 0x000fe20000000005 */
[----:B0-----:R-:W-:Y:S01]  /*151d0*/  @!P2 IMAD.MOV.U32 R16, RZ, RZ, R29 ;  /* 0x000000ffff10a224 */ /* 0x001fe200078e001d */
[----:B------:R-:W-:Y:S01]  /*151e0*/  LOP3.LUT R4, R0, 0xdc, RZ, 0xfc, !PT ;  /* 0x000000dc00047812 */ /* 0x000fe200078efcff */
[----:B------:R-:W3:Y:S03]  /*151f0*/  LDL R7, [R1+0x108c] ;  /* 0x00108c0001077983 */ /* 0x000ee60000100800 */
[----:B------:R-:W-:Y:S01]  /*15200*/  ISETP.GE.AND P0, PT, R4, UR7, PT ;  /* 0x0000000704007c0c */ /* 0x000fe2000bf06270 */
[----:B-1----:R-:W3:Y:S01]  /*15210*/  LDL R3, [R1+0x10b4] ;  /* 0x0010b40001037983 */ /* 0x002ee20000100800 */
[----:B------:R-:W-:-:S03]  /*15220*/  PRMT R4, RZ, 0x7610, R4 ;  /* 0x00007610ff047816 */ /* 0x000fc60000000004 */
[----:B--2---:R5:W2:Y:S02]  /*15230*/  @!P2 LDG.E.U8 R5, desc[UR8][R16.64] ;  /* 0x000000081005a981 */ /* 0x004aa4000c1e1100 */
[----:B-----5:R-:W-:Y:S02]  /*15240*/  @!P3 IMAD.MOV.U32 R16, RZ, RZ, R22 ;  /* 0x000000ffff10b224 */ /* 0x020fe400078e0016 */
[----:B------:R-:W-:-:S05]  /*15250*/  @!P3 IMAD.MOV.U32 R17, RZ, RZ, R28 ;  /* 0x000000ffff11b224 */ /* 0x000fca00078e001c */
[----:B------:R0:W5:Y:S01]  /*15260*/  @!P3 LDG.E.U8 R4, desc[UR8][R16.64] ;  /* 0x000000081004b981 */ /* 0x000162000c1e1100 */
[----:B------:R-:W-:-:S03]  /*15270*/  LOP3.LUT R18, R0, 0xec, RZ, 0xfc, !PT ;  /* 0x000000ec00127812 */ /* 0x000fc600078efcff */
[----:B---3--:R1:W-:Y:S01]  /*15280*/  STL [R1+0x1d5c], R6 ;  /* 0x001d5c0601007387 */ /* 0x0083e20000100800 */
[----:B------:R-:W-:Y:S02]  /*15290*/  ISETP.GE.AND P2, PT, R18, UR7, PT ;  /* 0x0000000712007c0c */ /* 0x000fe4000bf46270 */
[----:B------:R-:W-:Y:S01]  /*152a0*/  PRMT R18, RZ, 0x7610, R18 ;  /* 0x00007610ff127816 */ /* 0x000fe20000000012 */
[----:B0-----:R-:W-:Y:S02]  /*152b0*/  @!P4 IMAD.MOV.U32 R16, RZ, RZ, R3 ;  /* 0x000000ffff10c224 */ /* 0x001fe400078e0003 */
[----:B------:R-:W-:-:S05]  /*152c0*/  @!P4 IMAD.MOV.U32 R17, RZ, RZ, R7 ;  /* 0x000000ffff11c224 */ /* 0x000fca00078e0007 */
[----:B------:R0:W3:Y:S01]  /*152d0*/  @!P4 LDG.E.U8 R18, desc[UR8][R16.64] ;  /* 0x000000081012c981 */ /* 0x0000e2000c1e1100 */
[----:B------:R-:W-:-:S04]  /*152e0*/  LOP3.LUT R0, R0, 0xfc, RZ, 0xfc, !PT ;  /* 0x000000fc00007812 */ /* 0x000fc800078efcff */
[----:B------:R-:W-:Y:S01]  /*152f0*/  ISETP.GE.AND P3, PT, R0, UR7, PT ;  /* 0x0000000700007c0c */ /* 0x000fe2000bf66270 */
[----:B--2---:R2:W-:Y:S04]  /*15300*/  STL [R1+0x1d60], R5 ;  /* 0x001d600501007387 */ /* 0x0045e80000100800 */
[----:B------:R-:W0:Y:S04]  /*15310*/  LDL R29, [R1+0x10d4] ;  /* 0x0010d400011d7983 */ /* 0x000e280000100800 */
[----:B------:R-:W3:Y:S04]  /*15320*/  LDL R28, [R1+0x10c8] ;  /* 0x0010c800011c7983 */ /* 0x000ee80000100800 */
[----:B------:R-:W3:Y:S04]  /*15330*/  LDL R22, [R1+0x10f4] ;  /* 0x0010f40001167983 */ /* 0x000ee80000100800 */
[----:B-----5:R5:W-:Y:S04]  /*15340*/  STL [R1+0x1d64], R4 ;  /* 0x001d640401007387 */ /* 0x020be80000100800 */
[----:B------:R-:W3:Y:S04]  /*15350*/  LDL R17, [R1+0x10a8] ;  /* 0x0010a80001117983 */ /* 0x000ee80000100800 */
[----:B------:R-:W4:Y:S04]  /*15360*/  LDL R7, [R1+0x10e8] ;  /* 0x0010e80001077983 */ /* 0x000f280000100800 */
[----:B-1----:R-:W4:Y:S04]  /*15370*/  LDL R6, [R1+0x1114] ;  /* 0x0011140001067983 */ /* 0x002f280000100800 */
[----:B--2---:R-:W2:Y:S04]  /*15380*/  LDL R5, [R1+0x1108] ;  /* 0x0011080001057983 */ /* 0x004ea80000100800 */
[----:B-----5:R-:W5:Y:S04]  /*15390*/  LDL R4, [R1+0x1140] ;  /* 0x0011400001047983 */ /* 0x020f680000100800 */
[----:B------:R-:W2:Y:S04]  /*153a0*/  LDL R3, [R1+0x1128] ;  /* 0x0011280001037983 */ /* 0x000ea80000100800 */
[----:B------:R-:W2:Y:S01]  /*153b0*/  LDL R0, [R1+0x1130] ;  /* 0x0011300001007983 */ /* 0x000ea20000100800 */
[----:B------:R-:W-:-:S02]  /*153c0*/  PRMT R19, RZ, 0x7610, R19 ;  /* 0x00007610ff137816 */ /* 0x000fc40000000013 */
[----:B------:R-:W-:Y:S02]  /*153d0*/  PRMT R21, RZ, 0x7610, R21 ;  /* 0x00007610ff157816 */ /* 0x000fe40000000015 */
[----:B------:R-:W-:Y:S02]  /*153e0*/  PRMT R23, RZ, 0x7610, R23 ;  /* 0x00007610ff177816 */ /* 0x000fe40000000017 */
[----:B------:R-:W-:Y:S02]  /*153f0*/  PRMT R24, RZ, 0x7610, R24 ;  /* 0x00007610ff187816 */ /* 0x000fe40000000018 */
[----:B------:R-:W-:Y:S01]  /*15400*/  PRMT R25, RZ, 0x7610, R25 ;  /* 0x00007610ff197816 */ /* 0x000fe20000000019 */
[----:B0-----:R-:W-:-:S05]  /*15410*/  @!P6 IMAD.MOV.U32 R16, RZ, RZ, R29 ;  /* 0x000000ffff10e224 */ /* 0x001fca00078e001d */
[----:B---3--:R0:W3:Y:S02]  /*15420*/  @!P6 LDG.E.U8 R19, desc[UR8][R16.64] ;  /* 0x000000081013e981 */ /* 0x0080e4000c1e1100 */
[----:B0-----:R-:W-:Y:S02]  /*15430*/  @!P1 IMAD.MOV.U32 R16, RZ, RZ, R22 ;  /* 0x000000ffff109224 */ /* 0x001fe400078e0016 */
[----:B------:R-:W-:-:S05]  /*15440*/  @!P1 IMAD.MOV.U32 R17, RZ, RZ, R28 ;  /* 0x000000ffff119224 */ /* 0x000fca00078e001c */
[----:B------:R4:W3:Y:S02]  /*15450*/  @!P1 LDG.E.U8 R21, desc[UR8][R16.64] ;  /* 0x0000000810159981 */ /* 0x0008e4000c1e1100 */
[----:B----4-:R-:W-:Y:S02]  /*15460*/  @!P0 IMAD.MOV.U32 R16, RZ, RZ, R6 ;  /* 0x000000ffff108224 */ /* 0x010fe400078e0006 */
[----:B------:R-:W-:-:S05]  /*15470*/  @!P0 IMAD.MOV.U32 R17, RZ, RZ, R7 ;  /* 0x000000ffff118224 */ /* 0x000fca00078e0007 */
[----:B------:R5:W4:Y:S02]  /*15480*/  @!P0 LDG.E.U8 R23, desc[UR8][R16.64] ;  /* 0x0000000810178981 */ /* 0x000b24000c1e1100 */
[----:B-----5:R-:W-:Y:S02]  /*15490*/  @!P2 IMAD.MOV.U32 R16, RZ, RZ, R4 ;  /* 0x000000ffff10a224 */ /* 0x020fe400078e0004 */
[----:B--2---:R-:W-:-:S05]  /*154a0*/  @!P2 IMAD.MOV.U32 R17, RZ, RZ, R5 ;  /* 0x000000ffff11a224 */ /* 0x004fca00078e0005 */
[----:B------:R0:W2:Y:S02]  /*154b0*/  @!P2 LDG.E.U8 R24, desc[UR8][R16.64] ;  /* 0x000000081018a981 */ /* 0x0000a4000c1e1100 */
[----:B0-----:R-:W-:Y:S02]  /*154c0*/  @!P3 IMAD.MOV.U32 R16, RZ, RZ, R0 ;  /* 0x000000ffff10b224 */ /* 0x001fe400078e0000 */
[----:B------:R-:W-:-:S05]  /*154d0*/  @!P3 IMAD.MOV.U32 R17, RZ, RZ, R3 ;  /* 0x000000ffff11b224 */ /* 0x000fca00078e0003 */
[----:B------:R0:W5:Y:S01]  /*154e0*/  @!P3 LDG.E.U8 R25, desc[UR8][R16.64] ;  /* 0x000000081019b981 */ /* 0x000162000c1e1100 */
[----:B------:R-:W1:Y:S03]  /*154f0*/  S2R R29, SR_TID.X ;  /* 0x00000000001d7919 */ /* 0x000e660000002100 */
[----:B------:R-:W-:Y:S01]  /*15500*/  STL [R1+0x1d30], R18 ;  /* 0x001d301201007387 */ /* 0x000fe20000100800 */
[C---:B-1----:R-:W-:Y:S02]  /*15510*/  LOP3.LUT R4, R29.reuse, 0x7f, RZ, 0xc0, !PT ;  /* 0x0000007f1d047812 */ /* 0x042fe400078ec0ff */
[C---:B0-----:R-:W-:Y:S02]  /*15520*/  LOP3.LUT R16, R29.reuse, 0x3, RZ, 0xc0, !PT ;  /* 0x000000031d107812 */ /* 0x041fe400078ec0ff */
[C---:B------:R-:W-:Y:S02]  /*15530*/  LOP3.LUT R0, R29.reuse, 0x7, RZ, 0xc0, !PT ;  /* 0x000000071d007812 */ /* 0x040fe400078ec0ff */
[----:B------:R-:W-:-:S02]  /*15540*/  LOP3.LUT R5, R29, 0x60, RZ, 0xc0, !PT ;  /* 0x000000601d057812 */ /* 0x000fc400078ec0ff */
[----:B------:R-:W-:Y:S01]  /*15550*/  SHF.R.U32.HI R17, RZ, 0x2, R29 ;  /* 0x00000002ff117819 */ /* 0x000fe2000001161d */
[----:B------:R-:W-:Y:S01]  /*15560*/  IMAD R16, R16, 0x88, RZ ;  /* 0x0000008810107824 */ /* 0x000fe200078e02ff */
[----:B------:R-:W-:Y:S02]  /*15570*/  LOP3.LUT R3, R4, 0x80, RZ, 0xfc, !PT ;  /* 0x0000008004037812 */ /* 0x000fe400078efcff */
[----:B------:R-:W-:Y:S01]  /*15580*/  SGXT.U32 R17, R17, 0x3 ;  /* 0x000000031111781a */ /* 0x000fe20000000000 */
[----:B------:R-:W-:Y:S01]  /*15590*/  BAR.SYNC.DEFER_BLOCKING 0x0 ;  /* 0x0000000000007b1d */ /* 0x000fe20000010000 */
[----:B------:R-:W-:-:S05]  /*155a0*/  ISETP.GE.AND P1, PT, R3, UR7, PT ;  /* 0x0000000703007c0c */ /* 0x000fca000bf26270 */
[----:B---3--:R-:W-:Y:S04]  /*155b0*/  STL [R1+0x1d34], R19 ;  /* 0x001d341301007387 */ /* 0x008fe80000100800 */
[----:B------:R-:W-:Y:S04]  /*155c0*/  STL [R1+0x1d38], R21 ;  /* 0x001d381501007387 */ /* 0x000fe80000100800 */
[----:B----4-:R-:W-:Y:S04]  /*155d0*/  STL [R1+0x1d3c], R23 ;  /* 0x001d3c1701007387 */ /* 0x010fe80000100800 */
[----:B--2---:R0:W-:Y:S02]  /*155e0*/  STL [R1+0x1d40], R24 ;  /* 0x001d401801007387 */ /* 0x0041e40000100800 */
[----:B0-----:R-:W-:-:S02]  /*155f0*/  IMAD.SHL.U32 R24, R0, 0x10, RZ ;  /* 0x0000001000187824 */ /* 0x001fc400078e00ff */
[----:B-----5:R0:W-:Y:S04]  /*15600*/  STL [R1+0x1d44], R25 ;  /* 0x001d441901007387 */ /* 0x0201e80000100800 */
[----:B------:R-:W2:Y:S04]  /*15610*/  LDL.LU R23, [R1+0x30] ;  /* 0x0000300001177983 */ /* 0x000ea80000300800 */
[----:B------:R-:W3:Y:S01]  /*15620*/  LDL.LU R21, [R1+0x2c] ;  /* 0x00002c0001157983 */ /* 0x000ee20000300800 */
[----:B------:R-:W-:-:S03]  /*15630*/  IMAD R0, R0, 0x4, R5 ;  /* 0x0000000400007824 */ /* 0x000fc600078e0205 */
[----:B------:R-:W4:Y:S04]  /*15640*/  LDL.LU R19, [R1+0x28] ;  /* 0x0000280001137983 */ /* 0x000f280000300800 */
[----:B------:R-:W5:Y:S04]  /*15650*/  LDL.LU R18, [R1+0x24] ;  /* 0x0000240001127983 */ /* 0x000f680000300800 */
[----:B------:R-:W2:Y:S01]  /*15660*/  LDL.LU R28, [R1+0x20] ;  /* 0x00002000011c7983 */ /* 0x000ea20000300800 */
[----:B------:R-:W-:-:S03]  /*15670*/  LOP3.LUT R0, R16, R17, RZ, 0xfc, !PT ;  /* 0x0000001110007212 */ /* 0x000fc600078efcff */
[----:B0-----:R-:W2:Y:S04]  /*15680*/  LDL.LU R25, [R1+0x18] ;  /* 0x0000180001197983 */ /* 0x001ea80000300800 */
[----:B------:R-:W2:Y:S04]  /*15690*/  LDL.LU R5, [R1+0x14] ;  /* 0x0000140001057983 */ /* 0x000ea80000300800 */
[----:B------:R-:W2:Y:S04]  /*156a0*/  LDL.LU R6, [R1+0x4] ;  /* 0x0000040001067983 */ /* 0x000ea80000300800 */
[----:B------:R-:W2:Y:S04]  /*156b0*/  LDL.LU R3, [R1+0x94] ;  /* 0x0000940001037983 */ /* 0x000ea80000300800 */
[----:B------:R-:W2:Y:S04]  /*156c0*/  LDL.LU R7, [R1+0x88] ;  /* 0x0000880001077983 */ /* 0x000ea80000300800 */
[----:B------:R-:W2:Y:S04]  /*156d0*/  LDL.LU R22, [R1+0x7c] ;  /* 0x00007c0001167983 */ /* 0x000ea80000300800 */
[----:B------:R-:W2:Y:S04]  /*156e0*/  LDL.LU R29, [R1+0x70] ;  /* 0x00007000011d7983 */ /* 0x000ea80000300800 */
[----:B------:R-:W2:Y:S04]  /*156f0*/  LDL.LU R16, [R1+0x1c] ;  /* 0x00001c0001107983 */ /* 0x000ea80000300800 */
        /* <DEDUP_REMOVED lines=182> */
[----:B------:R-:W-:Y:S01]  /*16260*/  STL [R1+0x1c08], R17 ;  /* 0x001c081101007387 */ /* 0x000fe20000100800 */
[----:B------:R-:W0:Y:S03]  /*16270*/  S2UR UR6, SR_CgaCtaId ;  /* 0x00000000000679c3 */ /* 0x000e260000008800 */
        /* <DEDUP_REMOVED lines=22> */
[----:B------:R-:W-:-:S03]  /*163e0*/  UMOV UR5, 0x400 ;  /* 0x0000040000057882 */ /* 0x000fc60000000000 */
[----:B------:R-:W-:Y:S04]  /*163f0*/  STL [R1+0x1cc0], R17 ;  /* 0x001cc01101007387 */ /* 0x000fe80000100800 */
[----:B------:R-:W-:Y:S01]  /*16400*/  STL [R1+0x1cc8], R17 ;  /* 0x001cc81101007387 */ /* 0x000fe20000100800 */
[----:B0-----:R-:W-:-:S03]  /*16410*/  ULEA UR5, UR6, UR5, 0x18 ;  /* 0x0000000506057291 */ /* 0x001fc6000f8ec0ff */
        /* <DEDUP_REMOVED lines=13> */
[----:B------:R0:W-:Y:S04]  /*164f0*/  STS.U8 [R4+UR5], R27 ;  /* 0x0000001b04007988 */ /* 0x0001e80008000005 */
[----:B0-----:R-:W5:Y:S01]  /*16500*/  LDL.LU R27, [R1+0x1d70] ;  /* 0x001d7000011b7983 */ /* 0x001f620000300800 */
[----:B------:R-:W0:Y:S03]  /*16510*/  S2R R0, SR_TID.X ;  /* 0x0000000000007919 */ /* 0x000e260000002100 */
[----:B--2---:R1:W-:Y:S04]  /*16520*/  STS.U8 [R4+UR5+0x200], R23 ;  /* 0x0002001704007988 */ /* 0x0043e80008000005 */
[----:B---3--:R2:W-:Y:S04]  /*16530*/  STS.U8 [R4+UR5+0x400], R21 ;  /* 0x0004001504007988 */ /* 0x0085e80008000005 */
[----:B----4-:R-:W-:Y:S04]  /*16540*/  STS.U8 [R4+UR5+0x600], R19 ;  /* 0x0006001304007988 */ /* 0x010fe80008000005 */
[----:B-----5:R-:W-:Y:S04]  /*16550*/  STS.U8 [R4+UR5+0x800], R18 ;  /* 0x0008001204007988 */ /* 0x020fe80008000005 */
[----:B------:R-:W-:Y:S04]  /*16560*/  STS.U8 [R4+UR5+0xa00], R28 ;  /* 0x000a001c04007988 */ /* 0x000fe80008000005 */
[----:B------:R3:W-:Y:S01]  /*16570*/  STS.U8 [R4+UR5+0xc00], R16 ;  /* 0x000c001004007988 */ /* 0x0007e20008000005 */
[----:B0-----:R-:W-:-:S03]  /*16580*/  IMAD.SHL.U32 R0, R0, 0x2, RZ ;  /* 0x0000000200007824 */ /* 0x001fc600078e00ff */
[----:B------:R-:W-:Y:S02]  /*16590*/  STS.U8 [R4+UR5+0xe00], R25 ;  /* 0x000e001904007988 */ /* 0x000fe40008000005 */
[----:B------:R-:W-:Y:S02]  /*165a0*/  LOP3.LUT R0, R24, 0x30, R0, 0x78, !PT ;  /* 0x0000003018007812 */ /* 0x000fe400078e7800 */
[----:B------:R-:W-:Y:S04]  /*165b0*/  STS.U8 [R4+UR5+0x1000], R5 ;  /* 0x0010000504007988 */ /* 0x000fe80008000005 */
[----:B------:R-:W4:Y:S04]  /*165c0*/  LDL.LU R24, [R1+0x64] ;  /* 0x0000640001187983 */ /* 0x000f280000300800 */
[----:B-1----:R-:W5:Y:S04]  /*165d0*/  LDL.LU R23, [R1+0x58] ;  /* 0x0000580001177983 */ /* 0x002f680000300800 */
[----:B--2---:R-:W2:Y:S04]  /*165e0*/  LDL.LU R21, [R1+0x4c] ;  /* 0x00004c0001157983 */ /* 0x004ea80000300800 */
[----:B------:R-:W-:Y:S01]  /*165f0*/  STS.U8 [R4+UR5+0x1200], R6 ;  /* 0x0012000604007988 */ /* 0x000fe20008000005 */
[----:B---3--:R-:W-:-:S03]  /*16600*/  LOP3.LUT R16, R4, 0x8, RZ, 0x3c, !PT ;  /* 0x0000000804107812 */ /* 0x008fc600078e3cff */
[----:B------:R-:W3:Y:S04]  /*16610*/  LDL.LU R19, [R1+0x40] ;  /* 0x0000400001137983 */ /* 0x000ee80000300800 */
[----:B------:R-:W2:Y:S04]  /*16620*/  LDL.LU R18, [R1+0x34] ;  /* 0x0000340001127983 */ /* 0x000ea80000300800 */
[----:B------:R-:W2:Y:S04]  /*16630*/  LDL.LU R28, [R1] ;  /* 0x00000000011c7983 */ /* 0x000ea80000300800 */
[----:B------:R-:W-:Y:S04]  /*16640*/  STS.U8 [R4+UR5+0x1400], R27 ;  /* 0x0014001b04007988 */ /* 0x000fe80008000005 */
[----:B------:R-:W-:Y:S04]  /*16650*/  STS.U8 [R4+UR5+0x1600], R20 ;  /* 0x0016001404007988 */ /* 0x000fe80008000005 */
[----:B------:R-:W-:Y:S04]  /*16660*/  STS.U8 [R4+UR5+0x1800], R9 ;  /* 0x0018000904007988 */ /* 0x000fe80008000005 */
[----:B------:R0:W-:Y:S04]  /*16670*/  STL [R1+0x1d6c], R27 ;  /* 0x001d6c1b01007387 */ /* 0x0001e80000100800 */
[----:B------:R-:W-:Y:S04]  /*16680*/  STS.U8 [R4+UR5+0x1a00], R15 ;  /* 0x001a000f04007988 */ /* 0x000fe80008000005 */
[----:B------:R-:W-:Y:S04]  /*16690*/  STS.U8 [R4+UR5+0x1c00], R14 ;  /* 0x001c000e04007988 */ /* 0x000fe80008000005 */
[----:B0-----:R-:W3:Y:S04]  /*166a0*/  LDL.LU R27, [R1+0x90] ;  /* 0x00009000011b7983 */ /* 0x001ee80000300800 */
[----:B------:R0:W-:Y:S04]  /*166b0*/  STS.U8 [R4+UR5+0x1e00], R13 ;  /* 0x001e000d04007988 */ /* 0x0001e80008000005 */
[----:B------:R-:W3:Y:S04]  /*166c0*/  LDL.LU R17, [R1+0x84] ;  /* 0x0000840001117983 */ /* 0x000ee80000300800 */
[----:B------:R1:W-:Y:S04]  /*166d0*/  STS.U8 [R16+UR5+0x80], R3 ;  /* 0x0000800310007988 */ /* 0x0003e80008000005 */
[----:B0-----:R-:W3:Y:S04]  /*166e0*/  LDL.LU R4, [R1+0x78] ;  /* 0x0000780001047983 */ /* 0x001ee80000300800 */
[----:B------:R-:W3:Y:S04]  /*166f0*/  LDL.LU R5, [R1+0x6c] ;  /* 0x00006c0001057983 */ /* 0x000ee80000300800 */
[----:B------:R-:W3:Y:S04]  /*16700*/  LDL.LU R6, [R1+0x60] ;  /* 0x0000600001067983 */ /* 0x000ee80000300800 */
[----:B------:R0:W-:Y:S04]  /*16710*/  STS.U8 [R16+UR5+0x280], R7 ;  /* 0x0002800710007988 */ /* 0x0001e80008000005 */
[----:B-1----:R-:W3:Y:S04]  /*16720*/  LDL.LU R3, [R1+0x54] ;  /* 0x0000540001037983 */ /* 0x002ee80000300800 */
[----:B------:R1:W-:Y:S04]  /*16730*/  STS.U8 [R16+UR5+0x480], R22 ;  /* 0x0004801610007988 */ /* 0x0003e80008000005 */
[----:B0-----:R-:W3:Y:S04]  /*16740*/  LDL.LU R7, [R1+0x48] ;  /* 0x0000480001077983 */ /* 0x001ee80000300800 */
[----:B------:R0:W-:Y:S04]  /*16750*/  STS.U8 [R16+UR5+0x680], R29 ;  /* 0x0006801d10007988 */ /* 0x0001e80008000005 */
[----:B-1----:R-:W3:Y:S04]  /*16760*/  LDL.LU R22, [R1+0x3c] ;  /* 0x00003c0001167983 */ /* 0x002ee80000300800 */
[----:B0-----:R-:W3:Y:S04]  /*16770*/  LDL.LU R29, [R1+0xc] ;  /* 0x00000c00011d7983 */ /* 0x001ee80000300800 */
[----:B------:R0:W-:Y:S04]  /*16780*/  STS.U8 [R16+UR5+0x1880], R2 ;  /* 0x0018800210007988 */ /* 0x0001e80008000005 */
[----:B------:R-:W3:Y:S04]  /*16790*/  LDL.LU R0, [R1+0x8c] ;  /* 0x00008c0001007983 */ /* 0x000ee80000300800 */
[----:B----4-:R1:W-:Y:S01]  /*167a0*/  STS.U8 [R16+UR5+0x880], R24 ;  /* 0x0008801810007988 */ /* 0x0103e20008000005 */
[----:B0-----:R-:W0:Y:S03]  /*167b0*/  S2R R2, SR_TID.X ;  /* 0x0000000000027919 */ /* 0x001e260000002100 */
[----:B------:R-:W4:Y:S04]  /*167c0*/  LDL.LU R25, [R1+0x80] ;  /* 0x0000800001197983 */ /* 0x000f280000300800 */
[----:B-----5:R5:W-:Y:S04]  /*167d0*/  STS.U8 [R16+UR5+0xa80], R23 ;  /* 0x000a801710007988 */ /* 0x020be80008000005 */
[----:B-1----:R-:W4:Y:S04]  /*167e0*/  LDL.LU R24, [R1+0x68] ;  /* 0x0000680001187983 */ /* 0x002f280000300800 */
[----:B--2---:R1:W-:Y:S04]  /*167f0*/  STS.U8 [R16+UR5+0xc80], R21 ;  /* 0x000c801510007988 */ /* 0x0043e80008000005 */
[----:B-----5:R-:W2:Y:S04]  /*16800*/  LDL.LU R23, [R1+0x5c] ;  /* 0x00005c0001177983 */ /* 0x020ea80000300800 */
[----:B---3--:R3:W-:Y:S04]  /*16810*/  STS.U8 [R16+UR5+0xe80], R19 ;  /* 0x000e801310007988 */ /* 0x0087e80008000005 */
[----:B-1----:R-:W5:Y:S01]  /*16820*/  LDL.LU R21, [R1+0x50] ;  /* 0x0000500001157983 */ /* 0x002f620000300800 */
[----:B0-----:R-:W-:-:S03]  /*16830*/  LOP3.LUT R2, R2, 0x7f, RZ, 0xc0, !PT ;  /* 0x0000007f02027812 */ /* 0x001fc600078ec0ff */
[----:B------:R0:W-:Y:S01]  /*16840*/  STS.U8 [R16+UR5+0x1080], R18 ;  /* 0x0010801210007988 */ /* 0x0001e20008000005 */
[----:B------:R-:W-:-:S03]  /*16850*/  LOP3.LUT R2, R2, 0x10, RZ, 0x3c, !PT ;  /* 0x0000001002027812 */ /* 0x000fc600078e3cff */
[----:B---3--:R-:W3:Y:S04]  /*16860*/  LDL.LU R19, [R1+0x44] ;  /* 0x0000440001137983 */ /* 0x008ee80000300800 */
[----:B------:R1:W-:Y:S04]  /*16870*/  STS.U8 [R16+UR5+0x1280], R28 ;  /* 0x0012801c10007988 */ /* 0x0003e80008000005 */
[----:B0-----:R-:W2:Y:S04]  /*16880*/  LDL.LU R18, [R1+0x38] ;  /* 0x0000380001127983 */ /* 0x001ea80000300800 */
[----:B------:R-:W-:Y:S04]  /*16890*/  STS.U8 [R16+UR5+0x1480], R26 ;  /* 0x0014801a10007988 */ /* 0x000fe80008000005 */
[----:B------:R-:W-:Y:S04]  /*168a0*/  STS.U8 [R16+UR5+0x1680], R12 ;  /* 0x0016800c10007988 */ /* 0x000fe80008000005 */
[----:B------:R-:W-:Y:S04]  /*168b0*/  STS.U8 [R16+UR5+0x1a80], R11 ;  /* 0x001a800b10007988 */ /* 0x000fe80008000005 */
[----:B------:R-:W-:Y:S04]  /*168c0*/  STS.U8 [R16+UR5+0x1c80], R10 ;  /* 0x001c800a10007988 */ /* 0x000fe80008000005 */
[----:B------:R-:W-:Y:S04]  /*168d0*/  STS.U8 [R16+UR5+0x1e80], R8 ;  /* 0x001e800810007988 */ /* 0x000fe80008000005 */
[----:B-1----:R-:W2:Y:S04]  /*168e0*/  LDL.LU R28, [R1+0x8] ;  /* 0x00000800011c7983 */ /* 0x002ea80000300800 */
[----:B------:R0:W-:Y:S04]  /*168f0*/  STS.U8 [R2+UR5+0x100], R27 ;  /* 0x0001001b02007988 */ /* 0x0001e80008000005 */
[----:B------:R1:W-:Y:S04]  /*16900*/  STS.U8 [R2+UR5+0x300], R17 ;  /* 0x0003001102007988 */ /* 0x0003e80008000005 */
[----:B0-----:R-:W2:Y:S04]  /*16910*/  LDL.LU R27, [R1+0x1d6c] ;  /* 0x001d6c00011b7983 */ /* 0x001ea80000300800 */
[----:B------:R0:W-:Y:S04]  /*16920*/  STS.U8 [R2+UR5+0x500], R4 ;  /* 0x0005000402007988 */ /* 0x0001e80008000005 */
[----:B-1----:R-:W2:Y:S04]  /*16930*/  LDL.LU R17, [R1+0x1d68] ;  /* 0x001d680001117983 */ /* 0x002ea80000300800 */
        /* <DEDUP_REMOVED lines=12> */
[----:B0-----:R-:W2:Y:S04]  /*16a00*/  LDL.LU R29, [R1+0x1d4c] ;  /* 0x001d4c00011d7983 */ /* 0x001ea80000300800 */
[----:B--2---:R-:W-:Y:S04]  /*16a10*/  STS.U8 [R2+UR5+0x1300], R29 ;  /* 0x0013001d02007988 */ /* 0x004fe80008000005 */
[----:B------:R-:W-:Y:S04]  /*16a20*/  STS.U8 [R2+UR5+0x1500], R22 ;  /* 0x0015001602007988 */ /* 0x000fe80008000005 */
[----:B------:R-:W-:Y:S04]  /*16a30*/  STS.U8 [R2+UR5+0x1700], R7 ;  /* 0x0017000702007988 */ /* 0x000fe80008000005 */
[----:B------:R0:W-:Y:S04]  /*16a40*/  STS.U8 [R2+UR5+0x1900], R3 ;  /* 0x0019000302007988 */ /* 0x0001e80008000005 */
[----:B0-----:R-:W2:Y:S04]  /*16a50*/  LDL.LU R3, [R1+0x74] ;  /* 0x0000740001037983 */ /* 0x001ea80000300800 */
[----:B------:R-:W-:Y:S04]  /*16a60*/  STS.U8 [R2+UR5+0x1b00], R6 ;  /* 0x001b000602007988 */ /* 0x000fe80008000005 */
[----:B------:R-:W-:Y:S04]  /*16a70*/  STS.U8 [R2+UR5+0x1d00], R5 ;  /* 0x001d000502007988 */ /* 0x000fe80008000005 */
[----:B------:R0:W-:Y:S02]  /*16a80*/  STS.U8 [R2+UR5+0x1f00], R4 ;  /* 0x001f000402007988 */ /* 0x0001e40008000005 */
[----:B0-----:R-:W0:Y:S02]  /*16a90*/  S2R R2, SR_TID.X ;  /* 0x0000000000027919 */ /* 0x001e240000002100 */
[----:B0-----:R-:W-:-:S04]  /*16aa0*/  LOP3.LUT R2, R2, 0x7f, RZ, 0xc0, !PT ;  /* 0x0000007f02027812 */ /* 0x001fc800078ec0ff */
[----:B------:R-:W-:-:S05]  /*16ab0*/  LOP3.LUT R2, R2, 0x18, RZ, 0x3c, !PT ;  /* 0x0000001802027812 */ /* 0x000fca00078e3cff */
[----:B------:R0:W-:Y:S04]  /*16ac0*/  STS.U8 [R2+UR5+0x180], R0 ;  /* 0x0001800002007988 */ /* 0x0001e80008000005 */
[----:B----4-:R1:W-:Y:S04]  /*16ad0*/  STS.U8 [R2+UR5+0x380], R25 ;  /* 0x0003801902007988 */ /* 0x0103e80008000005 */
[----:B------:R-:W-:Y:S04]  /*16ae0*/  STS.U8 [R2+UR5+0x780], R24 ;  /* 0x0007801802007988 */ /* 0x000fe80008000005 */
[----:B------:R-:W-:Y:S04]  /*16af0*/  STS.U8 [R2+UR5+0x980], R23 ;  /* 0x0009801702007988 */ /* 0x000fe80008000005 */
[----:B-----5:R-:W-:Y:S04]  /*16b00*/  STS.U8 [R2+UR5+0xb80], R21 ;  /* 0x000b801502007988 */ /* 0x020fe80008000005 */
[----:B0-----:R-:W4:Y:S04]  /*16b10*/  LDL.LU R0, [R1+0x1d48] ;  /* 0x001d480001007983 */ /* 0x001f280000300800 */
[----:B-1----:R-:W5:Y:S04]  /*16b20*/  LDL.LU R25, [R1+0x1d44] ;  /* 0x001d440001197983 */ /* 0x002f680000300800 */
[----:B--2---:R0:W-:Y:S02]  /*16b30*/  STS.U8 [R2+UR5+0x580], R3 ;  /* 0x0005800302007988 */ /* 0x0041e40008000005 */
[----:B0-----:R-:W0:Y:S02]  /*16b40*/  S2R R2, SR_TID.X ;  /* 0x0000000000027919 */ /* 0x001e240000002100 */
[----:B------:R-:W2:Y:S04]  /*16b50*/  LDL R3, [R1+0x778] ;  /* 0x0007780001037983 */ /* 0x000ea80000100800 */
[----:B------:R-:W2:Y:S04]  /*16b60*/  LDL.LU R24, [R1+0x1d40] ;  /* 0x001d400001187983 */ /* 0x000ea80000300800 */
[----:B------:R-:W4:Y:S04]  /*16b70*/  LDL.LU R23, [R1+0x1d3c] ;  /* 0x001d3c0001177983 */ /* 0x000f280000300800 */
[----:B------:R-:W4:Y:S01]  /*16b80*/  LDL.LU R21, [R1+0x1d38] ;  /* 0x001d380001157983 */ /* 0x000f220000300800 */
[----:B0-----:R-:W-:-:S04]  /*16b90*/  LOP3.LUT R2, R2, 0x7f, RZ, 0xc0, !PT ;  /* 0x0000007f02027812 */ /* 0x001fc800078ec0ff */
[----:B------:R-:W-:Y:S02]  /*16ba0*/  ISETP.GE.AND P0, PT, R2, UR7, PT ;  /* 0x0000000702007c0c */ /* 0x000fe4000bf06270 */
[----:B------:R-:W0:Y:S02]  /*16bb0*/  S2R R2, SR_TID.X ;  /* 0x0000000000027919 */ /* 0x000e240000002100 */
[----:B0-----:R-:W-:-:S04]  /*16bc0*/  LOP3.LUT R2, R2, 0x7f, RZ, 0xc0, !PT ;  /* 0x0000007f02027812 */ /* 0x001fc800078ec0ff */
[----:B------:R-:W-:-:S05]  /*16bd0*/  LOP3.LUT R2, R2, 0x18, RZ, 0x3c, !PT ;  /* 0x0000001802027812 */ /* 0x000fca00078e3cff */
[----:B---3--:R0:W-:Y:S04]  /*16be0*/  STS.U8 [R2+UR5+0xd80], R19 ;  /* 0x000d801302007988 */ /* 0x0081e80008000005 */
[----:B------:R1:W-:Y:S04]  /*16bf0*/  STS.U8 [R2+UR5+0xf80], R18 ;  /* 0x000f801202007988 */ /* 0x0003e80008000005 */
[----:B------:R3:W-:Y:S04]  /*16c00*/  STS.U8 [R2+UR5+0x1180], R28 ;  /* 0x0011801c02007988 */ /* 0x0007e80008000005 */
[----:B0-----:R-:W4:Y:S04]  /*16c10*/  LDL.LU R19, [R1+0x1d34] ;  /* 0x001d340001137983 */ /* 0x001f280000300800 */
[----:B-1----:R-:W4:Y:S04]  /*16c20*/  LDL.LU R18, [R1+0x1d30] ;  /* 0x001d300001127983 */ /* 0x002f280000300800 */
[----:B---3--:R-:W3:Y:S04]  /*16c30*/  LDL.LU R28, [R1+0x1d2c] ;  /* 0x001d2c00011c7983 */ /* 0x008ee80000300800 */
[----:B-----5:R-:W-:Y:S04]  /*16c40*/  STS.U8 [R2+UR5+0x1f80], R25 ;  /* 0x001f801902007988 */ /* 0x020fe80008000005 */
[----:B--2---:R-:W-:Y:S04]  /*16c50*/  STS.U8 [R2+UR5+0x1d80], R24 ;  /* 0x001d801802007988 */ /* 0x004fe80008000005 */
[----:B----4-:R-:W-:Y:S04]  /*16c60*/  STS.U8 [R2+UR5+0x1b80], R23 ;  /* 0x001b801702007988 */ /* 0x010fe80008000005 */
[----:B------:R-:W-:Y:S04]  /*16c70*/  STS.U8 [R2+UR5+0x1980], R21 ;  /* 0x0019801502007988 */ /* 0x000fe80008000005 */
[----:B------:R-:W-:Y:S04]  /*16c80*/  STS.U8 [R2+UR5+0x1780], R19 ;  /* 0x0017801302007988 */ /* 0x000fe80008000005 */
[----:B------:R-:W-:Y:S04]  /*16c90*/  STS.U8 [R2+UR5+0x1580], R18 ;  /* 0x0015801202007988 */ /* 0x000fe80008000005 */
[----:B---3--:R0:W-:Y:S04]  /*16ca0*/  STS.U8 [R2+UR5+0x1380], R28 ;  /* 0x0013801c02007988 */ /* 0x0081e80008000005 */
[----:B0-----:R-:W2:Y:S01]  /*16cb0*/  LDL R2, [R1+0x774] ;  /* 0x0007740001027983 */ /* 0x001ea20000100800 */
[----:B------:R-:W-:Y:S01]  /*16cc0*/  PRMT R17, RZ, 0x7610, R17 ;  /* 0x00007610ff117816 */ /* 0x000fe20000000011 */
[----:B------:R-:W-:Y:S01]  /*16cd0*/  BAR.SYNC.DEFER_BLOCKING 0x0 ;  /* 0x0000000000007b1d */ /* 0x000fe20000010000 */
[----:B--2---:R-:W-:-:S04]  /*16ce0*/  @!P0 LOP3.LUT R3, R3, R2, RZ, 0x3c, !PT ;  /* 0x0000000203038212 */ /* 0x004fc800078e3cff */
[----:B------:R-:W-:-:S04]  /*16cf0*/  @!P0 LOP3.LUT R2, R3, R2, RZ, 0x3c, !PT ;  /* 0x0000000203028212 */ /* 0x000fc800078e3cff */
[----:B------:R-:W-:-:S05]  /*16d00*/  @!P0 LOP3.LUT R3, R3, R2, RZ, 0x3c, !PT ;  /* 0x0000000203038212 */ /* 0x000fca00078e3cff */
[----:B------:R-:W2:Y:S04]  /*16d10*/  @!P0 LDG.E.U8 R17, desc[UR8][R2.64] ;  /* 0x0000000802118981 */ /* 0x000ea8000c1e1100 */
[----:B--2---:R0:W-:Y:S04]  /*16d20*/  STL [R1+0x518], R17 ;  /* 0x0005181101007387 */ /* 0x0041e80000100800 */
[----:B0-----:R-:W2:Y:S04]  /*16d30*/  LDL.LU R17, [R1+0x1d28] ;  /* 0x001d280001117983 */ /* 0x001ea80000300800 */
[----:B------:R-:W3:Y:S04]  /*16d40*/  LDL R2, [R1+0x76c] ;  /* 0x00076c0001027983 */ /* 0x000ee80000100800 */
[----:B------:R-:W3:Y:S01]  /*16d50*/  LDL R3, [R1+0x770] ;  /* 0x0007700001037983 */ /* 0x000ee20000100800 */
[----:B------:R-:W-:-:S02]  /*16d60*/  PRMT R0, RZ, 0x7610, R0 ;  /* 0x00007610ff007816 */ /* 0x000fc40000000000 */
[----:B---3--:R-:W-:-:S04]  /*16d70*/  @!P1 LOP3.LUT R3, R3, R2, RZ, 0x3c, !PT ;  /* 0x0000000203039212 */ /* 0x008fc800078e3cff */
[----:B------:R-:W-:-:S04]  /*16d80*/  @!P1 LOP3.LUT R2, R3, R2, RZ, 0x3c, !PT ;  /* 0x0000000203029212 */ /* 0x000fc800078e3cff */
[----:B------:R-:W-:-:S05]  /*16d90*/  @!P1 LOP3.LUT R3, R3, R2, RZ, 0x3c, !PT ;  /* 0x0000000203039212 */ /* 0x000fca00078e3cff */
[----:B------:R-:W3:Y:S04]  /*16da0*/  @!P1 LDG.E.U8 R0, desc[UR8][R2.64] ;  /* 0x0000000802009981 */ /* 0x000ee8000c1e1100 */
[----:B---3--:R0:W-:Y:S04]  /*16db0*/  STL [R1+0x514], R0 ;  /* 0x0005140001007387 */ /* 0x0081e80000100800 */
[----:B0-----:R-:W3:Y:S04]  /*16dc0*/  LDL.LU R0, [R1+0x1d24] ;  /* 0x001d240001007983 */ /* 0x001ee80000300800 */
[----:B------:R-:W4:Y:S04]  /*16dd0*/  LDL R2, [R1+0xf3c] ;  /* 0x000f3c0001027983 */ /* 0x000f280000100800 */
[----:B------:R-:W4:Y:S01]  /*16de0*/  LDL R3, [R1+0xf40] ;  /* 0x000f400001037983 */ /* 0x000f220000100800 */
[----:B--2---:R-:W-:-:S02]  /*16df0*/  PRMT R17, RZ, 0x7610, R17 ;  /* 0x00007610ff117816 */ /* 0x004fc40000000011 */
[----:B----4-:R-:W-:-:S04]  /*16e00*/  @!P0 LOP3.LUT R3, R3, R2, RZ, 0x3c, !PT ;  /* 0x0000000203038212 */ /* 0x010fc800078e3cff */
[----:B------:R-:W-:-:S04]  /*16e10*/  @!P0 LOP3.LUT R2, R3, R2, RZ, 0x3c, !PT ;  /* 0x0000000203028212 */ /* 0x000fc800078e3cff */
[----:B------:R-:W-:-:S05]  /*16e20*/  @!P0 LOP3.LUT R3, R3, R2, RZ, 0x3c, !PT ;  /* 0x0000000203038212 */ /* 0x000fca00078e3cff */
[----:B------:R-:W2:Y:S04]  /*16e30*/  @!P0 LDG.E.U8 R17, desc[UR8][R2.64] ;  /* 0x0000000802118981 */ /* 0x000ea8000c1e1100 */
[----:B--2---:R0:W-:Y:S04]  /*16e40*/  STL [R1+0x508], R17 ;  /* 0x0005081101007387 */ /* 0x0041e80000100800 */
[----:B0-----:R-:W2:Y:S04]  /*16e50*/  LDL.LU R17, [R1+0x1d20] ;  /* 0x001d200001117983 */ /* 0x001ea80000300800 */
[----:B------:R-:W4:Y:S04]  /*16e60*/  LDL R2, [R1+0xf34] ;  /* 0x000f340001027983 */ /* 0x000f280000100800 */
[----:B------:R-:W4:Y:S01]  /*16e70*/  LDL R3, [R1+0xf38] ;  /* 0x000f380001037983 */ /* 0x000f220000100800 */
[----:B---3--:R-:W-:-:S02]  /*16e80*/  PRMT R0, RZ, 0x7610, R0 ;  /* 0x00007610ff007816 */ /* 0x008fc40000000000 */
[----:B----4-:R-:W-:-:S04]  /*16e90*/  @!P1 LOP3.LUT R3, R3, R2, RZ, 0x3c, !PT ;  /* 0x0000000203039212 */ /* 0x010fc800078e3cff */
        /* <DEDUP_REMOVED lines=1771> */
[----:B------:R-:W-:-:S02]  /*1dd50*/  PRMT R15, RZ, 0x7610, R15 ;  /* 0x00007610ff0f7816 */ /* 0x000fc4000000000f */
[----:B----4-:R-:W-:-:S04]  /*1dd60*/  @!P0 LOP3.LUT R3, R3, R2, RZ, 0x3c, !PT ;  /* 0x0000000203038212 */ /* 0x010fc800078e3cff */
[----:B------:R-:W-:-:S04]  /*1dd70*/  @!P0 LOP3.LUT R2, R3, R2, RZ, 0x3c, !PT ;  /* 0x0000000203028212 */ /* 0x000fc800078e3cff */
[----:B------:R-:W-:-:S05]  /*1dd80*/  @!P0 LOP3.LUT R3, R3, R2, RZ, 0x3c, !PT ;  /* 0x0000000203038212 */ /* 0x000fca00078e3cff */
[----:B------:R0:W4:Y:S04]  /*1dd90*/  @!P0 LDG.E.U8 R15, desc[UR8][R2.64] ;  /* 0x00000008020f8981 */ /* 0x000128000c1e1100 */
[----:B------:R-:W0:Y:S04]  /*1dda0*/  LDL R2, [R1+0x92c] ;  /* 0x00092c0001027983 */ /* 0x000e280000100800 */
[----:B------:R-:W0:Y:S01]  /*1ddb0*/  LDL R3, [R1+0x930] ;  /* 0x0009300001037983 */ /* 0x000e220000100800 */
[----:B---3--:R-:W-:Y:S02]  /*1ddc0*/  PRMT R0, RZ, 0x7610, R0 ;  /* 0x00007610ff007816 */ /* 0x008fe40000000000 */
[----:B0-----:R-:W-:-:S04]  /*1ddd0*/  @!P1 LOP3.LUT R3, R3, R2, RZ, 0x3c, !PT ;  /* 0x0000000203039212 */ /* 0x001fc800078e3cff */
[----:B------:R-:W-:-:S04]  /*1dde0*/  @!P1 LOP3.LUT R2, R3, R2, RZ, 0x3c, !PT ;  /* 0x0000000203029212 */ /* 0x000fc800078e3cff */
[----:B------:R-:W-:-:S05]  /*1ddf0*/  @!P1 LOP3.LUT R3, R3, R2, RZ, 0x3c, !PT ;  /* 0x0000000203039212 */ /* 0x000fca00078e3cff */
[----:B------:R-:W3:Y:S04]  /*1de00*/  @!P1 LDG.E.U8 R0, desc[UR8][R2.64] ;  /* 0x0000000802009981 */ /* 0x000ee8000c1e1100 */
[----:B----4-:R0:W-:Y:S04]  /*1de10*/  STL [R1+0xd0], R15 ;  /* 0x0000d00f01007387 */ /* 0x0101e80000100800 */
[----:B0-----:R-:W4:Y:S04]  /*1de20*/  LDL R15, [R1+0x908] ;  /* 0x00090800010f7983 */ /* 0x001f280000100800 */
[----:B---3--:R0:W-:Y:S04]  /*1de30*/  STL [R1+0x9c], R0 ;  /* 0x00009c0001007387 */ /* 0x0081e80000100800 */
[----:B0-----:R-:W3:Y:S04]  /*1de40*/  LDL.LU R0, [R1+0x1a08] ;  /* 0x001a080001007983 */ /* 0x001ee80000300800 */
[----:B------:R-:W5:Y:S04]  /*1de50*/  LDL R2, [R1+0x924] ;  /* 0x0009240001027983 */ /* 0x000f680000100800 */
[----:B------:R-:W5:Y:S01]  /*1de60*/  LDL R3, [R1+0x928] ;  /* 0x0009280001037983 */ /* 0x000f620000100800 */
[----:B--2---:R-:W-:-:S02]  /*1de70*/  PRMT R17, RZ, 0x7610, R17 ;  /* 0x00007610ff117816 */ /* 0x004fc40000000011 */
[----:B-----5:R-:W-:-:S04]  /*1de80*/  @!P0 LOP3.LUT R3, R3, R2, RZ, 0x3c, !PT ;  /* 0x0000000203038212 */ /* 0x020fc800078e3cff */
[----:B------:R-:W-:-:S04]  /*1de90*/  @!P0 LOP3.LUT R2, R3, R2, RZ, 0x3c, !PT ;  /* 0x0000000203028212 */ /* 0x000fc800078e3cff */
[----:B------:R-:W-:-:S05]  /*1dea0*/  @!P0 LOP3.LUT R3, R3, R2, RZ, 0x3c, !PT ;  /* 0x0000000203038212 */ /* 0x000fca00078e3cff */
[----:B------:R-:W2:Y:S04]  /*1deb0*/  @!P0 LDG.E.U8 R17, desc[UR8][R2.64] ;  /* 0x0000000802118981 */ /* 0x000ea8000c1e1100 */
[----:B--2---:R0:W-:Y:S04]  /*1dec0*/  STL [R1+0xcc], R17 ;  /* 0x0000cc1101007387 */ /* 0x0041e80000100800 */
[----:B0-----:R-:W2:Y:S04]  /*1ded0*/  LDL.LU R17, [R1+0x1a04] ;  /* 0x001a040001117983 */ /* 0x001ea80000300800 */
[----:B------:R-:W5:Y:S04]  /*1dee0*/  LDL R2, [R1+0x91c] ;  /* 0x00091c0001027983 */ /* 0x000f680000100800 */
[----:B------:R-:W5:Y:S01]  /*1def0*/  LDL R3, [R1+0x920] ;  /* 0x0009200001037983 */ /* 0x000f620000100800 */
[----:B---3--:R-:W-:-:S02]  /*1df00*/  PRMT R0, RZ, 0x7610, R0 ;  /* 0x00007610ff007816 */ /* 0x008fc40000000000 */
[----:B-----5:R-:W-:-:S04]  /*1df10*/  @!P1 LOP3.LUT R3, R3, R2, RZ, 0x3c, !PT ;  /* 0x0000000203039212 */ /* 0x020fc800078e3cff */
[----:B------:R-:W-:-:S04]  /*1df20*/  @!P1 LOP3.LUT R2, R3, R2, RZ, 0x3c, !PT ;  /* 0x0000000203029212 */ /* 0x000fc800078e3cff */
[----:B------:R-:W-:-:S05]  /*1df30*/  @!P1 LOP3.LUT R3, R3, R2, RZ, 0x3c, !PT ;  /* 0x0000000203039212 */ /* 0x000fca00078e3cff */
[----:B------:R-:W3:Y:S04]  /*1df40*/  @!P1 LDG.E.U8 R0, desc[UR8][R2.64] ;  /* 0x0000000802009981 */ /* 0x000ee8000c1e1100 */
        /* <DEDUP_REMOVED lines=17> */
[----:B------:R-:W3:Y:S01]  /*1e060*/  @!P1 LDG.E.U8 R0, desc[UR8][R2.64] ;  /* 0x0000000802009981 */ /* 0x000ee2000c1e1100 */
[----:B------:R-:W-:-:S03]  /*1e070*/  PRMT R11, RZ, 0x7610, R11 ;  /* 0x00007610ff0b7816 */ /* 0x000fc6000000000b */
[----:B---3--:R0:W-:Y:S04]  /*1e080*/  STL [R1+0xc0], R0 ;  /* 0x0000c00001007387 */ /* 0x0081e80000100800 */
[----:B0-----:R-:W3:Y:S04]  /*1e090*/  LDL.LU R0, [R1+0x19f8] ;  /* 0x0019f80001007983 */ /* 0x001ee80000300800 */
[----:B------:R-:W5:Y:S01]  /*1e0a0*/  LDL R3, [R1+0x904] ;  /* 0x0009040001037983 */ /* 0x000f620000100800 */
[----:B----4-:R-:W-:-:S03]  /*1e0b0*/  @!P0 IMAD.MOV.U32 R2, RZ, RZ, R15 ;  /* 0x000000ffff028224 */ /* 0x010fc600078e000f */
[----:B------:R-:W4:Y:S04]  /*1e0c0*/  LDL R15, [R1+0x8d4] ;  /* 0x0008d400010f7983 */ /* 0x000f280000100800 */
[----:B-----5:R0:W5:Y:S04]  /*1e0d0*/  @!P0 LDG.E.U8 R11, desc[UR8][R2.64] ;  /* 0x00000008020b8981 */ /* 0x020168000c1e1100 */
[----:B------:R-:W0:Y:S04]  /*1e0e0*/  LDL R2, [R1+0x8fc] ;  /* 0x0008fc0001027983 */ /* 0x000e280000100800 */
[----:B------:R-:W0:Y:S01]  /*1e0f0*/  LDL R3, [R1+0x900] ;  /* 0x0009000001037983 */ /* 0x000e220000100800 */
[----:B---3--:R-:W-:-:S02]  /*1e100*/  PRMT R0, RZ, 0x7610, R0 ;  /* 0x00007610ff007816 */ /* 0x008fc40000000000 */
[----:B0-----:R-:W-:-:S04]  /*1e110*/  @!P1 LOP3.LUT R3, R3, R2, RZ, 0x3c, !PT ;  /* 0x0000000203039212 */ /* 0x001fc800078e3cff */
[----:B------:R-:W-:-:S04]  /*1e120*/  @!P1 LOP3.LUT R2, R3, R2, RZ, 0x3c, !PT ;  /* 0x0000000203029212 */ /* 0x000fc800078e3cff */
[----:B------:R-:W-:-:S05]  /*1e130*/  @!P1 LOP3.LUT R3, R3, R2, RZ, 0x3c, !PT ;  /* 0x0000000203039212 */ /* 0x000fca00078e3cff */
[----:B------:R-:W3:Y:S04]  /*1e140*/  @!P1 LDG.E.U8 R0, desc[UR8][R2.64] ;  /* 0x0000000802009981 */ /* 0x000ee8000c1e1100 */
[----:B-----5:R0:W-:Y:S04]  /*1e150*/  STL [R1+0xbc], R11 ;  /* 0x0000bc0b01007387 */ /* 0x0201e80000100800 */
[----:B0-----:R-:W5:Y:S04]  /*1e160*/  LDL R11, [R1+0x8d8] ;  /* 0x0008d800010b7983 */ /* 0x001f680000100800 */
[----:B---3--:R0:W-:Y:S04]  /*1e170*/  STL [R1+0xb0], R0 ;  /* 0x0000b00001007387 */ /* 0x0081e80000100800 */
[----:B0-----:R-:W3:Y:S04]  /*1e180*/  LDL.LU R0, [R1+0x19f4] ;  /* 0x0019f40001007983 */ /* 0x001ee80000300800 */
[----:B------:R-:W3:Y:S04]  /*1e190*/  LDL R2, [R1+0x8f4] ;  /* 0x0008f40001027983 */ /* 0x000ee80000100800 */
[----:B------:R-:W3:Y:S01]  /*1e1a0*/  LDL R3, [R1+0x8f8] ;  /* 0x0008f80001037983 */ /* 0x000ee20000100800 */
[----:B--2---:R-:W-:-:S02]  /*1e1b0*/  PRMT R17, RZ, 0x7610, R17 ;  /* 0x00007610ff117816 */ /* 0x004fc40000000011 */
[----:B---3--:R-:W-:-:S04]  /*1e1c0*/  @!P0 LOP3.LUT R3, R3, R2, RZ, 0x3c, !PT ;  /* 0x0000000203038212 */ /* 0x008fc800078e3cff */
        /* <DEDUP_REMOVED lines=28> */
[----:B------:R-:W-:Y:S02]  /*1e390*/  @!P1 LOP3.LUT R3, R3, R2, RZ, 0x3c, !PT ;  /* 0x0000000203039212 */ /* 0x000fe400078e3cff */
[----:B--2---:R-:W-:-:S03]  /*1e3a0*/  PRMT R17, RZ, 0x7610, R17 ;  /* 0x00007610ff117816 */ /* 0x004fc60000000011 */
[----:B------:R5:W2:Y:S02]  /*1e3b0*/  @!P1 LDG.E.U8 R0, desc[UR8][R2.64] ;  /* 0x0000000802009981 */ /* 0x000aa4000c1e1100 */
[----:B-----5:R-:W-:Y:S02]  /*1e3c0*/  @!P0 IMAD.MOV.U32 R2, RZ, RZ, R11 ;  /* 0x000000ffff028224 */ /* 0x020fe400078e000b */
[----:B----4-:R-:W-:-:S05]  /*1e3d0*/  @!P0 IMAD.MOV.U32 R3, RZ, RZ, R15 ;  /* 0x000000ffff038224 */ /* 0x010fca00078e000f */
[----:B------:R-:W3:Y:S04]  /*1e3e0*/  @!P0 LDG.E.U8 R17, desc[UR8][R2.64] ;  /* 0x0000000802118981 */ /* 0x000ee8000c1e1100 */
[----:B--2---:R0:W-:Y:S04]  /*1e3f0*/  STL [R1+0x10], R0 ;  /* 0x0000100001007387 */ /* 0x0041e80000100800 */
[----:B0-----:R-:W2:Y:S04]  /*1e400*/  LDL.LU R0, [R1+0x19e4] ;  /* 0x0019e40001007983 */ /* 0x001ea80000300800 */
[----:B------:R-:W4:Y:S04]  /*1e410*/  LDL R15, [R1+0x8ac] ;  /* 0x0008ac00010f7983 */ /* 0x000f280000100800 */
[----:B------:R-:W5:Y:S04]  /*1e420*/  LDL R11, [R1+0x8b0] ;  /* 0x0008b000010b7983 */ /* 0x000f680000100800 */
        /* <DEDUP_REMOVED lines=17> */
[----:B------:R0:W3:Y:S04]  /*1e540*/  @!P0 LDG.E.U8 R7, desc[UR8][R2.64] ;  /* 0x0000000802078981 */ /* 0x0000e8000c1e1100 */
[----:B------:R-:W0:Y:S04]  /*1e550*/  LDL R2, [R1+0x8bc] ;  /* 0x0008bc0001027983 */ /* 0x000e280000100800 */
[----:B------:R-:W0:Y:S01]  /*1e560*/  LDL R3, [R1+0x8c0] ;  /* 0x0008c00001037983 */ /* 0x000e220000100800 */
[----:B--2---:R-:W-:Y:S02]  /*1e570*/  PRMT R0, RZ, 0x7610, R0 ;  /* 0x00007610ff007816 */ /* 0x004fe40000000000 */
[----:B0-----:R-:W-:-:S04]  /*1e580*/  @!P1 LOP3.LUT R3, R3, R2, RZ, 0x3c, !PT ;  /* 0x0000000203039212 */ /* 0x001fc800078e3cff */
[----:B------:R-:W-:-:S04]  /*1e590*/  @!P1 LOP3.LUT R2, R3, R2, RZ, 0x3c, !PT ;  /* 0x0000000203029212 */ /* 0x000fc800078e3cff */
[----:B------:R-:W-:-:S05]  /*1e5a0*/  @!P1 LOP3.LUT R3, R3, R2, RZ, 0x3c, !PT ;  /* 0x0000000203039212 */ /* 0x000fca00078e3cff */
[----:B------:R-:W2:Y:S04]  /*1e5b0*/  @!P1 LDG.E.U8 R0, desc[UR8][R2.64] ;  /* 0x0000000802009981 */ /* 0x000ea8000c1e1100 */
[----:B---3--:R0:W-:Y:S04]  /*1e5c0*/  STL [R1+0x88], R7 ;  /* 0x0000880701007387 */ /* 0x0081e80000100800 */
[----:B0-----:R-:W3:Y:S04]  /*1e5d0*/  LDL R7, [R1+0x8a0] ;  /* 0x0008a00001077983 */ /* 0x001ee80000100800 */
[----:B--2---:R0:W-:Y:S04]  /*1e5e0*/  STL [R1+0x5c], R0 ;  /* 0x00005c0001007387 */ /* 0x0041e80000100800 */
[----:B0-----:R-:W2:Y:S04]  /*1e5f0*/  LDL.LU R0, [R1+0x19d8] ;  /* 0x0019d80001007983 */ /* 0x001ea80000300800 */
[----:B------:R-:W2:Y:S04]  /*1e600*/  LDL R2, [R1+0x8b4] ;  /* 0x0008b40001027983 */ /* 0x000ea80000100800 */
[----:B------:R-:W2:Y:S01]  /*1e610*/  LDL R3, [R1+0x8b8] ;  /* 0x0008b80001037983 */ /* 0x000ea20000100800 */
[----:B------:R-:W-:-:S02]  /*1e620*/  PRMT R29, RZ, 0x7610, R29 ;  /* 0x00007610ff1d7816 */ /* 0x000fc4000000001d */
[----:B------:R-:W-:Y:S02]  /*1e630*/  PRMT R17, RZ, 0x7610, R17 ;  /* 0x00007610ff117816 */ /* 0x000fe40000000011 */
[----:B--2---:R-:W-:-:S04]  /*1e640*/  @!P0 LOP3.LUT R3, R3, R2, RZ, 0x3c, !PT ;  /* 0x0000000203038212 */ /* 0x004fc800078e3cff */
[----:B------:R-:W-:-:S04]  /*1e650*/  @!P0 LOP3.LUT R2, R3, R2, RZ, 0x3c, !PT ;  /* 0x0000000203028212 */ /* 0x000fc800078e3cff */
[----:B------:R-:W-:-:S05]  /*1e660*/  @!P0 LOP3.LUT R3, R3, R2, RZ, 0x3c, !PT ;  /* 0x0000000203038212 */ /* 0x000fca00078e3cff */
[----:B------:R5:W2:Y:S02]  /*1e670*/  @!P0 LDG.E.U8 R29, desc[UR8][R2.64] ;  /* 0x00000008021d8981 */ /* 0x000aa4000c1e1100 */
[----:B-----5:R-:W-:Y:S02]  /*1e680*/  @!P1 IMAD.MOV.U32 R2, RZ, RZ, R11 ;  /* 0x000000ffff029224 */ /* 0x020fe400078e000b */
[----:B----4-:R-:W-:-:S05]  /*1e690*/  @!P1 IMAD.MOV.U32 R3, RZ, RZ, R15 ;  /* 0x000000ffff039224 */ /* 0x010fca00078e000f */
[----:B------:R-:W4:Y:S04]  /*1e6a0*/  @!P1 LDG.E.U8 R17, desc[UR8][R2.64] ;  /* 0x0000000802119981 */ /* 0x000f28000c1e1100 */
[----:B--2---:R0:W-:Y:S04]  /*1e6b0*/  STL [R1+0x84], R29 ;  /* 0x0000841d01007387 */ /* 0x0041e80000100800 */
[----:B------:R-:W2:Y:S04]  /*1e6c0*/  LDL R15, [R1+0x884] ;  /* 0x00088400010f7983 */ /* 0x000ea80000100800 */
[----:B------:R-:W5:Y:S04]  /*1e6d0*/  LDL R11, [R1+0x888] ;  /* 0x00088800010b7983 */ /* 0x000f680000100800 */
[----:B0-----:R-:W2:Y:S04]  /*1e6e0*/  LDL R29, [R1+0x890] ;  /* 0x00089000011d7983 */ /* 0x001ea80000100800 */
[----:B----4-:R0:W-:Y:S04]  /*1e6f0*/  STL [R1+0x80], R17 ;  /* 0x0000801101007387 */ /* 0x0101e80000100800 */
[----:B0-----:R-:W4:Y:S04]  /*1e700*/  LDL.LU R17, [R1+0x19d4] ;  /* 0x0019d40001117983 */ /* 0x001f280000300800 */
[----:B------:R-:W2:Y:S04]  /*1e710*/  LDL R2, [R1+0x8a4] ;  /* 0x0008a40001027983 */ /* 0x000ea80000100800 */
[----:B------:R-:W2:Y:S01]  /*1e720*/  LDL R3, [R1+0x8a8] ;  /* 0x0008a80001037983 */ /* 0x000ea20000100800 */
[----:B------:R-:W-:-:S02]  /*1e730*/  PRMT R0, RZ, 0x7610, R0 ;  /* 0x00007610ff007816 */ /* 0x000fc40000000000 */
[----:B--2---:R-:W-:-:S04]  /*1e740*/  @!P0 LOP3.LUT R3, R3, R2, RZ, 0x3c, !PT ;  /* 0x0000000203038212 */ /* 0x004fc800078e3cff */
[----:B------:R-:W-:-:S04]  /*1e750*/  @!P0 LOP3.LUT R2, R3, R2, RZ, 0x3c, !PT ;  /* 0x0000000203028212 */ /* 0x000fc800078e3cff */
[----:B------:R-:W-:-:S05]  /*1e760*/  @!P0 LOP3.LUT R3, R3, R2, RZ, 0x3c, !PT ;  /* 0x0000000203038212 */ /* 0x000fca00078e3cff */
[----:B------:R-:W2:Y:S01]  /*1e770*/  @!P0 LDG.E.U8 R0, desc[UR8][R2.64] ;  /* 0x0000000802008981 */ /* 0x000ea2000c1e1100 */
[----:B----4-:R-:W-:-:S03]  /*1e780*/  PRMT R17, RZ, 0x7610, R17 ;  /* 0x00007610ff117816 */ /* 0x010fc60000000011 */
[----:B--2---:R0:W-:Y:S04]  /*1e790*/  STL [R1+0x7c], R0 ;  /* 0x00007c0001007387 */ /* 0x0041e80000100800 */
[----:B0-----:R-:W2:Y:S04]  /*1e7a0*/  LDL.LU R0, [R1+0x19d0] ;  /* 0x0019d00001007983 */ /* 0x001ea80000300800 */
[----:B------:R-:W4:Y:S01]  /*1e7b0*/  LDL R3, [R1+0x89c] ;  /* 0x00089c0001037983 */ /* 0x000f220000100800 */
[----:B---3--:R-:W-:-:S03]  /*1e7c0*/  @!P1 IMAD.MOV.U32 R2, RZ, RZ, R7 ;  /* 0x000000ffff029224 */ /* 0x008fc600078e0007 */
[----:B------:R-:W3:Y:S04]  /*1e7d0*/  LDL R7, [R1+0x880] ;  /* 0x0008800001077983 */ /* 0x000ee80000100800 */
[----:B----4-:R-:W4:Y:S04]  /*1e7e0*/  @!P1 LDG.E.U8 R17, desc[UR8][R2.64] ;  /* 0x0000000802119981 */ /* 0x010f28000c1e1100 */
[----:B----4-:R0:W-:Y:S04]  /*1e7f0*/  STL [R1+0x78], R17 ;  /* 0x0000781101007387 */ /* 0x0101e80000100800 */
[----:B0-----:R-:W4:Y:S04]  /*1e800*/  LDL.LU R17, [R1+0x19cc] ;  /* 0x0019cc0001117983 */ /* 0x001f280000300800 */
[----:B------:R-:W3:Y:S04]  /*1e810*/  LDL R2, [R1+0x894] ;  /* 0x0008940001027983 */ /* 0x000ee80000100800 */
[----:B------:R-:W3:Y:S01]  /*1e820*/  LDL R3, [R1+0x898] ;  /* 0x0008980001037983 */ /* 0x000ee20000100800 */
[----:B--2---:R-:W-:-:S02]  /*1e830*/  PRMT R0, RZ, 0x7610, R0 ;  /* 0x00007610ff007816 */ /* 0x004fc40000000000 */
[----:B---3--:R-:W-:-:S04]  /*1e840*/  @!P0 LOP3.LUT R3, R3, R2, RZ, 0x3c, !PT ;  /* 0x0000000203038212 */ /* 0x008fc800078e3cff */
[----:B------:R-:W-:-:S04]  /*1e850*/  @!P0 LOP3.LUT R2, R3, R2, RZ, 0x3c, !PT ;  /* 0x0000000203028212 */ /* 0x000fc800078e3cff */
[----:B------:R-:W-:-:S05]  /*1e860*/  @!P0 LOP3.LUT R3, R3, R2, RZ, 0x3c, !PT ;  /* 0x0000000203038212 */ /* 0x000fca00078e3cff */
[----:B------:R-:W2:Y:S01]  /*1e870*/  @!P0 LDG.E.U8 R0, desc[UR8][R2.64] ;  /* 0x0000000802008981 */ /* 0x000ea2000c1e1100 */
[----:B------:R-:W-:-:S03]  /*1e880*/  PRMT R5, RZ, 0x7610, R5 ;  /* 0x00007610ff057816 */ /* 0x000fc60000000005 */
[----:B--2---:R0:W-:Y:S04]  /*1e890*/  STL [R1+0x74], R0 ;  /* 0x0000740001007387 */ /* 0x0041e80000100800 */
[----:B0-----:R-:W2:Y:S04]  /*1e8a0*/  LDL.LU R0, [R1+0x19c8] ;  /* 0x0019c80001007983 */ /* 0x001ea80000300800 */
[----:B------:R-:W3:Y:S01]  /*1e8b0*/  LDL R3, [R1+0x88c] ;  /* 0x00088c0001037983 */ /* 0x000ee20000100800 */
[----:B------:R-:W-:Y:S01]  /*1e8c0*/  @!P1 IMAD.MOV.U32 R2, RZ, RZ, R29 ;  /* 0x000000ffff029224 */ /* 0x000fe200078e001d */
[----:B------:R-:W-:-:S04]  /*1e8d0*/  PRMT R9, RZ, 0x7610, R9 ;  /* 0x00007610ff097816 */ /* 0x000fc80000000009 */
[----:B---3--:R5:W3:Y:S02]  /*1e8e0*/  @!P1 LDG.E.U8 R5, desc[UR8][R2.64] ;  /* 0x0000000802059981 */ /* 0x008ae4000c1e1100 */
[----:B-----5:R-:W-:Y:S02]  /*1e8f0*/  @!P0 IMAD.MOV.U32 R2, RZ, RZ, R11 ;  /* 0x000000ffff028224 */ /* 0x020fe400078e000b */
[----:B------:R-:W-:-:S05]  /*1e900*/  @!P0 IMAD.MOV.U32 R3, RZ, RZ, R15 ;  /* 0x000000ffff038224 */ /* 0x000fca00078e000f */
[----:B------:R0:W5:Y:S04]  /*1e910*/  @!P0 LDG.E.U8 R9, desc[UR8][R2.64] ;  /* 0x0000000802098981 */ /* 0x000168000c1e1100 */
[----:B---3--:R1:W-:Y:S04]  /*1e920*/  STL [R1+0x70], R5 ;  /* 0x0000700501007387 */ /* 0x0083e80000100800 */
[----:B------:R-:W3:Y:S01]  /*1e930*/  LDL R3, [R1+0x87c] ;  /* 0x00087c0001037983 */ /* 0x000ee20000100800 */
[----:B------:R-:W-:Y:S01]  /*1e940*/  PRMT R6, RZ, 0x7610, R6 ;  /* 0x00007610ff067816 */ /* 0x000fe20000000006 */
[----:B0-----:R-:W-:-:S02]  /*1e950*/  @!P1 IMAD.MOV.U32 R2, RZ, RZ, R7 ;  /* 0x000000ffff029224 */ /* 0x001fc400078e0007 */
[----:B------:R-:W2:Y:S04]  /*1e960*/  LDL R29, [R1+0x864] ;  /* 0x00086400011d7983 */ /* 0x000ea80000100800 */
[----:B------:R-:W2:Y:S04]  /*1e970*/  LDL R15, [R1+0x868] ;  /* 0x00086800010f7983 */ /* 0x000ea80000100800 */
[----:B------:R-:W2:Y:S04]  /*1e980*/  LDL R11, [R1+0x85c] ;  /* 0x00085c00010b7983 */ /* 0x000ea80000100800 */
[----:B-1----:R-:W2:Y:S04]  /*1e990*/  LDL R5, [R1+0x870] ;  /* 0x0008700001057983 */ /* 0x002ea80000100800 */
[----:B-----5:R0:W-:Y:S01]  /*1e9a0*/  STL [R1+0x6c], R9 ;  /* 0x00006c0901007387 */ /* 0x0201e20000100800 */
[----:B----4-:R-:W-:-:S03]  /*1e9b0*/  PRMT R17, RZ, 0x7610, R17 ;  /* 0x00007610ff117816 */ /* 0x010fc60000000011 */
[----:B------:R-:W4:Y:S04]  /*1e9c0*/  LDL R7, [R1+0x854] ;  /* 0x0008540001077983 */ /* 0x000f280000100800 */
[----:B0-----:R-:W5:Y:S04]  /*1e9d0*/  LDL R9, [R1+0x860] ;  /* 0x0008600001097983 */ /* 0x001f680000100800 */
[----:B---3--:R0:W3:Y:S04]  /*1e9e0*/  @!P1 LDG.E.U8 R6, desc[UR8][R2.64] ;  /* 0x0000000802069981 */ /* 0x0080e8000c1e1100 */
[----:B------:R-:W0:Y:S04]  /*1e9f0*/  LDL R2, [R1+0x874] ;  /* 0x0008740001027983 */ /* 0x000e280000100800 */
[----:B------:R-:W0:Y:S02]  /*1ea00*/  LDL R3, [R1+0x878] ;  /* 0x0008780001037983 */ /* 0x000e240000100800 */
        /* <DEDUP_REMOVED lines=8> */
[----:B------:R-:W2:Y:S01]  /*1ea90*/  LDL R3, [R1+0x86c] ;  /* 0x00086c0001037983 */ /* 0x000ea20000100800 */
[----:B------:R-:W-:Y:S01]  /*1eaa0*/  PRMT R4, RZ, 0x7610, R4 ;  /* 0x00007610ff047816 */ /* 0x000fe20000000004 */
[----:B------:R-:W-:Y:S01]  /*1eab0*/  @!P1 IMAD.MOV.U32 R2, RZ, RZ, R5 ;  /* 0x000000ffff029224 */ /* 0x000fe200078e0005 */
[----:B------:R-:W-:Y:S01]  /*1eac0*/  PRMT R14, RZ, 0x7610, R14 ;  /* 0x00007610ff0e7816 */ /* 0x000fe2000000000e */
[----:B------:R-:W3:Y:S04]  /*1ead0*/  LDL R5, [R1+0x84c] ;  /* 0x00084c0001057983 */ /* 0x000ee80000100800 */
[----:B--2---:R0:W2:Y:S02]  /*1eae0*/  @!P1 LDG.E.U8 R4, desc[UR8][R2.64] ;  /* 0x0000000802049981 */ /* 0x0040a4000c1e1100 */
[----:B0-----:R-:W-:-:S02]  /*1eaf0*/  @!P0 IMAD.MOV.U32 R2, RZ, RZ, R15 ;  /* 0x000000ffff028224 */ /* 0x001fc400078e000f */
[----:B------:R-:W-:-:S05]  /*1eb00*/  @!P0 IMAD.MOV.U32 R3, RZ, RZ, R29 ;  /* 0x000000ffff038224 */ /* 0x000fca00078e001d */
[----:B------:R0:W3:Y:S01]  /*1eb10*/  @!P0 LDG.E.U8 R14, desc[UR8][R2.64] ;  /* 0x00000008020e8981 */ /* 0x0000e2000c1e1100 */
[----:B------:R-:W-:Y:S01]  /*1eb20*/  PRMT R8, RZ, 0x7610, R8 ;  /* 0x00007610ff087816 */ /* 0x000fe20000000008 */
[----:B0-----:R-:W-:Y:S02]  /*1eb30*/  @!P1 IMAD.MOV.U32 R3, RZ, RZ, R11 ;  /* 0x000000ffff039224 */ /* 0x001fe400078e000b */
[----:B-----5:R-:W-:-:S05]  /*1eb40*/  @!P1 IMAD.MOV.U32 R2, RZ, RZ, R9 ;  /* 0x000000ffff029224 */ /* 0x020fca00078e0009 */
[----:B------:R0:W5:Y:S04]  /*1eb50*/  @!P1 LDG.E.U8 R8, desc[UR8][R2.64] ;  /* 0x0000000802089981 */ /* 0x000168000c1e1100 */
[----:B--2---:R1:W-:Y:S04]  /*1eb60*/  STL [R1+0x60], R4 ;  /* 0x0000600401007387 */ /* 0x0043e80000100800 */
[----:B-1----:R-:W2:Y:S04]  /*1eb70*/  LDL R4, [R1+0x850] ;  /* 0x0008500001047983 */ /* 0x002ea80000100800 */
[----:B---3--:R1:W-:Y:S04]  /*1eb80*/  STL [R1+0x4], R14 ;  /* 0x0000040e01007387 */ /* 0x0083e80000100800 */
[----:B------:R-:W3:Y:S01]  /*1eb90*/  LDL R11, [R1+0x848] ;  /* 0x00084800010b7983 */ /* 0x000ee20000100800 */
[----:B------:R-:W-:Y:S01]  /*1eba0*/  PRMT R28, RZ, 0x7610, R28 ;  /* 0x00007610ff1c7816 */ /* 0x000fe2000000001c */
[----:B0-----:R-:W-:-:S02]  /*1ebb0*/  @!P0 IMAD.MOV.U32 R2, RZ, RZ, R6 ;  /* 0x000000ffff028224 */ /* 0x001fc400078e0006 */
[----:B----4-:R-:W-:Y:S01]  /*1ebc0*/  @!P0 IMAD.MOV.U32 R3, RZ, RZ, R7 ;  /* 0x000000ffff038224 */ /* 0x010fe200078e0007 */
[----:B------:R-:W-:Y:S02]  /*1ebd0*/  PRMT R27, RZ, 0x7610, R27 ;  /* 0x00007610ff1b7816 */ /* 0x000fe4000000001b */
[----:B------:R-:W-:Y:S01]  /*1ebe0*/  PRMT R10, RZ, 0x7610, R10 ;  /* 0x00007610ff0a7816 */ /* 0x000fe2000000000a */
[----:B------:R-:W4:Y:S04]  /*1ebf0*/  LDL R9, [R1+0x83c] ;  /* 0x00083c0001097983 */ /* 0x000f280000100800 */
[----:B-1----:R-:W4:Y:S04]  /*1ec00*/  LDL R14, [R1+0x844] ;  /* 0x00084400010e7983 */ /* 0x002f280000100800 */
[----:B------:R0:W4:Y:S02]  /*1ec10*/  @!P0 LDG.E.U8 R28, desc[UR8][R2.64] ;  /* 0x00000008021c8981 */ /* 0x000124000c1e1100 */
[----:B0-----:R-:W-:-:S02]  /*1ec20*/  @!P1 IMAD.MOV.U32 R3, RZ, RZ, R5 ;  /* 0x000000ffff039224 */ /* 0x001fc400078e0005 */
[----:B-----5:R0:W-:Y:S04]  /*1ec30*/  STL [R1], R8 ;  /* 0x0000000801007387 */ /* 0x0201e80000100800 */
[----:B------:R-:W5:Y:S04]  /*1ec40*/  LDL R7, [R1+0x834] ;  /* 0x0008340001077983 */ /* 0x000f680000100800 */
[----:B------:R-:W5:Y:S04]  /*1ec50*/  LDL R6, [R1+0x838] ;  /* 0x0008380001067983 */ /* 0x000f680000100800 */
[----:B0-----:R-:W5:Y:S01]  /*1ec60*/  LDL R8, [R1+0x840] ;  /* 0x0008400001087983 */ /* 0x001f620000100800 */
[----:B--2---:R-:W-:-:S05]  /*1ec70*/  @!P1 IMAD.MOV.U32 R2, RZ, RZ, R4 ;  /* 0x000000ffff029224 */ /* 0x004fca00078e0004 */
[----:B------:R3:W2:Y:S02]  /*1ec80*/  @!P1 LDG.E.U8 R27, desc[UR8][R2.64] ;  /* 0x00000008021b9981 */ /* 0x0006a4000c1e1100 */
[----:B---3--:R-:W-:Y:S02]  /*1ec90*/  @!P0 IMAD.MOV.U32 R2, RZ, RZ, R11 ;  /* 0x000000ffff028224 */ /* 0x008fe400078e000b */
[----:B----4-:R-:W-:-:S05]  /*1eca0*/  @!P0 IMAD.MOV.U32 R3, RZ, RZ, R14 ;  /* 0x000000ffff038224 */ /* 0x010fca00078e000e */
[----:B------:R0:W3:Y:S04]  /*1ecb0*/  @!P0 LDG.E.U8 R10, desc[UR8][R2.64] ;  /* 0x00000008020a8981 */ /* 0x0000e8000c1e1100 */
[----:B------:R-:W-:Y:S04]  /*1ecc0*/  STL [R1+0x19a0], R28 ;  /* 0x0019a01c01007387 */ /* 0x000fe80000100800 */
[----:B------:R-:W4:Y:S04]  /*1ecd0*/  LDL R5, [R1+0x82c] ;  /* 0x00082c0001057983 */ /* 0x000f280000100800 */
[----:B------:R-:W4:Y:S01]  /*1ece0*/  LDL R4, [R1+0x830] ;  /* 0x0008300001047983 */ /* 0x000f220000100800 */
[----:B------:R-:W-:Y:S01]  /*1ecf0*/  PRMT R13, RZ, 0x7610, R13 ;  /* 0x00007610ff0d7816 */ /* 0x000fe2000000000d */
[----:B0-----:R-:W-:-:S02]  /*1ed00*/  @!P1 IMAD.MOV.U32 R3, RZ, RZ, R9 ;  /* 0x000000ffff039224 */ /* 0x001fc400078e0009 */
[----:B-----5:R-:W-:-:S05]  /*1ed10*/  @!P1 IMAD.MOV.U32 R2, RZ, RZ, R8 ;  /* 0x000000ffff029224 */ /* 0x020fca00078e0008 */
[----:B------:R0:W5:Y:S02]  /*1ed20*/  @!P1 LDG.E.U8 R13, desc[UR8][R2.64] ;  /* 0x00000008020d9981 */ /* 0x000164000c1e1100 */
[----:B0-----:R-:W-:Y:S02]  /*1ed30*/  @!P0 IMAD.MOV.U32 R2, RZ, RZ, R6 ;  /* 0x000000ffff028224 */ /* 0x001fe400078e0006 */
[----:B------:R-:W-:Y:S01]  /*1ed40*/  @!P0 IMAD.MOV.U32 R3, RZ, RZ, R7 ;  /* 0x000000ffff038224 */ /* 0x000fe200078e0007 */
[----:B--2---:R-:W-:Y:S04]  /*1ed50*/  STL [R1+0x19a4], R27 ;  /* 0x0019a41b01007387 */ /* 0x004fe80000100800 */
[----:B------:R-:W2:Y:S04]  /*1ed60*/  LDL R11, [R1+0x824] ;  /* 0x00082400010b7983 */ /* 0x000ea80000100800 */
[----:B---3--:R0:W-:Y:S04]  /*1ed70*/  STL [R1+0x4c], R10 ;  /* 0x00004c0a01007387 */ /* 0x0081e80000100800 */
[----:B------:R-:W3:Y:S04]  /*1ed80*/  LDL R9, [R1+0x81c] ;  /* 0x00081c0001097983 */ /* 0x000ee80000100800 */
[----:B------:R-:W3:Y:S04]  /*1ed90*/  LDL R8, [R1+0x820] ;  /* 0x0008200001087983 */ /* 0x000ee80000100800 */
[----:B------:R-:W3:Y:S04]  /*1eda0*/  LDL R7, [R1+0x814] ;  /* 0x0008140001077983 */ /* 0x000ee80000100800 */
[----:B------:R-:W3:Y:S04]  /*1edb0*/  LDL R6, [R1+0x818] ;  /* 0x0008180001067983 */ /* 0x000ee80000100800 */
[----:B0-----:R-:W3:Y:S01]  /*1edc0*/  LDL R10, [R1+0x828] ;  /* 0x00082800010a7983 */ /* 0x001ee20000100800 */
[----:B------:R-:W-:-:S02]  /*1edd0*/  PRMT R12, RZ, 0x7610, R12 ;  /* 0x00007610ff0c7816 */ /* 0x000fc4000000000c */
[----:B------:R-:W-:-:S04]  /*1ede0*/  PRMT R26, RZ, 0x7610, R26 ;  /* 0x00007610ff1a7816 */ /* 0x000fc8000000001a */
[----:B------:R4:W5:Y:S01]  /*1edf0*/  @!P0 LDG.E.U8 R12, desc[UR8][R2.64] ;  /* 0x00000008020c8981 */ /* 0x000962000c1e1100 */
[----:B------:R-:W-:Y:S01]  /*1ee00*/  PRMT R22, RZ, 0x7610, R22 ;  /* 0x00007610ff167816 */ /* 0x000fe20000000016 */
[----:B----4-:R-:W-:Y:S02]  /*1ee10*/  @!P1 IMAD.MOV.U32 R2, RZ, RZ, R4 ;  /* 0x000000ffff029224 */ /* 0x010fe400078e0004 */
[----:B------:R-:W-:Y:S01]  /*1ee20*/  @!P1 IMAD.MOV.U32 R3, RZ, RZ, R5 ;  /* 0x000000ffff039224 */ /* 0x000fe200078e0005 */
[----:B------:R-:W-:Y:S02]  /*1ee30*/  PRMT R20, RZ, 0x7610, R20 ;  /* 0x00007610ff147816 */ /* 0x000fe40000000014 */
[----:B------:R-:W-:Y:S01]  /*1ee40*/  PRMT R18, RZ, 0x7610, R18 ;  /* 0x00007610ff127816 */ /* 0x000fe20000000012 */
[----:B------:R-:W4:Y:S04]  /*1ee50*/  LDL R5, [R1+0x80c] ;  /* 0x00080c0001057983 */ /* 0x000f280000100800 */
[----:B------:R2:W4:Y:S04]  /*1ee60*/  @!P1 LDG.E.U8 R26, desc[UR8][R2.64] ;  /* 0x00000008021a9981 */ /* 0x000528000c1e1100 */
[----:B------:R-:W4:Y:S01]  /*1ee70*/  LDL R4, [R1+0x810] ;  /* 0x0008100001047983 */ /* 0x000f220000100800 */
[----:B--2---:R-:W-:-:S02]  /*1ee80*/  @!P0 IMAD.MOV.U32 R3, RZ, RZ, R11 ;  /* 0x000000ffff038224 */ /* 0x004fc400078e000b */
[----:B---3--:R-:W-:-:S05]  /*1ee90*/  @!P0 IMAD.MOV.U32 R2, RZ, RZ, R10 ;  /* 0x000000ffff028224 */ /* 0x008fca00078e000a */
[----:B------:R0:W2:Y:S02]  /*1eea0*/  @!P0 LDG.E.U8 R22, desc[UR8][R2.64] ;  /* 0x0000000802168981 */ /* 0x0000a4000c1e1100 */
[----:B0-----:R-:W-:Y:S02]  /*1eeb0*/  @!P1 IMAD.MOV.U32 R2, RZ, RZ, R8 ;  /* 0x000000ffff029224 */ /* 0x001fe400078e0008 */
[----:B------:R-:W-:-:S05]  /*1eec0*/  @!P1 IMAD.MOV.U32 R3, RZ, RZ, R9 ;  /* 0x000000ffff039224 */ /* 0x000fca00078e0009 */
[----:B------:R0:W3:Y:S02]  /*1eed0*/  @!P1 LDG.E.U8 R20, desc[UR8][R2.64] ;  /* 0x0000000802149981 */ /* 0x0000e4000c1e1100 */
[----:B0-----:R-:W-:Y:S02]  /*1eee0*/  @!P0 IMAD.MOV.U32 R2, RZ, RZ, R6 ;  /* 0x000000ffff028224 */ /* 0x001fe400078e0006 */
[----:B------:R-:W-:-:S05]  /*1eef0*/  @!P0 IMAD.MOV.U32 R3, RZ, RZ, R7 ;  /* 0x000000ffff038224 */ /* 0x000fca00078e0007 */
[----:B------:R-:W5:Y:S04]  /*1ef00*/  @!P0 LDG.E.U8 R18, desc[UR8][R2.64] ;  /* 0x0000000802128981 */ /* 0x000f68000c1e1100 */
[----:B----4-:R-:W-:Y:S01]  /*1ef10*/  STL [R1+0x1980], R26 ;  /* 0x0019801a01007387 */ /* 0x010fe20000100800 */
[----:B------:R-:W-:-:S06]  /*1ef20*/  PRMT R16, RZ, 0x7610, R16 ;  /* 0x00007610ff107816 */ /* 0x000fcc0000000010 */
[----:B------:R-:W4:Y:S04]  /*1ef30*/  @!P1 LDG.E.U8 R16, desc[UR8][R4.64] ;  /* 0x0000000804109981 */ /* 0x000f28000c1e1100 */
[----:B--2---:R-:W-:Y:S04]  /*1ef40*/  STL [R1+0x196c], R22 ;  /* 0x00196c1601007387 */ /* 0x004fe80000100800 */
[----:B------:R-:W2:Y:S04]  /*1ef50*/  LDL R11, [R1+0x804] ;  /* 0x00080400010b7983 */ /* 0x000ea80000100800 */
[----:B------:R-:W2:Y:S04]  /*1ef60*/  LDL R10, [R1+0x808] ;  /* 0x00080800010a7983 */ /* 0x000ea80000100800 */
[----:B---3--:R-:W-:Y:S04]  /*1ef70*/  STL [R1+0x1970], R20 ;  /* 0x0019701401007387 */ /* 0x008fe80000100800 */
[----:B------:R-:W3:Y:S04]  /*1ef80*/  LDL R7, [R1+0x7fc] ;  /* 0x0007fc0001077983 */ /* 0x000ee80000100800 */
[----:B------:R-:W3:Y:S04]  /*1ef90*/  LDL R6, [R1+0x800] ;  /* 0x0008000001067983 */ /* 0x000ee80000100800 */
[----:B-----5:R-:W-:Y:S04]  /*1efa0*/  STL [R1+0x1950], R18 ;  /* 0x0019501201007387 */ /* 0x020fe80000100800 */
[----:B------:R-:W5:Y:S04]  /*1efb0*/  LDL R14, [R1+0x7f4] ;  /* 0x0007f400010e7983 */ /* 0x000f680000100800 */
[----:B------:R0:W-:Y:S04]  /*1efc0*/  STL [R1+0x48], R13 ;  /* 0x0000480d01007387 */ /* 0x0001e80000100800 */
[----:B------:R-:W5:Y:S04]  /*1efd0*/  LDL R9, [R1+0x7ec] ;  /* 0x0007ec0001097983 */ /* 0x000f680000100800 */
[----:B------:R-:W5:Y:S04]  /*1efe0*/  LDL R8, [R1+0x7f0] ;  /* 0x0007f00001087983 */ /* 0x000f680000100800 */
[----:B0-----:R-:W5:Y:S01]  /*1eff0*/  LDL R13, [R1+0x7f8] ;  /* 0x0007f800010d7983 */ /* 0x001f620000100800 */
[----:B------:R-:W-:-:S02]  /*1f000*/  PRMT R2, RZ, 0x7610, R2 ;  /* 0x00007610ff027816 */ /* 0x000fc40000000002 */
[----:B------:R-:W-:Y:S01]  /*1f010*/  PRMT R3, RZ, 0x7610, R3 ;  /* 0x00007610ff037816 */ /* 0x000fe20000000003 */
[----:B----4-:R-:W-:Y:S04]  /*1f020*/  STL [R1+0x1954], R16 ;  /* 0x0019541001007387 */ /* 0x010fe80000100800 */
[----:B------:R0:W-:Y:S04]  /*1f030*/  STL [R1+0x44], R12 ;  /* 0x0000440c01007387 */ /* 0x0001e80000100800 */
[----:B0-----:R-:W4:Y:S01]  /*1f040*/  LDL R12, [R1+0x7e4] ;  /* 0x0007e400010c7983 */ /* 0x001f220000100800 */
[----:B--2---:R-:W-:-:S02]  /*1f050*/  @!P0 IMAD.MOV.U32 R5, RZ, RZ, R11 ;  /* 0x000000ffff058224 */ /* 0x004fc400078e000b */
[----:B------:R-:W-:Y:S01]  /*1f060*/  @!P0 IMAD.MOV.U32 R4, RZ, RZ, R10 ;  /* 0x000000ffff048224 */ /* 0x000fe200078e000a */
[----:B------:R-:W2:Y:S04]  /*1f070*/  LDL R11, [R1+0x7e8] ;  /* 0x0007e800010b7983 */ /* 0x000ea80000100800 */
[----:B------:R0:W2:Y:S02]  /*1f080*/  @!P0 LDG.E.U8 R2, desc[UR8][R4.64] ;  /* 0x0000000804028981 */ /* 0x0000a4000c1e1100 */
[----:B0-----:R-:W-:Y:S02]  /*1f090*/  PRMT R4, RZ, 0x7610, R4 ;  /* 0x00007610ff047816 */ /* 0x001fe40000000004 */
[----:B---3--:R5:W3:Y:S01]  /*1f0a0*/  @!P1 LDG.E.U8 R3, desc[UR8][R6.64] ;  /* 0x0000000806039981 */ /* 0x008ae2000c1e1100 */
[----:B------:R-:W-:Y:S01]  /*1f0b0*/  PRMT R5, RZ, 0x7610, R5 ;  /* 0x00007610ff057816 */ /* 0x000fe20000000005 */
[----:B-----5:R-:W-:-:S05]  /*1f0c0*/  @!P0 IMAD.MOV.U32 R7, RZ, RZ, R14 ;  /* 0x000000ffff078224 */ /* 0x020fca00078e000e */
[----:B------:R4:W5:Y:S01]  /*1f0d0*/  @!P1 LDG.E.U8 R5, desc[UR8][R8.64] ;  /* 0x0000000808059981 */ /* 0x000962000c1e1100 */
[----:B------:R-:W-:-:S05]  /*1f0e0*/  @!P0 IMAD.MOV.U32 R6, RZ, RZ, R13 ;  /* 0x000000ffff068224 */ /* 0x000fca00078e000d */
[----:B------:R0:W5:Y:S01]  /*1f0f0*/  @!P0 LDG.E.U8 R4, desc[UR8][R6.64] ;  /* 0x0000000806048981 */ /* 0x000162000c1e1100 */
[----:B----4-:R-:W-:Y:S01]  /*1f100*/  @!P0 IMAD.MOV.U32 R9, RZ, RZ, R12 ;  /* 0x000000ffff098224 */ /* 0x010fe200078e000c */
[----:B0-----:R-:W-:Y:S02]  /*1f110*/  PRMT R6, RZ, 0x7610, R6 ;  /* 0x00007610ff067816 */ /* 0x001fe40000000006 */
[----:B--2---:R0:W-:Y:S04]  /*1f120*/  STL [R1+0x1930], R2 ;  /* 0x0019300201007387 */ /* 0x0041e80000100800 */
[----:B------:R-:W2:Y:S04]  /*1f130*/  LDL R10, [R1+0x7dc] ;  /* 0x0007dc00010a7983 */ /* 0x000ea80000100800 */
[----:B0-----:R-:W4:Y:S04]  /*1f140*/  LDL R2, [R1+0x7e0] ;  /* 0x0007e00001027983 */ /* 0x001f280000100800 */
[----:B---3--:R-:W-:Y:S01]  /*1f150*/  STL [R1+0x1934], R3 ;  /* 0x0019340301007387 */ /* 0x008fe20000100800 */
[----:B------:R-:W-:-:S05]  /*1f160*/  @!P0 IMAD.MOV.U32 R8, RZ, RZ, R11 ;  /* 0x000000ffff088224 */ /* 0x000fca00078e000b */
[----:B------:R0:W3:Y:S04]  /*1f170*/  @!P0 LDG.E.U8 R6, desc[UR8][R8.64] ;  /* 0x0000000808068981 */ /* 0x0000e8000c1e1100 */
[----:B-----5:R1:W-:Y:S04]  /*1f180*/  STL [R1+0x1938], R4 ;  /* 0x0019380401007387 */ /* 0x0203e80000100800 */
[----:B------:R-:W5:Y:S04]  /*1f190*/  LDL R15, [R1+0x7d4] ;  /* 0x0007d400010f7983 */ /* 0x000f680000100800 */
[----:B------:R-:W5:Y:S04]  /*1f1a0*/  LDL R13, [R1+0x7d8] ;  /* 0x0007d800010d7983 */ /* 0x000f680000100800 */
[----:B------:R0:W-:Y:S04]  /*1f1b0*/  STL [R1+0x193c], R5 ;  /* 0x00193c0501007387 */ /* 0x0001e80000100800 */
[----:B------:R-:W5:Y:S04]  /*1f1c0*/  LDL R12, [R1+0x7cc] ;  /* 0x0007cc00010c7983 */ /* 0x000f680000100800 */
[----:B-1----:R-:W5:Y:S01]  /*1f1d0*/  LDL R4, [R1+0x7d0] ;  /* 0x0007d00001047983 */ /* 0x002f620000100800 */
[----:B------:R-:W-:-:S02]  /*1f1e0*/  PRMT R7, RZ, 0x7610, R7 ;  /* 0x00007610ff077816 */ /* 0x000fc40000000007 */
[----:B0-----:R-:W-:Y:S02]  /*1f1f0*/  PRMT R8, RZ, 0x7610, R8 ;  /* 0x00007610ff087816 */ /* 0x001fe40000000008 */
[----:B------:R-:W-:Y:S01]  /*1f200*/  PRMT R9, RZ, 0x7610, R9 ;  /* 0x00007610ff097816 */ /* 0x000fe20000000009 */
[----:B--2---:R-:W-:Y:S02]  /*1f210*/  @!P1 IMAD.MOV.U32 R11, RZ, RZ, R10 ;  /* 0x000000ffff0b9224 */ /* 0x004fe400078e000a */
[----:B----4-:R-:W-:-:S05]  /*1f220*/  @!P1 IMAD.MOV.U32 R10, RZ, RZ, R2 ;  /* 0x000000ffff0a9224 */ /* 0x010fca00078e0002 */
[----:B------:R5:W2:Y:S04]  /*1f230*/  @!P1 LDG.E.U8 R7, desc[UR8][R10.64] ;  /* 0x000000080a079981 */ /* 0x000aa8000c1e1100 */
[----:B---3--:R0:W-:Y:S04]  /*1f240*/  STL [R1+0x19b8], R6 ;  /* 0x0019b80601007387 */ /* 0x0081e80000100800 */
[----:B------:R-:W3:Y:S04]  /*1f250*/  LDL R14, [R1+0x7c4] ;  /* 0x0007c400010e7983 */ /* 0x000ee80000100800 */
[----:B------:R-:W4:Y:S04]  /*1f260*/  LDL R5, [R1+0x7c8] ;  /* 0x0007c80001057983 */ /* 0x000f280000100800 */
[----:B------:R-:W3:Y:S04]  /*1f270*/  LDL R3, [R1+0x7bc] ;  /* 0x0007bc0001037983 */ /* 0x000ee80000100800 */
[----:B------:R-:W3:Y:S01]  /*1f280*/  LDL R2, [R1+0x7c0] ;  /* 0x0007c00001027983 */ /* 0x000ee20000100800 */
[----:B-----5:R-:W-:-:S02]  /*1f290*/  @!P0 IMAD.MOV.U32 R11, RZ, RZ, R15 ;  /* 0x000000ffff0b8224 */ /* 0x020fc400078e000f */
[----:B------:R-:W-:Y:S02]  /*1f2a0*/  @!P0 IMAD.MOV.U32 R10, RZ, RZ, R13 ;  /* 0x000000ffff0a8224 */ /* 0x000fe400078e000d */
[----:B------:R-:W-:-:S03]  /*1f2b0*/  @!P1 IMAD.MOV.U32 R13, RZ, RZ, R12 ;  /* 0x000000ffff0d9224 */ /* 0x000fc600078e000c */
[----:B------:R1:W5:Y:S01]  /*1f2c0*/  @!P0 LDG.E.U8 R8, desc[UR8][R10.64] ;  /* 0x000000080a088981 */ /* 0x000362000c1e1100 */
[----:B------:R-:W-:-:S05]  /*1f2d0*/  @!P1 IMAD.MOV.U32 R12, RZ, RZ, R4 ;  /* 0x000000ffff0c9224 */ /* 0x000fca00078e0004 */
[----:B------:R4:W5:Y:S01]  /*1f2e0*/  @!P1 LDG.E.U8 R9, desc[UR8][R12.64] ;  /* 0x000000080c099981 */ /* 0x000962000c1e1100 */
[----:B-1----:R-:W-:-:S03]  /*1f2f0*/  PRMT R10, RZ, 0x7610, R10 ;  /* 0x00007610ff0a7816 */ /* 0x002fc6000000000a */
[----:B--2---:R1:W-:Y:S04]  /*1f300*/  STL [R1+0x19bc], R7 ;  /* 0x0019bc0701007387 */ /* 0x0043e80000100800 */
[----:B0-----:R-:W2:Y:S04]  /*1f310*/  LDL R6, [R1+0x7b8] ;  /* 0x0007b80001067983 */ /* 0x001ea80000100800 */
[----:B-1----:R-:W2:Y:S01]  /*1f320*/  LDL R7, [R1+0x7b4] ;  /* 0x0007b40001077983 */ /* 0x002ea20000100800 */
[----:B----4-:R-:W-:Y:S02]  /*1f330*/  @!P0 IMAD.MOV.U32 R12, RZ, RZ, R5 ;  /* 0x000000ffff0c8224 */ /* 0x010fe400078e0005 */
[----:B---3--:R-:W-:-:S05]  /*1f340*/  @!P0 IMAD.MOV.U32 R13, RZ, RZ, R14 ;  /* 0x000000ffff0d8224 */ /* 0x008fca00078e000e */
[----:B------:R0:W3:Y:S04]  /*1f350*/  @!P0 LDG.E.U8 R10, desc[UR8][R12.64] ;  /* 0x000000080c0a8981 */ /* 0x0000e8000c1e1100 */
[----:B-----5:R-:W-:Y:S04]  /*1f360*/  STL [R1+0x19a8], R8 ;  /* 0x0019a80801007387 */ /* 0x020fe80000100800 */
[----:B------:R-:W4:Y:S04]  /*1f370*/  LDL R4, [R1+0x7b0] ;  /* 0x0007b00001047983 */ /* 0x000f280000100800 */
[----:B------:R-:W-:Y:S04]  /*1f380*/  STL [R1+0x19ac], R9 ;  /* 0x0019ac0901007387 */ /* 0x000fe80000100800 */
[----:B------:R-:W5:Y:S01]  /*1f390*/  LDL R5, [R1+0x7ac] ;  /* 0x0007ac0001057983 */ /* 0x000f620000100800 */
[----:B------:R-:W-:Y:S01]  /*1f3a0*/  PRMT R11, RZ, 0x7610, R11 ;  /* 0x00007610ff0b7816 */ /* 0x000fe2000000000b */
[----:B------:R-:W-:-:S02]  /*1f3b0*/  @!P1 IMAD.MOV.U32 R14, RZ, RZ, R2 ;  /* 0x000000ffff0e9224 */ /* 0x000fc400078e0002 */
[----:B------:R-:W-:Y:S01]  /*1f3c0*/  @!P1 IMAD.MOV.U32 R15, RZ, RZ, R3 ;  /* 0x000000ffff0f9224 */ /* 0x000fe200078e0003 */
[----:B0-----:R-:W-:-:S04]  /*1f3d0*/  PRMT R12, RZ, 0x7610, R12 ;  /* 0x00007610ff0c7816 */ /* 0x001fc8000000000c */
[----:B------:R2:W5:Y:S01]  /*1f3e0*/  @!P1 LDG.E.U8 R11, desc[UR8][R14.64] ;  /* 0x000000080e0b9981 */ /* 0x000562000c1e1100 */
[----:B------:R-:W-:Y:S01]  /*1f3f0*/  PRMT R13, RZ, 0x7610, R13 ;  /* 0x00007610ff0d7816 */ /* 0x000fe2000000000d */
[----:B--2---:R-:W-:Y:S02]  /*1f400*/  @!P0 IMAD.MOV.U32 R14, RZ, RZ, R6 ;  /* 0x000000ffff0e8224 */ /* 0x004fe400078e0006 */
[----:B------:R-:W-:-:S05]  /*1f410*/  @!P0 IMAD.MOV.U32 R15, RZ, RZ, R7 ;  /* 0x000000ffff0f8224 */ /* 0x000fca00078e0007 */
[----:B------:R4:W2:Y:S04]  /*1f420*/  @!P0 LDG.E.U8 R12, desc[UR8][R14.64] ;  /* 0x000000080e0c8981 */ /* 0x0008a8000c1e1100 */
[----:B---3--:R0:W-:Y:S04]  /*1f430*/  STL [R1+0x1994], R10 ;  /* 0x0019940a01007387 */ /* 0x0081e80000100800 */
[----:B------:R-:W3:Y:S04]  /*1f440*/  LDL R3, [R1+0x7a4] ;  /* 0x0007a40001037983 */ /* 0x000ee80000100800 */
[----:B------:R-:W3:Y:S01]  /*1f450*/  LDL R2, [R1+0x7a8] ;  /* 0x0007a80001027983 */ /* 0x000ee20000100800 */
[----:B----4-:R-:W-:-:S02]  /*1f460*/  @!P1 IMAD.MOV.U32 R14, RZ, RZ, R4 ;  /* 0x000000ffff0e9224 */ /* 0x010fc400078e0004 */
[----:B-----5:R-:W-:-:S05]  /*1f470*/  @!P1 IMAD.MOV.U32 R15, RZ, RZ, R5 ;  /* 0x000000ffff0f9224 */ /* 0x020fca00078e0005 */
[----:B------:R3:W4:Y:S04]  /*1f480*/  @!P1 LDG.E.U8 R13, desc[UR8][R14.64] ;  /* 0x000000080e0d9981 */ /* 0x000728000c1e1100 */
[----:B------:R1:W-:Y:S04]  /*1f490*/  STL [R1+0x1998], R11 ;  /* 0x0019980b01007387 */ /* 0x0003e80000100800 */
[----:B0-----:R-:W5:Y:S04]  /*1f4a0*/  LDL R10, [R1+0x7a0] ;  /* 0x0007a000010a7983 */ /* 0x001f680000100800 */
[----:B------:R-:W5:Y:S04]  /*1f4b0*/  LDL R8, [R1+0x798] ;  /* 0x0007980001087983 */ /* 0x000f680000100800 */
[----:B-1----:R-:W5:Y:S04]  /*1f4c0*/  LDL R11, [R1+0x79c] ;  /* 0x00079c00010b7983 */ /* 0x002f680000100800 */
[----:B--2---:R-:W-:Y:S04]  /*1f4d0*/  STL [R1+0x1984], R12 ;  /* 0x0019840c01007387 */ /* 0x004fe80000100800 */
[----:B------:R-:W2:Y:S04]  /*1f4e0*/  LDL R9, [R1+0x794] ;  /* 0x0007940001097983 */ /* 0x000ea80000100800 */
[----:B------:R-:W2:Y:S04]  /*1f4f0*/  LDL R7, [R1+0x78c] ;  /* 0x00078c0001077983 */ /* 0x000ea80000100800 */
[----:B------:R-:W2:Y:S04]  /*1f500*/  LDL R6, [R1+0x790] ;  /* 0x0007900001067983 */ /* 0x000ea80000100800 */
[----:B------:R-:W2:Y:S04]  /*1f510*/  LDL R5, [R1+0x784] ;  /* 0x0007840001057983 */ /* 0x000ea80000100800 */
[----:B------:R-:W2:Y:S01]  /*1f520*/  LDL R4, [R1+0x788] ;  /* 0x0007880001047983 */ /* 0x000ea20000100800 */
[----:B---3--:R-:W-:-:S02]  /*1f530*/  @!P0 IMAD.MOV.U32 R14, RZ, RZ, R2 ;  /* 0x000000ffff0e8224 */ /* 0x008fc400078e0002 */
[----:B------:R-:W-:Y:S01]  /*1f540*/  @!P0 IMAD.MOV.U32 R15, RZ, RZ, R3 ;  /* 0x000000ffff0f8224 */ /* 0x000fe200078e0003 */
[----:B----4-:R-:W-:Y:S04]  /*1f550*/  STL [R1+0x1988], R13 ;  /* 0x0019880d01007387 */ /* 0x010fe80000100800 */
[----:B------:R-:W3:Y:S04]  /*1f560*/  LDL R3, [R1+0x77c] ;  /* 0x00077c0001037983 */ /* 0x000ee80000100800 */
[----:B------:R-:W4:Y:S01]  /*1f570*/  LDL R2, [R1+0x780] ;  /* 0x0007800001027983 */ /* 0x000f220000100800 */
[----:B------:R-:W-:-:S02]  /*1f580*/  PRMT R17, RZ, 0x7610, R17 ;  /* 0x00007610ff117816 */ /* 0x000fc40000000011 */
[----:B------:R-:W-:-:S04]  /*1f590*/  PRMT R19, RZ, 0x7610, R19 ;  /* 0x00007610ff137816 */ /* 0x000fc80000000013 */
[----:B------:R5:W3:Y:S01]  /*1f5a0*/  @!P0 LDG.E.U8 R17, desc[UR8][R14.64] ;  /* 0x000000080e118981 */ /* 0x000ae2000c1e1100 */
[----:B------:R-:W-:Y:S01]  /*1f5b0*/  PRMT R21, RZ, 0x7610, R21 ;  /* 0x00007610ff157816 */ /* 0x000fe20000000015 */
[----:B-----5:R-:W-:Y:S02]  /*1f5c0*/  @!P1 IMAD.MOV.U32 R14, RZ, RZ, R10 ;  /* 0x000000ffff0e9224 */ /* 0x020fe400078e000a */
[----:B------:R-:W-:-:S05]  /*1f5d0*/  @!P1 IMAD.MOV.U32 R15, RZ, RZ, R11 ;  /* 0x000000ffff0f9224 */ /* 0x000fca00078e000b */
[----:B------:R0:W5:Y:S01]  /*1f5e0*/  @!P1 LDG.E.U8 R19, desc[UR8][R14.64] ;  /* 0x000000080e139981 */ /* 0x000162000c1e1100 */
[----:B------:R-:W-:Y:S01]  /*1f5f0*/  PRMT R23, RZ, 0x7610, R23 ;  /* 0x00007610ff177816 */ /* 0x000fe20000000017 */
[----:B0-----:R-:W-:Y:S01]  /*1f600*/  @!P0 IMAD.MOV.U32 R14, RZ, RZ, R8 ;  /* 0x000000ffff0e8224 */ /* 0x001fe200078e0008 */
[----:B------:R-:W-:Y:S02]  /*1f610*/  PRMT R24, RZ, 0x7610, R24 ;  /* 0x00007610ff187816 */ /* 0x000fe40000000018 */
[----:B------:R-:W-:Y:S01]  /*1f620*/  PRMT R25, RZ, 0x7610, R25 ;  /* 0x00007610ff197816 */ /* 0x000fe20000000019 */
[----:B--2---:R-:W-:-:S05]  /*1f630*/  @!P0 IMAD.MOV.U32 R15, RZ, RZ, R9 ;  /* 0x000000ffff0f8224 */ /* 0x004fca00078e0009 */
[----:B------:R0:W2:Y:S02]  /*1f640*/  @!P0 LDG.E.U8 R21, desc[UR8][R14.64] ;  /* 0x000000080e158981 */ /* 0x0000a4000c1e1100 */
[----:B0-----:R-:W-:Y:S02]  /*1f650*/  @!P1 IMAD.MOV.U32 R14, RZ, RZ, R6 ;  /* 0x000000ffff0e9224 */ /* 0x001fe400078e0006 */
[----:B------:R-:W-:-:S05]  /*1f660*/  @!P1 IMAD.MOV.U32 R15, RZ, RZ, R7 ;  /* 0x000000ffff0f9224 */ /* 0x000fca00078e0007 */
[----:B------:R0:W2:Y:S02]  /*1f670*/  @!P1 LDG.E.U8 R23, desc[UR8][R14.64] ;  /* 0x000000080e179981 */ /* 0x0000a4000c1e1100 */
[----:B0-----:R-:W-:Y:S02]  /*1f680*/  @!P0 IMAD.MOV.U32 R14, RZ, RZ, R4 ;  /* 0x000000ffff0e8224 */ /* 0x001fe400078e0004 */
[----:B------:R-:W-:Y:S01]  /*1f690*/  @!P0 IMAD.MOV.U32 R15, RZ, RZ, R5 ;  /* 0x000000ffff0f8224 */ /* 0x000fe200078e0005 */
[----:B------:R-:W0:Y:S04]  /*1f6a0*/  LDS.U8 R4, [R0+UR5] ;  /* 0x0000000500047984 */ /* 0x000e280008000000 */
[----:B------:R4:W2:Y:S02]  /*1f6b0*/  @!P0 LDG.E.U8 R24, desc[UR8][R14.64] ;  /* 0x000000080e188981 */ /* 0x0008a4000c1e1100 */
[----:B----4-:R-:W-:-:S02]  /*1f6c0*/  @!P1 IMAD.MOV.U32 R14, RZ, RZ, R2 ;  /* 0x000000ffff0e9224 */ /* 0x010fc400078e0002 */
[----:B---3--:R-:W-:Y:S01]  /*1f6d0*/  @!P1 IMAD.MOV.U32 R15, RZ, RZ, R3 ;  /* 0x000000ffff0f9224 */ /* 0x008fe200078e0003 */
[----:B------:R-:W-:Y:S04]  /*1f6e0*/  LDS.U8 R2, [R0+UR5+0x40] ;  /* 0x0000400500027984 */ /* 0x000fe80008000000 */
[----:B------:R-:W1:Y:S04]  /*1f6f0*/  LDS.U8 R3, [R0+UR5+0x20] ;  /* 0x0000200500037984 */ /* 0x000e680008000000 */
[----:B------:R-:W3:Y:S04]  /*1f700*/  @!P1 LDG.E.U8 R25, desc[UR8][R14.64] ;  /* 0x000000080e199981 */ /* 0x000ee8000c1e1100 */
[----:B------:R-:W-:Y:S04]  /*1f710*/  STL [R1+0x1974], R17 ;  /* 0x0019741101007387 */ /* 0x000fe80000100800 */
[----:B-----5:R-:W-:Y:S04]  /*1f720*/  STL [R1+0x1978], R19 ;  /* 0x0019781301007387 */ /* 0x020fe80000100800 */
[----:B--2---:R-:W-:Y:S04]  /*1f730*/  STL [R1+0x1958], R21 ;  /* 0x0019581501007387 */ /* 0x004fe80000100800 */
[----:B------:R-:W-:Y:S04]  /*1f740*/  STL [R1+0x195c], R23 ;  /* 0x00195c1701007387 */ /* 0x000fe80000100800 */
[----:B------:R-:W-:Y:S04]  /*1f750*/  STL [R1+0x1940], R24 ;  /* 0x0019401801007387 */ /* 0x000fe80000100800 */
[----:B---3--:R-:W-:Y:S04]  /*1f760*/  STL [R1+0x1944], R25 ;  /* 0x0019441901007387 */ /* 0x008fe80000100800 */
[----:B0-----:R-:W-:Y:S04]  /*1f770*/  STL [R1+0x3c], R4 ;  /* 0x00003c0401007387 */ /* 0x001fe80000100800 */
[----:B------:R-:W0:Y:S04]  /*1f780*/  LDS.U8 R4, [R0+UR5+0x60] ;  /* 0x0000600500047984 */ /* 0x000e280008000000 */
[----:B-1----:R-:W-:Y:S04]  /*1f790*/  STL [R1+0x38], R3 ;  /* 0x0000380301007387 */ /* 0x002fe80000100800 */
[----:B------:R-:W1:Y:S04]  /*1f7a0*/  LDS.U8 R3, [R0+UR5+0x200] ;  /* 0x0002000500037984 */ /* 0x000e680008000000 */
[----:B------:R-:W-:Y:S04]  /*1f7b0*/  STL [R1+0x190], R2 ;  /* 0x0001900201007387 */ /* 0x000fe80000100800 */
[----:B------:R-:W2:Y:S04]  /*1f7c0*/  LDS.U8 R2, [R0+UR5+0x220] ;  /* 0x0002200500027984 */ /* 0x000ea80008000000 */
[----:B0-----:R-:W-:Y:S04]  /*1f7d0*/  STL [R1+0x188], R4 ;  /* 0x0001880401007387 */ /* 0x001fe80000100800 */
[----:B------:R-:W0:Y:S04]  /*1f7e0*/  LDS.U8 R4, [R0+UR5+0x240] ;  /* 0x0002400500047984 */ /* 0x000e280008000000 */
[----:B-1----:R-:W-:Y:S04]  /*1f7f0*/  STL [R1+0x34], R3 ;  /* 0x0000340301007387 */ /* 0x002fe80000100800 */
[----:B------:R-:W1:Y:S04]  /*1f800*/  LDS.U8 R3, [R0+UR5+0x260] ;  /* 0x0002600500037984 */ /* 0x000e680008000000 */
[----:B--2---:R-:W-:Y:S04]  /*1f810*/  STL [R1+0x2c], R2 ;  /* 0x00002c0201007387 */ /* 0x004fe80000100800 */
        /* <DEDUP_REMOVED lines=102> */
[----:B------:R-:W2:Y:S01]  /*1fe80*/  LDS.U8 R2, [R0+UR5+0x1c60] ;  /* 0x001c600500027984 */ /* 0x000ea20008000000 */
[----:B------:R-:W-:-:S02]  /*1fe90*/  LOP3.LUT R14, R0, 0x8, RZ, 0x3c, !PT ;  /* 0x00000008000e7812 */ /* 0x000fc400078e3cff */
[C---:B------:R-:W-:Y:S02]  /*1fea0*/  LOP3.LUT R15, R0.reuse, 0x10, RZ, 0x3c, !PT ;  /* 0x00000010000f7812 */ /* 0x040fe400078e3cff */
[----:B------:R-:W-:Y:S01]  /*1feb0*/  LOP3.LUT R29, R0, 0x18, RZ, 0x3c, !PT ;  /* 0x00000018001d7812 */ /* 0x000fe200078e3cff */
[----:B0-----:R-:W-:Y:S04]  /*1fec0*/  STL [R1+0x11a4], R4 ;  /* 0x0011a40401007387 */ /* 0x001fe80000100800 */
[----:B------:R-:W0:Y:S04]  /*1fed0*/  LDS.U8 R4, [R0+UR5+0x1e00] ;  /* 0x001e000500047984 */ /* 0x000e280008000000 */
[----:B-1----:R-:W-:Y:S04]  /*1fee0*/  STL [R1+0x11ec], R3 ;  /* 0x0011ec0301007387 */ /* 0x002fe80000100800 */
[----:B------:R-:W1:Y:S04]  /*1fef0*/  LDS.U8 R3, [R0+UR5+0x1e20] ;  /* 0x001e200500037984 */ /* 0x000e680008000000 */
[----:B--2---:R-:W-:Y:S04]  /*1ff00*/  STL [R1+0x11e8], R2 ;  /* 0x0011e80201007387 */ /* 0x004fe80000100800 */
[----:B------:R-:W2:Y:S04]  /*1ff10*/  LDS.U8 R2, [R0+UR5+0x1e40] ;  /* 0x001e400500027984 */ /* 0x000ea80008000000 */
[----:B------:R-:W3:Y:S04]  /*1ff20*/  LDS.U8 R0, [R0+UR5+0x1e60] ;  /* 0x001e600500007984 */ /* 0x000ee80008000000 */
[----:B0-----:R-:W-:Y:S04]  /*1ff30*/  STL [R1+0x11b8], R4 ;  /* 0x0011b80401007387 */ /* 0x001fe80000100800 */
[----:B-1----:R-:W-:Y:S04]  /*1ff40*/  STL [R1+0x11b4], R3 ;  /* 0x0011b40301007387 */ /* 0x002fe80000100800 */
[----:B------:R-:W0:Y:S04]  /*1ff50*/  LDS.U8 R3, [R14+UR5] ;  /* 0x000000050e037984 */ /* 0x000e280008000000 */
[----:B--2---:R-:W-:Y:S04]  /*1ff60*/  STL [R1+0x11fc], R2 ;  /* 0x0011fc0201007387 */ /* 0x004fe80000100800 */
[----:B------:R-:W1:Y:S04]  /*1ff70*/  LDS.U8 R2, [R14+UR5+0x20] ;  /* 0x000020050e027984 */ /* 0x000e680008000000 */
[----:B---3--:R-:W-:Y:S04]  /*1ff80*/  STL [R1+0x11e4], R0 ;  /* 0x0011e40001007387 */ /* 0x008fe80000100800 */
[----:B------:R-:W2:Y:S04]  /*1ff90*/  LDS.U8 R0, [R14+UR5+0x40] ;  /* 0x000040050e007984 */ /* 0x000ea80008000000 */
[----:B0-----:R-:W-:Y:S04]  /*1ffa0*/  STL [R1+0x24], R3 ;  /* 0x0000240301007387 */ /* 0x001fe80000100800 */
[----:B-1----:R-:W-:Y:S04]  /*1ffb0*/  STL [R1+0x20], R2 ;  /* 0x0000200201007387 */ /* 0x002fe80000100800 */
[----:B------:R-:W0:Y:S04]  /*1ffc0*/  LDS.U8 R3, [R14+UR5+0x60] ;  /* 0x000060050e037984 */ /* 0x000e280008000000 */
[----:B------:R-:W-:Y:S04]  /*1ffd0*/  LDS.U8 R2, [R14+UR5+0x200] ;  /* 0x000200050e027984 */ /* 0x000fe80008000000 */
[----:B--2---:R-:W-:Y:S04]  /*1ffe0*/  STL [R1+0x1a0], R0 ;  /* 0x0001a00001007387 */ /* 0x004fe80000100800 */
[----:B------:R-:W1:Y:S04]  /*1fff0*/  LDS.U8 R0, [R14+UR5+0x220] ;  /* 0x000220050e007984 */ /* 0x000e680008000000 */
[----:B0-----:R-:W-:Y:S04]  /*20000*/  STL [R1+0x19c], R3 ;  /* 0x00019c0301007387 */ /* 0x001fe80000100800 */
[----:B------:R-:W-:Y:S04]  /*20010*/  LDS.U8 R3, [R14+UR5+0x400] ;  /* 0x000400050e037984 */ /* 0x000fe80008000000 */
[----:B-1----:R-:W-:Y:S04]  /*20020*/  STL [R1+0x1948], R0 ;  /* 0x0019480001007387 */ /* 0x002fe80000100800 */
[----:B------:R-:W-:Y:S04]  /*20030*/  STL [R1+0x18], R2 ;  /* 0x0000180201007387 */ /* 0x000fe80000100800 */
[----:B------:R-:W0:Y:S04]  /*20040*/  LDS.U8 R2, [R14+UR5+0x240] ;  /* 0x000240050e027984 */ /* 0x000e280008000000 */
[----:B------:R-:W1:Y:S04]  /*20050*/  LDS.U8 R0, [R14+UR5+0x260] ;  /* 0x000260050e007984 */ /* 0x000e680008000000 */
        /* <DEDUP_REMOVED lines=112> */
[----:B------:R-:W3:Y:S04]  /*20760*/  LDS.U8 R0, [R15+UR5] ;  /* 0x000000050f007984 */ /* 0x000ee80008000000 */
[----:B--2---:R-:W-:Y:S04]  /*20770*/  STL [R1+0x1200], R3 ;  /* 0x0012000301007387 */ /* 0x004fe80000100800 */
[----:B------:R-:W2:Y:S04]  /*20780*/  LDS.U8 R3, [R15+UR5+0x40] ;  /* 0x000040050f037984 */ /* 0x000ea80008000000 */
[----:B0-----:R-:W-:Y:S04]  /*20790*/  STL [R1+0x11f0], R2 ;  /* 0x0011f00201007387 */ /* 0x001fe80000100800 */
[----:B-1----:R-:W-:Y:S04]  /*207a0*/  STL [R1+0x194c], R14 ;  /* 0x00194c0e01007387 */ /* 0x002fe80000100800 */
[----:B------:R-:W0:Y:S04]  /*207b0*/  LDS.U8 R2, [R15+UR5+0x60] ;  /* 0x000060050f027984 */ /* 0x000e280008000000 */
[----:B---3--:R-:W-:Y:S04]  /*207c0*/  STL [R1+0xa8], R0 ;  /* 0x0000a80001007387 */ /* 0x008fe80000100800 */
        /* <DEDUP_REMOVED lines=123> */
[----:B------:R-:W-:Y:S04]  /*20f80*/  LDS.U8 R3, [R29+UR5+0x200] ;  /* 0x000200051d037984 */ /* 0x000fe80008000000 */
[----:B0-----:R-:W-:Y:S04]  /*20f90*/  STL [R1+0x1204], R2 ;  /* 0x0012040201007387 */ /* 0x001fe80000100800 */
[----:B-1----:R-:W-:Y:S04]  /*20fa0*/  STL [R1+0x1960], R15 ;  /* 0x0019600f01007387 */ /* 0x002fe80000100800 */
[----:B---3--:R-:W-:Y:S04]  /*20fb0*/  STL [R1+0xb4], R0 ;  /* 0x0000b40001007387 */ /* 0x008fe80000100800 */
        /* <DEDUP_REMOVED lines=117> */
[----:B-1----:R-:W-:Y:S04]  /*21710*/  STL [R1+0x11e0], R0 ;  /* 0x0011e00001007387 */ /* 0x002fe80000100800 */
[----:B------:R-:W0:Y:S04]  /*21720*/  LDS.U8 R2, [R29+UR5+0x1e40] ;  /* 0x001e40051d027984 */ /* 0x000e280008000000 */
[----:B------:R-:W1:Y:S04]  /*21730*/  LDS.U8 R0, [R29+UR5+0x1e60] ;  /* 0x001e60051d007984 */ /* 0x000e680008000000 */
[----:B--2---:R-:W-:Y:S04]  /*21740*/  STL [R1+0x11dc], R3 ;  /* 0x0011dc0301007387 */ /* 0x004fe80000100800 */
[----:B------:R-:W2:Y:S01]  /*21750*/  LDL.LU R7, [R1+0x504] ;  /* 0x0005040001077983 */ /* 0x000ea20000300800 */
[----:B------:R-:W3:Y:S01]  /*21760*/  S2R R20, SR_TID.X ;  /* 0x0000000000147919 */ /* 0x000ee20000002100 */
[----:B------:R-:W-:Y:S06]  /*21770*/  BAR.SYNC.DEFER_BLOCKING 0x0 ;  /* 0x0000000000007b1d */ /* 0x000fec0000010000 */
[----:B0-----:R-:W-:Y:S04]  /*21780*/  STL [R1+0x1220], R2 ;  /* 0x0012200201007387 */ /* 0x001fe80000100800 */
[----:B--2---:R0:W-:Y:S04]  /*21790*/  STL [R1+0x19c0], R7 ;  /* 0x0019c00701007387 */ /* 0x0041e80000100800 */
[----:B-1----:R1:W-:Y:S04]  /*217a0*/  STL [R1+0x1210], R0 ;  /* 0x0012100001007387 */ /* 0x0023e80000100800 */
[----:B0-----:R-:W2:Y:S04]  /*217b0*/  LDL.LU R7, [R1+0x508] ;  /* 0x0005080001077983 */ /* 0x001ea80000300800 */
[----:B------:R-:W4:Y:S04]  /*217c0*/  LDL.LU R6, [R1+0x4b0] ;  /* 0x0004b00001067983 */ /* 0x000f280000300800 */
[----:B------:R-:W5:Y:S04]  /*217d0*/  LDL.LU R15, [R1+0x470] ;  /* 0x00047000010f7983 */ /* 0x000f680000300800 */
[----:B------:R-:W4:Y:S04]  /*217e0*/  LDL.LU R14, [R1+0x46c] ;  /* 0x00046c00010e7983 */ /* 0x000f280000300800 */
[----:B------:R-:W4:Y:S04]  /*217f0*/  LDL.LU R28, [R1+0x410] ;  /* 0x00041000011c7983 */ /* 0x000f280000300800 */
[----:B-1----:R-:W4:Y:S04]  /*21800*/  LDL.LU R0, [R1+0x40c] ;  /* 0x00040c0001007983 */ /* 0x002f280000300800 */
        /* <DEDUP_REMOVED lines=18> */
[----:B---3--:R-:W-:-:S03]  /*21930*/  LOP3.LUT R29, R20, 0x7f, RZ, 0xc0, !PT ;  /* 0x0000007f141d7812 */ /* 0x008fc600078ec0ff */
[----:B------:R-:W3:Y:S04]  /*21940*/  LDL.LU R18, [R1+0x14] ;  /* 0x0000140001127983 */ /* 0x000ee80000300800 */
[----:B------:R-:W3:Y:S04]  /*21950*/  LDL.LU R22, [R1+0x10] ;  /* 0x0000100001167983 */ /* 0x000ee80000300800 */
[----:B------:R-:W3:Y:S04]  /*21960*/  LDL.LU R26, [R1+0x4] ;  /* 0x00000400011a7983 */ /* 0x000ee80000300800 */
[----:B------:R0:W-:Y:S04]  /*21970*/  STL [R1+0x19b0], R20 ;  /* 0x0019b01401007387 */ /* 0x0001e80000100800 */
[----:B0-----:R-:W3:Y:S04]  /*21980*/  LDL.LU R20, [R1+0x4ac] ;  /* 0x0004ac0001147983 */ /* 0x001ee80000300800 */
[----:B--2---:R0:W-:Y:S04]  /*21990*/  STS.U8 [R29+UR5], R7 ;  /* 0x000000071d007988 */ /* 0x0041e80008000005 */
[----:B0-----:R-:W2:Y:S04]  /*219a0*/  LDL.LU R7, [R1+0x19c0] ;  /* 0x0019c00001077983 */ /* 0x001ea80000300800 */
[----:B--2---:R0:W-:Y:S04]  /*219b0*/  STS.U8 [R29+UR5+0x80], R7 ;  /* 0x000080071d007988 */ /* 0x0041e80008000005 */
[----:B----4-:R1:W-:Y:S04]  /*219c0*/  STS.U8 [R29+UR5+0x800], R6 ;  /* 0x000800061d007988 */ /* 0x0103e80008000005 */
[----:B---3--:R-:W-:Y:S04]  /*219d0*/  STS.U8 [R29+UR5+0x880], R20 ;  /* 0x000880141d007988 */ /* 0x008fe80008000005 */
[----:B-----5:R-:W-:Y:S04]  /*219e0*/  STS.U8 [R29+UR5+0x1000], R15 ;  /* 0x0010000f1d007988 */ /* 0x020fe80008000005 */
[----:B------:R-:W-:Y:S04]  /*219f0*/  STS.U8 [R29+UR5+0x1080], R14 ;  /* 0x0010800e1d007988 */ /* 0x000fe80008000005 */
[----:B------:R2:W-:Y:S04]  /*21a00*/  STS.U8 [R29+UR5+0x1800], R28 ;  /* 0x0018001c1d007988 */ /* 0x0005e80008000005 */
[----:B0-----:R-:W3:Y:S04]  /*21a10*/  LDL.LU R7, [R1+0x19bc] ;  /* 0x0019bc0001077983 */ /* 0x001ee80000300800 */
[----:B-1----:R-:W4:Y:S04]  /*21a20*/  LDL.LU R6, [R1+0x19b8] ;  /* 0x0019b80001067983 */ /* 0x002f280000300800 */
[----:B--2---:R-:W2:Y:S04]  /*21a30*/  LDL.LU R28, [R1] ;  /* 0x00000000011c7983 */ /* 0x004ea80000300800 */
[----:B------:R-:W5:Y:S04]  /*21a40*/  LDL.LU R20, [R1+0x4f4] ;  /* 0x0004f40001147983 */ /* 0x000f680000300800 */
[----:B------:R-:W-:Y:S04]  /*21a50*/  STS.U8 [R29+UR5+0x1880], R0 ;  /* 0x001880001d007988 */ /* 0x000fe80008000005 */
        /* <DEDUP_REMOVED lines=14> */
[----:B------:R0:W-:Y:S02]  /*21b40*/  STS.U8 [R29+UR5+0x5800], R27 ;  /* 0x0058001b1d007988 */ /* 0x0001e40008000005 */
[----:B0-----:R-:W0:Y:S02]  /*21b50*/  S2R R27, SR_TID.X ;  /* 0x00000000001b7919 */ /* 0x001e240000002100 */
[----:B------:R-:W-:Y:S04]  /*21b60*/  STS.U8 [R29+UR5+0x5880], R3 ;  /* 0x005880031d007988 */ /* 0x000fe80008000005 */
[----:B-----5:R1:W-:Y:S04]  /*21b70*/  STL [R1+0x19b4], R20 ;  /* 0x0019b41401007387 */ /* 0x0203e80000100800 */
[----:B-1----:R-:W5:Y:S01]  /*21b80*/  LDL.LU R20, [R1+0x500] ;  /* 0x0005000001147983 */ /* 0x002f620000300800 */
[----:B0-----:R-:W-:-:S03]  /*21b90*/  LOP3.LUT R27, R27, 0x7f, RZ, 0xc0, !PT ;  /* 0x0000007f1b1b7812 */ /* 0x001fc600078ec0ff */
[----:B------:R-:W-:Y:S04]  /*21ba0*/  STS.U8 [R29+UR5+0x6000], R2 ;  /* 0x006000021d007988 */ /* 0x000fe80008000005 */
[----:B------:R0:W-:Y:S04]  /*21bb0*/  STS.U8 [R29+UR5+0x6080], R16 ;  /* 0x006080101d007988 */ /* 0x0001e80008000005 */
[----:B------:R-:W-:Y:S04]  /*21bc0*/  STS.U8 [R29+UR5+0x6800], R18 ;  /* 0x006800121d007988 */ /* 0x000fe80008000005 */
[----:B------:R-:W5:Y:S04]  /*21bd0*/  LDL.LU R9, [R1+0x4a8] ;  /* 0x0004a80001097983 */ /* 0x000f680000300800 */
[----:B------:R1:W-:Y:S04]  /*21be0*/  STS.U8 [R29+UR5+0x6880], R22 ;  /* 0x006880161d007988 */ /* 0x0003e80008000005 */
[----:B------:R-:W5:Y:S04]  /*21bf0*/  LDL.LU R8, [R1+0x4a4] ;  /* 0x0004a40001087983 */ /* 0x000f680000300800 */
[----:B------:R-:W-:Y:S04]  /*21c00*/  STS.U8 [R29+UR5+0x7000], R26 ;  /* 0x0070001a1d007988 */ /* 0x000fe80008000005 */
[----:B--2---:R2:W-:Y:S01]  /*21c10*/  STS.U8 [R29+UR5+0x7080], R28 ;  /* 0x0070801c1d007988 */ /* 0x0045e20008000005 */
[----:B0-----:R-:W-:-:S03]  /*21c20*/  LOP3.LUT R16, R27, 0x10, RZ, 0x3c, !PT ;  /* 0x000000101b107812 */ /* 0x001fc600078e3cff */
[----:B------:R-:W5:Y:S04]  /*21c30*/  LDL.LU R27, [R1+0x468] ;  /* 0x00046800011b7983 */ /* 0x000f680000300800 */
[----:B-1----:R-:W5:Y:S04]  /*21c40*/  LDL.LU R22, [R1+0x45c] ;  /* 0x00045c0001167983 */ /* 0x002f680000300800 */
[----:B--2---:R-:W2:Y:S04]  /*21c50*/  LDL.LU R28, [R1+0x408] ;  /* 0x00040800011c7983 */ /* 0x004ea80000300800 */
        /* <DEDUP_REMOVED lines=19> */
[----:B----4-:R0:W-:Y:S04]  /*21d90*/  STS.U8 [R29+UR5+0x7800], R6 ;  /* 0x007800061d007988 */ /* 0x0101e80008000005 */
[----:B---3--:R1:W-:Y:S04]  /*21da0*/  STS.U8 [R29+UR5+0x7880], R7 ;  /* 0x007880071d007988 */ /* 0x0083e80008000005 */
[----:B0-----:R-:W3:Y:S04]  /*21db0*/  LDL.LU R6, [R1+0x3b0] ;  /* 0x0003b00001067983 */ /* 0x001ee80000300800 */
[----:B-1----:R-:W4:Y:S04]  /*21dc0*/  LDL.LU R7, [R1+0x404] ;  /* 0x0004040001077983 */ /* 0x002f280000300800 */
[----:B-----5:R0:W-:Y:S04]  /*21dd0*/  STS.U8 [R16+UR5+0x100], R20 ;  /* 0x0001001410007988 */ /* 0x0201e80008000005 */
[----:B0-----:R-:W5:Y:S04]  /*21de0*/  LDL.LU R20, [R1+0x19b4] ;  /* 0x0019b40001147983 */ /* 0x001f680000300800 */
[----:B-----5:R0:W-:Y:S04]  /*21df0*/  STS.U8 [R16+UR5+0x180], R20 ;  /* 0x0001801410007988 */ /* 0x0201e80008000005 */
[----:B------:R1:W-:Y:S04]  /*21e00*/  STS.U8 [R16+UR5+0x900], R9 ;  /* 0x0009000910007988 */ /* 0x0003e80008000005 */
[----:B------:R5:W-:Y:S04]  /*21e10*/  STS.U8 [R16+UR5+0x980], R8 ;  /* 0x0009800810007988 */ /* 0x000be80008000005 */
[----:B------:R0:W-:Y:S04]  /*21e20*/  STS.U8 [R16+UR5+0x1100], R27 ;  /* 0x0011001b10007988 */ /* 0x0001e80008000005 */
[----:B------:R1:W-:Y:S04]  /*21e30*/  STS.U8 [R16+UR5+0x1180], R22 ;  /* 0x0011801610007988 */ /* 0x0003e80008000005 */
[----:B--2---:R2:W-:Y:S04]  /*21e40*/  STS.U8 [R16+UR5+0x1900], R28 ;  /* 0x0019001c10007988 */ /* 0x0045e80008000005 */
[----:B0-----:R-:W3:Y:S04]  /*21e50*/  LDL.LU R20, [R1+0x19b0] ;  /* 0x0019b00001147983 */ /* 0x001ee80000300800 */
[----:B-1----:R-:W3:Y:S04]  /*21e60*/  LDL.LU R9, [R1+0x19ac] ;  /* 0x0019ac0001097983 */ /* 0x002ee80000300800 */
[----:B-----5:R-:W5:Y:S04]  /*21e70*/  LDL.LU R8, [R1+0x19a8] ;  /* 0x0019a80001087983 */ /* 0x020f680000300800 */
[----:B------:R-:W5:Y:S04]  /*21e80*/  LDL.LU R27, [R1+0x19a4] ;  /* 0x0019a400011b7983 */ /* 0x000f680000300800 */
[----:B------:R-:W5:Y:S04]  /*21e90*/  LDL.LU R22, [R1+0x4f0] ;  /* 0x0004f00001167983 */ /* 0x000f680000300800 */
[----:B--2---:R-:W2:Y:S04]  /*21ea0*/  LDL.LU R28, [R1+0x19a0] ;  /* 0x0019a000011c7983 */ /* 0x004ea80000300800 */
[----:B----4-:R-:W-:Y:S04]  /*21eb0*/  STS.U8 [R16+UR5+0x1980], R7 ;  /* 0x0019800710007988 */ /* 0x010fe80008000005 */
[----:B---3--:R0:W-:Y:S04]  /*21ec0*/  STS.U8 [R16+UR5+0x2100], R6 ;  /* 0x0021000610007988 */ /* 0x0081e80008000005 */
        /* <DEDUP_REMOVED lines=18> */
[----:B------:R1:W-:Y:S01]  /*21ff0*/  STS.U8 [R16+UR5+0x6980], R26 ;  /* 0x0069801a10007988 */ /* 0x0003e20008000005 */
[----:B0-----:R-:W-:-:S03]  /*22000*/  LOP3.LUT R6, R29, 0x20, RZ, 0x3c, !PT ;  /* 0x000000201d067812 */ /* 0x001fc600078e3cff */
[----:B-1----:R-:W3:Y:S04]  /*22010*/  LDL.LU R26, [R1+0x4e4] ;  /* 0x0004e400011a7983 */ /* 0x002ee80000300800 */
[----:B------:R0:W-:Y:S04]  /*22020*/  STL [R1+0x199c], R29 ;  /* 0x00199c1d01007387 */ /* 0x0001e80000100800 */
[----:B0-----:R-:W4:Y:S04]  /*22030*/  LDL.LU R29, [R1+0x4a0] ;  /* 0x0004a000011d7983 */ /* 0x001f280000300800 */
[----:B------:R-:W3:Y:S04]  /*22040*/  LDL.LU R11, [R1+0x49c] ;  /* 0x00049c00010b7983 */ /* 0x000ee80000300800 */
[----:B------:R-:W4:Y:S04]  /*22050*/  LDL.LU R10, [R1+0x458] ;  /* 0x00045800010a7983 */ /* 0x000f280000300800 */
[----:B--2---:R-:W-:Y:S04]  /*22060*/  STS.U8 [R16+UR5+0x7100], R28 ;  /* 0x0071001c10007988 */ /* 0x004fe80008000005 */
[----:B-----5:R-:W-:Y:S04]  /*22070*/  STS.U8 [R16+UR5+0x7180], R27 ;  /* 0x0071801b10007988 */ /* 0x020fe80008000005 */
[----:B------:R-:W-:Y:S04]  /*22080*/  STS.U8 [R16+UR5+0x7900], R8 ;  /* 0x0079000810007988 */ /* 0x000fe80008000005 */
[----:B------:R0:W-:Y:S01]  /*22090*/  STS.U8 [R16+UR5+0x7980], R9 ;  /* 0x0079800910007988 */ /* 0x0001e20008000005 */
[----:B------:R-:W-:-:S03]  /*220a0*/  LOP3.LUT R18, R20, 0x7, RZ, 0xc0, !PT ;  /* 0x0000000714127812 */ /* 0x000fc600078ec0ff */
[----:B0-----:R-:W2:Y:S04]  /*220b0*/  LDL.LU R9, [R1+0x400] ;  /* 0x0004000001097983 */ /* 0x001ea80000300800 */
[----:B------:R-:W5:Y:S04]  /*220c0*/  LDL.LU R8, [R1+0x3fc] ;  /* 0x0003fc0001087983 */ /* 0x000f680000300800 */
[----:B------:R-:W2:Y:S04]  /*220d0*/  LDL.LU R28, [R1+0x3a4] ;  /* 0x0003a400011c7983 */ /* 0x000ea80000300800 */
[----:B------:R-:W2:Y:S04]  /*220e0*/  LDL.LU R7, [R1+0x39c] ;  /* 0x00039c0001077983 */ /* 0x000ea80000300800 */
[----:B------:R-:W5:Y:S04]  /*220f0*/  LDL.LU R15, [R1+0x35c] ;  /* 0x00035c00010f7983 */ /* 0x000f680000300800 */
[----:B------:R-:W5:Y:S04]  /*22100*/  LDL.LU R14, [R1+0x358] ;  /* 0x00035800010e7983 */ /* 0x000f680000300800 */
[----:B------:R-:W5:Y:S04]  /*22110*/  LDL.LU R0, [R1+0x304] ;  /* 0x0003040001007983 */ /* 0x000f680000300800 */
[----:B------:R-:W5:Y:S04]  /*22120*/  LDL.LU R25, [R1+0x2fc] ;  /* 0x0002fc0001197983 */ /* 0x000f680000300800 */
[----:B------:R-:W5:Y:S01]  /*22130*/  LDL.LU R24, [R1+0x2b8] ;  /* 0x0002b80001187983 */ /* 0x000f620000300800 */
[----:B------:R-:W-:Y:S01]  /*22140*/  IMAD.SHL.U32 R18, R18, 0x10, RZ ;  /* 0x0000001012127824 */ /* 0x000fe200078e00ff */
[C---:B------:R-:W-:Y:S01]  /*22150*/  LOP3.LUT R3, R20.reuse, 0x60, RZ, 0xc0, !PT ;  /* 0x0000006014037812 */ /* 0x040fe200078ec0ff */
[C---:B------:R-:W-:Y:S01]  /*22160*/  IMAD.SHL.U32 R2, R20.reuse, 0x2, RZ ;  /* 0x0000000214027824 */ /* 0x040fe200078e00ff */
[----:B------:R-:W5:Y:S01]  /*22170*/  LDL.LU R23, [R1+0x2b4] ;  /* 0x0002b40001177983 */ /* 0x000f620000300800 */
[----:B------:R-:W-:-:S03]  /*22180*/  LOP3.LUT R20, R20, 0x7, RZ, 0xc0, !PT ;  /* 0x0000000714147812 */ /* 0x000fc600078ec0ff */
[----:B------:R-:W5:Y:S04]  /*22190*/  LDL.LU R21, [R1+0x23c] ;  /* 0x00023c0001157983 */ /* 0x000f680000300800 */
[----:B------:R-:W5:Y:S04]  /*221a0*/  LDL.LU R19, [R1+0x238] ;  /* 0x0002380001137983 */ /* 0x000f680000300800 */
[----:B------:R-:W5:Y:S04]  /*221b0*/  LDL.LU R17, [R1+0x1f4] ;  /* 0x0001f40001117983 */ /* 0x000f680000300800 */
[----:B------:R-:W5:Y:S01]  /*221c0*/  LDL.LU R13, [R1+0x1f0] ;  /* 0x0001f000010d7983 */ /* 0x000f620000300800 */
[----:B------:R-:W-:-:S03]  /*221d0*/  LOP3.LUT R18, R18, 0x30, R2, 0x78, !PT ;  /* 0x0000003012127812 */ /* 0x000fc600078e7802 */
[----:B------:R-:W5:Y:S01]  /*221e0*/  LDL.LU R12, [R1+0x1a4] ;  /* 0x0001a400010c7983 */ /* 0x000f620000300800 */
[----:B------:R-:W-:-:S03]  /*221f0*/  IMAD R20, R20, 0x4, R3 ;  /* 0x0000000414147824 */ /* 0x000fc600078e0203 */
[----:B------:R-:W5:Y:S04]  /*22200*/  LDL.LU R5, [R1+0x198] ;  /* 0x0001980001057983 */ /* 0x000f680000300800 */
[----:B------:R-:W5:Y:S04]  /*22210*/  LDL.LU R4, [R1+0x98] ;  /* 0x0000980001047983 */ /* 0x000f680000300800 */
[----:B------:R-:W5:Y:S04]  /*22220*/  LDL.LU R3, [R1+0x94] ;  /* 0x0000940001037983 */ /* 0x000f680000300800 */
[----:B------:R-:W5:Y:S01]  /*22230*/  LDL.LU R2, [R1+0x90] ;  /* 0x0000900001027983 */ /* 0x000f620000300800 */
[----:B------:R-:W-:-:S03]  /*22240*/  IMAD.U32 R27, R20, 0x40, R18 ;  /* 0x00000040141b7824 */ /* 0x000fc600078e0012 */
[----:B------:R-:W5:Y:S04]  /*22250*/  LDL.LU R16, [R1+0x8c] ;  /* 0x00008c0001107983 */ /* 0x000f680000300800 */
[----:B------:R-:W5:Y:S04]  /*22260*/  LDL.LU R18, [R1+0x88] ;  /* 0x0000880001127983 */ /* 0x000f680000300800 */
[----:B------:R0:W-:Y:S04]  /*22270*/  STS.U8 [R6+UR5+0x200], R22 ;  /* 0x0002001606007988 */ /* 0x0001e80008000005 */
[----:B------:R-:W5:Y:S04]  /*22280*/  LDL.LU R20, [R1+0x5c] ;  /* 0x00005c0001147983 */ /* 0x000f680000300800 */
[----:B---3--:R1:W-:Y:S04]  /*22290*/  STS.U8 [R6+UR5+0x280], R26 ;  /* 0x0002801a06007988 */ /* 0x0083e80008000005 */
[----:B----4-:R-:W-:Y:S04]  /*222a0*/  STS.U8 [R6+UR5+0xa00], R29 ;  /* 0x000a001d06007988 */ /* 0x010fe80008000005 */
[----:B0-----:R-:W3:Y:S04]  /*222b0*/  LDL.LU R22, [R1+0x4c] ;  /* 0x00004c0001167983 */ /* 0x001ee80000300800 */
[----:B-1----:R-:W4:Y:S04]  /*222c0*/  LDL.LU R26, [R1+0x48] ;  /* 0x00004800011a7983 */ /* 0x002f280000300800 */
[----:B------:R-:W-:Y:S04]  /*222d0*/  STL [R1+0xa0], R27 ;  /* 0x0000a01b01007387 */ /* 0x000fe80000100800 */
[----:B------:R0:W-:Y:S04]  /*222e0*/  STL [R1+0x1964], R27 ;  /* 0x0019641b01007387 */ /* 0x0001e80000100800 */
[----:B0-----:R-:W3:Y:S04]  /*222f0*/  LDL.LU R27, [R1+0x454] ;  /* 0x00045400011b7983 */ /* 0x001ee80000300800 */
[----:B------:R-:W3:Y:S04]  /*22300*/  LDL.LU R29, [R1+0x199c] ;  /* 0x00199c00011d7983 */ /* 0x000ee80000300800 */
[----:B------:R0:W-:Y:S04]  /*22310*/  STS.U8 [R6+UR5+0xa80], R11 ;  /* 0x000a800b06007988 */ /* 0x0001e80008000005 */
[----:B------:R1:W-:Y:S04]  /*22320*/  STS.U8 [R6+UR5+0x1200], R10 ;  /* 0x0012000a06007988 */ /* 0x0003e80008000005 */
[----:B0-----:R-:W4:Y:S04]  /*22330*/  LDL.LU R11, [R1+0x1998] ;  /* 0x00199800010b7983 */ /* 0x001f280000300800 */
[----:B-1----:R-:W4:Y:S04]  /*22340*/  LDL.LU R10, [R1+0x1994] ;  /* 0x00199400010a7983 */ /* 0x002f280000300800 */
[----:B--2---:R3:W-:Y:S02]  /*22350*/  STS.U8 [R6+UR5+0x2280], R7 ;  /* 0x0022800706007988 */ /* 0x0047e40008000005 */
[----:B---3--:R-:W-:-:S02]  /*22360*/  LOP3.LUT R7, R29, 0x30, RZ, 0x3c, !PT ;  /* 0x000000301d077812 */ /* 0x008fc400078e3cff */
[----:B------:R0:W-:Y:S04]  /*22370*/  STL [R1+0x198c], R29 ;  /* 0x00198c1d01007387 */ /* 0x0001e80000100800 */
[----:B0-----:R-:W2:Y:S04]  /*22380*/  LDL.LU R29, [R1+0x4d8] ;  /* 0x0004d800011d7983 */ /* 0x001ea80000300800 */
[----:B-----5:R-:W-:Y:S04]  /*22390*/  STS.U8 [R6+UR5+0x4a80], R13 ;  /* 0x004a800d06007988 */ /* 0x020fe80008000005 */
[----:B------:R-:W-:Y:S04]  /*223a0*/  STS.U8 [R6+UR5+0x5200], R12 ;  /* 0x0052000c06007988 */ /* 0x000fe80008000005 */
[----:B----4-:R-:W-:Y:S04]  /*223b0*/  STS.U8 [R6+UR5+0x7280], R26 ;  /* 0x0072801a06007988 */ /* 0x010fe80008000005 */
        /* <DEDUP_REMOVED lines=10> */
[----:B--2---:R0:W-:Y:S04]  /*22460*/  STL [R1+0x1990], R29 ;  /* 0x0019901d01007387 */ /* 0x0041e80000100800 */
[----:B0-----:R-:W2:Y:S04]  /*22470*/  LDL.LU R29, [R1+0x4e0] ;  /* 0x0004e000011d7983 */ /* 0x001ea80000300800 */
[----:B------:R-:W3:Y:S04]  /*22480*/  LDL.LU R13, [R1+0x498] ;  /* 0x00049800010d7983 */ /* 0x000ee80000300800 */
[----:B------:R-:W4:Y:S04]  /*22490*/  LDL.LU R12, [R1+0x494] ;  /* 0x00049400010c7983 */ /* 0x000f280000300800 */
[----:B------:R-:W5:Y:S04]  /*224a0*/  LDL.LU R26, [R1+0x450] ;  /* 0x00045000011a7983 */ /* 0x000f680000300800 */
[----:B------:R-:W4:Y:S04]  /*224b0*/  LDL.LU R27, [R1+0x394] ;  /* 0x00039400011b7983 */ /* 0x000f280000300800 */
        /* <DEDUP_REMOVED lines=8> */
[----:B------:R0:W-:Y:S04]  /*22540*/  STS.U8 [R6+UR5+0x4200], R21 ;  /* 0x0042001506007988 */ /* 0x0001e80008000005 */
[----:B------:R-:W5:Y:S04]  /*22550*/  LDL.LU R23, [R1+0x228] ;  /* 0x0002280001177983 */ /* 0x000f680000300800 */
[----:B------:R1:W-:Y:S04]  /*22560*/  STS.U8 [R6+UR5+0x4280], R19 ;  /* 0x0042801306007988 */ /* 0x0003e80008000005 */
[----:B------:R0:W-:Y:S04]  /*22570*/  STS.U8 [R6+UR5+0x4a00], R17 ;  /* 0x004a001106007988 */ /* 0x0001e80008000005 */
[----:B------:R0:W-:Y:S04]  /*22580*/  STS.U8 [R6+UR5+0x5280], R5 ;  /* 0x0052800506007988 */ /* 0x0001e80008000005 */
[----:B------:R1:W-:Y:S04]  /*22590*/  STS.U8 [R6+UR5+0x5a00], R4 ;  /* 0x005a000406007988 */ /* 0x0003e80008000005 */
[----:B------:R1:W-:Y:S04]  /*225a0*/  STS.U8 [R6+UR5+0x5a80], R3 ;  /* 0x005a800306007988 */ /* 0x0003e80008000005 */
[----:B0-----:R-:W5:Y:S04]  /*225b0*/  LDL.LU R21, [R1+0x1ec] ;  /* 0x0001ec0001157983 */ /* 0x001f680000300800 */
[----:B-1----:R-:W5:Y:S04]  /*225c0*/  LDL.LU R19, [R1+0x1e8] ;  /* 0x0001e80001137983 */ /* 0x002f680000300800 */
        /* <DEDUP_REMOVED lines=15> */
[----:B------:R-:W5:Y:S04]  /*226c0*/  LDL.LU R10, [R1+0x3f4] ;  /* 0x0003f400010a7983 */ /* 0x000f680000300800 */
[----:B------:R0:W-:Y:S04]  /*226d0*/  STS.U8 [R6+UR5+0x7a80], R11 ;  /* 0x007a800b06007988 */ /* 0x0001e80008000005 */
[----:B0-----:R-:W5:Y:S04]  /*226e0*/  LDL.LU R11, [R1+0x440] ;  /* 0x00044000010b7983 */ /* 0x001f680000300800 */
[----:B------:R-:W5:Y:S04]  /*226f0*/  LDL.LU R6, [R1+0x3f8] ;  /* 0x0003f80001067983 */ /* 0x000f680000300800 */
[----:B--2---:R0:W-:Y:S04]  /*22700*/  STS.U8 [R7+UR5+0x300], R29 ;  /* 0x0003001d07007988 */ /* 0x0041e80008000005 */
[----:B0-----:R-:W2:Y:S04]  /*22710*/  LDL.LU R29, [R1+0x1990] ;  /* 0x00199000011d7983 */ /* 0x001ea80000300800 */
[----:B---3--:R-:W-:Y:S04]  /*22720*/  STS.U8 [R7+UR5+0xb00], R13 ;  /* 0x000b000d07007988 */ /* 0x008fe80008000005 */
[----:B----4-:R-:W-:Y:S04]  /*22730*/  STS.U8 [R7+UR5+0xb80], R12 ;  /* 0x000b800c07007988 */ /* 0x010fe80008000005 */
[----:B--2---:R0:W-:Y:S04]  /*22740*/  STS.U8 [R7+UR5+0x380], R29 ;  /* 0x0003801d07007988 */ /* 0x0041e80008000005 */
[----:B0-----:R-:W2:Y:S04]  /*22750*/  LDL.LU R29, [R1+0x198c] ;  /* 0x00198c00011d7983 */ /* 0x001ea80000300800 */
[----:B------:R-:W3:Y:S04]  /*22760*/  LDL.LU R13, [R1+0x1988] ;  /* 0x00198800010d7983 */ /* 0x000ee80000300800 */
[----:B------:R-:W4:Y:S04]  /*22770*/  LDL.LU R12, [R1+0x1984] ;  /* 0x00198400010c7983 */ /* 0x000f280000300800 */
[----:B-----5:R0:W-:Y:S04]  /*22780*/  STS.U8 [R7+UR5+0x1300], R26 ;  /* 0x0013001a07007988 */ /* 0x0201e80008000005 */
[----:B------:R2:W-:Y:S04]  /*22790*/  STS.U8 [R7+UR5+0x1b00], R6 ;  /* 0x001b000607007988 */ /* 0x0005e80008000005 */
[----:B------:R-:W-:Y:S04]  /*227a0*/  STS.U8 [R7+UR5+0x4b80], R19 ;  /* 0x004b801307007988 */ /* 0x000fe80008000005 */
[----:B------:R-:W-:Y:S04]  /*227b0*/  STS.U8 [R7+UR5+0x5300], R17 ;  /* 0x0053001107007988 */ /* 0x000fe80008000005 */
[----:B------:R-:W-:Y:S04]  /*227c0*/  STS.U8 [R7+UR5+0x6b80], R20 ;  /* 0x006b801407007988 */ /* 0x000fe80008000005 */
[----:B------:R-:W-:Y:S04]  /*227d0*/  STS.U8 [R7+UR5+0x7300], R22 ;  /* 0x0073001607007988 */ /* 0x000fe80008000005 */
[----:B0-----:R-:W5:Y:S04]  /*227e0*/  LDL.LU R26, [R1+0x1980] ;  /* 0x00198000011a7983 */ /* 0x001f680000300800 */
[----:B------:R-:W-:Y:S04]  /*227f0*/  STS.U8 [R7+UR5+0x1380], R11 ;  /* 0x0013800b07007988 */ /* 0x000fe80008000005 */
[----:B------:R-:W-:Y:S04]  /*22800*/  STS.U8 [R7+UR5+0x1b80], R10 ;  /* 0x001b800a07007988 */ /* 0x000fe80008000005 */
[----:B------:R-:W-:Y:S04]  /*22810*/  STS.U8 [R7+UR5+0x2300], R27 ;  /* 0x0023001b07007988 */ /* 0x000fe80008000005 */
[----:B------:R-:W-:Y:S01]  /*22820*/  STS.U8 [R7+UR5+0x2380], R9 ;  /* 0x0023800907007988 */ /* 0x000fe20008000005 */
[----:B--2---:R-:W-:-:S03]  /*22830*/  LOP3.LUT R6, R29, 0x40, RZ, 0x3c, !PT ;  /* 0x000000401d067812 */ /* 0x004fc600078e3cff */
[----:B------:R0:W-:Y:S04]  /*22840*/  STL [R1+0x197c], R29 ;  /* 0x00197c1d01007387 */ /* 0x0001e80000100800 */
        /* <DEDUP_REMOVED lines=8> */
[----:B------:R0:W-:Y:S04]  /*228d0*/  STS.U8 [R7+UR5+0x2b00], R8 ;  /* 0x002b000807007988 */ /* 0x0001e80008000005 */
[----:B------:R-:W2:Y:S04]  /*228e0*/  LDL.LU R9, [R1+0x2e8] ;  /* 0x0002e80001097983 */ /* 0x000ea80000300800 */
[----:B------:R1:W-:Y:S04]  /*228f0*/  STS.U8 [R7+UR5+0x2b80], R28 ;  /* 0x002b801c07007988 */ /* 0x0003e80008000005 */
[----:B------:R0:W-:Y:S04]  /*22900*/  STS.U8 [R7+UR5+0x3300], R15 ;  /* 0x0033000f07007988 */ /* 0x0001e80008000005 */
[----:B------:R0:W-:Y:S04]  /*22910*/  STS.U8 [R7+UR5+0x3380], R14 ;  /* 0x0033800e07007988 */ /* 0x0001e80008000005 */
[----:B------:R1:W-:Y:S04]  /*22920*/  STS.U8 [R7+UR5+0x3b00], R0 ;  /* 0x003b000007007988 */ /* 0x0003e80008000005 */
[----:B------:R3:W-:Y:S04]  /*22930*/  STS.U8 [R7+UR5+0x3b80], R25 ;  /* 0x003b801907007988 */ /* 0x0007e80008000005 */
[----:B0-----:R-:W2:Y:S04]  /*22940*/  LDL.LU R8, [R1+0x2e4] ;  /* 0x0002e40001087983 */ /* 0x001ea80000300800 */
[----:B-1----:R-:W2:Y:S04]  /*22950*/  LDL.LU R28, [R1+0x2a8] ;  /* 0x0002a800011c7983 */ /* 0x002ea80000300800 */
[----:B------:R-:W2:Y:S04]  /*22960*/  LDL.LU R15, [R1+0x2a4] ;  /* 0x0002a400010f7983 */ /* 0x000ea80000300800 */
[----:B------:R-:W2:Y:S04]  /*22970*/  LDL.LU R14, [R1+0x224] ;  /* 0x00022400010e7983 */ /* 0x000ea80000300800 */
[----:B------:R-:W2:Y:S04]  /*22980*/  LDL.LU R0, [R1+0x220] ;  /* 0x0002200001007983 */ /* 0x000ea80000300800 */
[----:B------:R0:W-:Y:S04]  /*22990*/  STS.U8 [R7+UR5+0x4300], R24 ;  /* 0x0043001807007988 */ /* 0x0001e80008000005 */
[----:B---3--:R-:W3:Y:S04]  /*229a0*/  LDL.LU R25, [R1+0x1e4] ;  /* 0x0001e40001197983 */ /* 0x008ee80000300800 */
[----:B------:R1:W-:Y:S04]  /*229b0*/  STS.U8 [R7+UR5+0x4380], R23 ;  /* 0x0043801707007988 */ /* 0x0003e80008000005 */
[----:B------:R0:W-:Y:S04]  /*229c0*/  STS.U8 [R7+UR5+0x4b00], R21 ;  /* 0x004b001507007988 */ /* 0x0001e80008000005 */
[----:B------:R0:W-:Y:S04]  /*229d0*/  STS.U8 [R7+UR5+0x5380], R5 ;  /* 0x0053800507007988 */ /* 0x0001e80008000005 */
[----:B------:R1:W-:Y:S04]  /*229e0*/  STS.U8 [R7+UR5+0x5b00], R4 ;  /* 0x005b000407007988 */ /* 0x0003e80008000005 */
[----:B------:R4:W-:Y:S04]  /*229f0*/  STS.U8 [R7+UR5+0x5b80], R3 ;  /* 0x005b800307007988 */ /* 0x0009e80008000005 */
[----:B0-----:R-:W3:Y:S04]  /*22a00*/  LDL.LU R24, [R1+0x1e0] ;  /* 0x0001e00001187983 */ /* 0x001ee80000300800 */
[----:B-1----:R-:W3:Y:S04]  /*22a10*/  LDL.LU R23, [R1+0x184] ;  /* 0x0001840001177983 */ /* 0x002ee80000300800 */
[----:B------:R-:W3:Y:S04]  /*22a20*/  LDL.LU R21, [R1+0x180] ;  /* 0x0001800001157983 */ /* 0x000ee80000300800 */
[----:B------:R-:W3:Y:S04]  /*22a30*/  LDL.LU R5, [R1+0xec] ;  /* 0x0000ec0001057983 */ /* 0x000ee80000300800 */
[----:B------:R-:W3:Y:S04]  /*22a40*/  LDL.LU R4, [R1+0xe8] ;  /* 0x0000e80001047983 */ /* 0x000ee80000300800 */
[----:B------:R0:W-:Y:S04]  /*22a50*/  STS.U8 [R7+UR5+0x6300], R2 ;  /* 0x0063000207007988 */ /* 0x0001e80008000005 */
[----:B----4-:R-:W4:Y:S04]  /*22a60*/  LDL.LU R3, [R1+0xcc] ;  /* 0x0000cc0001037983 */ /* 0x010f280000300800 */
[----:B------:R1:W-:Y:S04]  /*22a70*/  STS.U8 [R7+UR5+0x6380], R16 ;  /* 0x0063801007007988 */ /* 0x0003e80008000005 */
[----:B------:R0:W-:Y:S04]  /*22a80*/  STS.U8 [R7+UR5+0x6b00], R18 ;  /* 0x006b001207007988 */ /* 0x0001e80008000005 */
[----:B-----5:R5:W-:Y:S04]  /*22a90*/  STS.U8 [R7+UR5+0x7380], R26 ;  /* 0x0073801a07007988 */ /* 0x020be80008000005 */
[----:B------:R1:W-:Y:S04]  /*22aa0*/  STS.U8 [R7+UR5+0x7b00], R12 ;  /* 0x007b000c07007988 */ /* 0x0003e80008000005 */
[----:B------:R5:W-:Y:S04]  /*22ab0*/  STS.U8 [R7+UR5+0x7b80], R13 ;  /* 0x007b800d07007988 */ /* 0x000be80008000005 */
[----:B0-----:R-:W4:Y:S04]  /*22ac0*/  LDL.LU R2, [R1+0xc8] ;  /* 0x0000c80001027983 */ /* 0x001f280000300800 */
[----:B-1----:R-:W4:Y:S04]  /*22ad0*/  LDL.LU R16, [R1+0x7c] ;  /* 0x00007c0001107983 */ /* 0x002f280000300800 */
[----:B------:R-:W4:Y:S04]  /*22ae0*/  LDL.LU R18, [R1+0x78] ;  /* 0x0000780001127983 */ /* 0x000f280000300800 */
[----:B-----5:R-:W5:Y:S04]  /*22af0*/  LDL.LU R26, [R1+0x38c] ;  /* 0x00038c00011a7983 */ /* 0x020f680000300800 */
[----:B------:R-:W4:Y:S04]  /*22b00*/  LDL.LU R12, [R1+0x3ec] ;  /* 0x0003ec00010c7983 */ /* 0x000f280000300800 */
[----:B------:R-:W4:Y:S04]  /*22b10*/  LDL.LU R13, [R1+0x434] ;  /* 0x00043400010d7983 */ /* 0x000f280000300800 */
[----:B------:R-:W4:Y:S04]  /*22b20*/  LDL.LU R7, [R1+0x3f0] ;  /* 0x0003f00001077983 */ /* 0x000f280000300800 */
[----:B--2---:R0:W-:Y:S04]  /*22b30*/  STS.U8 [R6+UR5+0x400], R29 ;  /* 0x0004001d06007988 */ /* 0x0041e80008000005 */
[----:B------:R1:W-:Y:S04]  /*22b40*/  STS.U8 [R6+UR5+0x480], R19 ;  /* 0x0004801306007988 */ /* 0x0003e80008000005 */
[----:B------:R2:W-:Y:S04]  /*22b50*/  STS.U8 [R6+UR5+0xc00], R17 ;  /* 0x000c001106007988 */ /* 0x0005e80008000005 */
[----:B------:R0:W-:Y:S04]  /*22b60*/  STS.U8 [R6+UR5+0xc80], R20 ;  /* 0x000c801406007988 */ /* 0x0001e80008000005 */
[----:B------:R0:W-:Y:S04]  /*22b70*/  STS.U8 [R6+UR5+0x1400], R22 ;  /* 0x0014001606007988 */ /* 0x0001e80008000005 */
[----:B------:R2:W-:Y:S04]  /*22b80*/  STS.U8 [R6+UR5+0x2c80], R27 ;  /* 0x002c801b06007988 */ /* 0x0005e80008000005 */
[----:B0-----:R-:W4:Y:S04]  /*22b90*/  LDL.LU R29, [R1+0x197c] ;  /* 0x00197c00011d7983 */ /* 0x001f280000300800 */
[----:B-1----:R-:W4:Y:S04]  /*22ba0*/  LDL.LU R19, [R1+0x1978] ;  /* 0x0019780001137983 */ /* 0x002f280000300800 */
[----:B--2---:R-:W2:Y:S04]  /*22bb0*/  LDL.LU R17, [R1+0x1974] ;  /* 0x0019740001117983 */ /* 0x004ea80000300800 */
[----:B------:R-:W2:Y:S04]  /*22bc0*/  LDL.LU R20, [R1+0x1970] ;  /* 0x0019700001147983 */ /* 0x000ea80000300800 */
[----:B------:R-:W2:Y:S04]  /*22bd0*/  LDL.LU R22, [R1+0x196c] ;  /* 0x00196c0001167983 */ /* 0x000ea80000300800 */
[----:B------:R-:W2:Y:S04]  /*22be0*/  LDL.LU R27, [R1+0x4c4] ;  /* 0x0004c400011b7983 */ /* 0x000ea80000300800 */
[----:B------:R-:W-:Y:S04]  /*22bf0*/  STS.U8 [R6+UR5+0x3c80], R15 ;  /* 0x003c800f06007988 */ /* 0x000fe80008000005 */
[----:B------:R-:W-:Y:S04]  /*22c00*/  STS.U8 [R6+UR5+0x2480], R11 ;  /* 0x0024800b06007988 */ /* 0x000fe80008000005 */
[----:B------:R-:W-:Y:S04]  /*22c10*/  STS.U8 [R6+UR5+0x2c00], R10 ;  /* 0x002c000a06007988 */ /* 0x000fe80008000005 */
[----:B------:R-:W-:Y:S04]  /*22c20*/  STS.U8 [R6+UR5+0x3400], R9 ;  /* 0x0034000906007988 */ /* 0x000fe80008000005 */
[----:B------:R-:W-:Y:S04]  /*22c30*/  STS.U8 [R6+UR5+0x3480], R8 ;  /* 0x0034800806007988 */ /* 0x000fe80008000005 */
[----:B---3--:R-:W-:Y:S04]  /*22c40*/  STS.U8 [R6+UR5+0x5400], R23 ;  /* 0x0054001706007988 */ /* 0x008fe80008000005 */
[----:B------:R-:W-:Y:S04]  /*22c50*/  STS.U8 [R6+UR5+0x5480], R21 ;  /* 0x0054801506007988 */ /* 0x000fe80008000005 */
[----:B--2---:R0:W-:Y:S04]  /*22c60*/  STL [R1+0x1968], R27 ;  /* 0x0019681b01007387 */ /* 0x0041e80000100800 */
[----:B0-----:R-:W2:Y:S04]  /*22c70*/  LDL.LU R27, [R1+0x4c8] ;  /* 0x0004c800011b7983 */ /* 0x001ea80000300800 */
[----:B------:R-:W3:Y:S04]  /*22c80*/  LDL.LU R15, [R1+0x488] ;  /* 0x00048800010f7983 */ /* 0x000ee80000300800 */
[----:B------:R-:W3:Y:S04]  /*22c90*/  LDL.LU R23, [R1+0x484] ;  /* 0x0004840001177983 */ /* 0x000ee80000300800 */
[----:B----4-:R0:W-:Y:S04]  /*22ca0*/  STS.U8 [R6+UR5+0x6c00], R16 ;  /* 0x006c001006007988 */ /* 0x0101e80008000005 */
[----:B------:R-:W4:Y:S04]  /*22cb0*/  LDL.LU R21, [R1+0x42c] ;  /* 0x00042c0001157983 */ /* 0x000f280000300800 */
[----:B------:R1:W-:Y:S04]  /*22cc0*/  STS.U8 [R6+UR5+0x6c80], R18 ;  /* 0x006c801206007988 */ /* 0x0003e80008000005 */
[----:B------:R0:W-:Y:S04]  /*22cd0*/  STS.U8 [R6+UR5+0x1480], R13 ;  /* 0x0014800d06007988 */ /* 0x0001e80008000005 */
[----:B------:R1:W-:Y:S04]  /*22ce0*/  STS.U8 [R6+UR5+0x1c80], R12 ;  /* 0x001c800c06007988 */ /* 0x0003e80008000005 */
[----:B-----5:R5:W-:Y:S04]  /*22cf0*/  STS.U8 [R6+UR5+0x2400], R26 ;  /* 0x0024001a06007988 */ /* 0x020be80008000005 */
[----:B0-----:R-:W4:Y:S04]  /*22d00*/  LDL.LU R16, [R1+0x424] ;  /* 0x0004240001107983 */ /* 0x001f280000300800 */
[----:B-1----:R-:W4:Y:S04]  /*22d10*/  LDL.LU R18, [R1+0x3e8] ;  /* 0x0003e80001127983 */ /* 0x002f280000300800 */
[----:B------:R-:W4:Y:S04]  /*22d20*/  LDL.LU R13, [R1+0x2e0] ;  /* 0x0002e000010d7983 */ /* 0x000f280000300800 */
[----:B------:R-:W4:Y:S04]  /*22d30*/  LDL.LU R12, [R1+0x2dc] ;  /* 0x0002dc00010c7983 */ /* 0x000f280000300800 */
[----:B-----5:R-:W5:Y:S04]  /*22d40*/  LDL.LU R26, [R1+0x2a0] ;  /* 0x0002a000011a7983 */ /* 0x020f680000300800 */
        /* <DEDUP_REMOVED lines=23> */
[----:B-1----:R-:W5:Y:S01]  /*22ec0*/  LDL.LU R3, [R1+0x74] ;  /* 0x0000740001037983 */ /* 0x002f620000300800 */
[----:B------:R-:W-:-:S03]  /*22ed0*/  LOP3.LUT R7, R29, 0x50, RZ, 0x3c, !PT ;  /* 0x000000501d077812 */ /* 0x000fc600078e3cff */
[----:B------:R-:W5:Y:S04]  /*22ee0*/  LDL.LU R2, [R1+0x70] ;  /* 0x0000700001027983 */ /* 0x000f680000300800 */
[----:B------:R-:W5:Y:S04]  /*22ef0*/  LDL.LU R22, [R1+0x340] ;  /* 0x0003400001167983 */ /* 0x000f680000300800 */
[----:B------:R-:W5:Y:S04]  /*22f00*/  LDL.LU R20, [R1+0x344] ;  /* 0x0003440001147983 */ /* 0x000f680000300800 */
[----:B------:R0:W-:Y:S04]  /*22f10*/  STS.U8 [R6+UR5+0x7c00], R17 ;  /* 0x007c001106007988 */ /* 0x0001e80008000005 */
[----:B------:R1:W-:Y:S04]  /*22f20*/  STS.U8 [R6+UR5+0x7c80], R19 ;  /* 0x007c801306007988 */ /* 0x0003e80008000005 */
[----:B0-----:R-:W5:Y:S04]  /*22f30*/  LDL.LU R17, [R1+0x380] ;  /* 0x0003800001117983 */ /* 0x001f680000300800 */
[----:B-1----:R-:W5:Y:S04]  /*22f40*/  LDL.LU R19, [R1+0x3e4] ;  /* 0x0003e40001137983 */ /* 0x002f680000300800 */
[----:B------:R-:W5:Y:S04]  /*22f50*/  LDL.LU R6, [R1+0x384] ;  /* 0x0003840001067983 */ /* 0x000f680000300800 */
[----:B--2---:R0:W-:Y:S04]  /*22f60*/  STS.U8 [R7+UR5+0x500], R27 ;  /* 0x0005001b07007988 */ /* 0x0041e80008000005 */
[----:B0-----:R-:W2:Y:S04]  /*22f70*/  LDL.LU R27, [R1+0x1968] ;  /* 0x00196800011b7983 */ /* 0x001ea80000300800 */
[----:B---3--:R-:W-:Y:S04]  /*22f80*/  STS.U8 [R7+UR5+0xd00], R15 ;  /* 0x000d000f07007988 */ /* 0x008fe80008000005 */
[----:B------:R-:W-:Y:S04]  /*22f90*/  STS.U8 [R7+UR5+0xd80], R23 ;  /* 0x000d801707007988 */ /* 0x000fe80008000005 */
[----:B----4-:R-:W-:Y:S04]  /*22fa0*/  STS.U8 [R7+UR5+0x1500], R21 ;  /* 0x0015001507007988 */ /* 0x010fe80008000005 */
[----:B------:R-:W-:Y:S04]  /*22fb0*/  STS.U8 [R7+UR5+0x1580], R16 ;  /* 0x0015801007007988 */ /* 0x000fe80008000005 */
[----:B------:R-:W-:Y:S04]  /*22fc0*/  STS.U8 [R7+UR5+0x1d00], R18 ;  /* 0x001d001207007988 */ /* 0x000fe80008000005 */
[----:B-----5:R-:W-:Y:S04]  /*22fd0*/  STS.U8 [R7+UR5+0x4580], R9 ;  /* 0x0045800907007988 */ /* 0x020fe80008000005 */
[----:B------:R-:W-:Y:S04]  /*22fe0*/  STS.U8 [R7+UR5+0x4d00], R8 ;  /* 0x004d000807007988 */ /* 0x000fe80008000005 */
[----:B------:R-:W-:Y:S04]  /*22ff0*/  STS.U8 [R7+UR5+0x4d80], R28 ;  /* 0x004d801c07007988 */ /* 0x000fe80008000005 */
[----:B--2---:R0:W-:Y:S04]  /*23000*/  STS.U8 [R7+UR5+0x580], R27 ;  /* 0x0005801b07007988 */ /* 0x0041e80008000005 */
[----:B0-----:R-:W2:Y:S04]  /*23010*/  LDL.LU R27, [R1+0x1964] ;  /* 0x00196400011b7983 */ /* 0x001ea80000300800 */
[----:B------:R-:W3:Y:S04]  /*23020*/  LDL.LU R15, [R1+0x1960] ;  /* 0x00196000010f7983 */ /* 0x000ee80000300800 */
[----:B------:R-:W4:Y:S04]  /*23030*/  LDL.LU R23, [R1+0x195c] ;  /* 0x00195c0001177983 */ /* 0x000f280000300800 */
[----:B------:R-:W5:Y:S04]  /*23040*/  LDL.LU R21, [R1+0x1958] ;  /* 0x0019580001157983 */ /* 0x000f680000300800 */
[----:B------:R-:W2:Y:S04]  /*23050*/  LDL.LU R16, [R1+0x1954] ;  /* 0x0019540001107983 */ /* 0x000ea80000300800 */
[----:B------:R-:W2:Y:S04]  /*23060*/  LDL.LU R18, [R1+0x1950] ;  /* 0x0019500001127983 */ /* 0x000ea80000300800 */
[----:B------:R-:W3:Y:S04]  /*23070*/  LDL.LU R9, [R1+0x4c0] ;  /* 0x0004c00001097983 */ /* 0x000ee80000300800 */
[----:B------:R-:W3:Y:S04]  /*23080*/  LDL.LU R8, [R1+0x4bc] ;  /* 0x0004bc0001087983 */ /* 0x000ee80000300800 */
[----:B------:R-:W3:Y:S04]  /*23090*/  LDL.LU R28, [R1+0x480] ;  /* 0x00048000011c7983 */ /* 0x000ee80000300800 */
[----:B------:R0:W-:Y:S04]  /*230a0*/  STS.U8 [R7+UR5+0x5500], R14 ;  /* 0x0055000e07007988 */ /* 0x0001e80008000005 */
        /* <DEDUP_REMOVED lines=11> */
[----:B------:R-:W3:Y:S04]  /*23160*/  LDL.LU R4, [R1+0x37c] ;  /* 0x00037c0001047983 */ /* 0x000ee80000300800 */
        /* <DEDUP_REMOVED lines=16> */
[----:B0-----:R-:W3:Y:S04]  /*23270*/  LDL.LU R13, [R1+0x174] ;  /* 0x00017400010d7983 */ /* 0x001ee80000300800 */
[----:B-1----:R-:W3:Y:S04]  /*23280*/  LDL.LU R12, [R1+0x170] ;  /* 0x00017000010c7983 */ /* 0x002ee80000300800 */
[----:B------:R-:W3:Y:S04]  /*23290*/  LDL.LU R26, [R1+0x104] ;  /* 0x00010400011a7983 */ /* 0x000ee80000300800 */
[----:B------:R-:W3:Y:S01]  /*232a0*/  LDL.LU R11, [R1+0xf8] ;  /* 0x0000f800010b7983 */ /* 0x000ee20000300800 */
[----:B------:R-:W-:-:S03]  /*232b0*/  LOP3.LUT R6, R29, 0x60, RZ, 0x3c, !PT ;  /* 0x000000601d067812 */ /* 0x000fc600078e3cff */
[----:B------:R-:W-:Y:S04]  /*232c0*/  STS.U8 [R7+UR5+0x4500], R10 ;  /* 0x0045000a07007988 */ /* 0x000fe80008000005 */
[----:B----4-:R-:W-:Y:S04]  /*232d0*/  STS.U8 [R7+UR5+0x7d80], R23 ;  /* 0x007d801707007988 */ /* 0x010fe80008000005 */
[----:B--2---:R0:W-:Y:S04]  /*232e0*/  STS.U8 [R7+UR5+0x7500], R18 ;  /* 0x0075001207007988 */ /* 0x0041e80008000005 */
[----:B------:R1:W-:Y:S04]  /*232f0*/  STS.U8 [R7+UR5+0x7580], R16 ;  /* 0x0075801007007988 */ /* 0x0003e80008000005 */
[----:B-----5:R2:W-:Y:S04]  /*23300*/  STS.U8 [R7+UR5+0x7d00], R21 ;  /* 0x007d001507007988 */ /* 0x0205e80008000005 */
[----:B---3--:R3:W-:Y:S04]  /*23310*/  STS.U8 [R6+UR5+0x600], R9 ;  /* 0x0006000906007988 */ /* 0x0087e80008000005 */
[----:B------:R4:W-:Y:S04]  /*23320*/  STS.U8 [R6+UR5+0x680], R8 ;  /* 0x0006800806007988 */ /* 0x0009e80008000005 */
[----:B0-----:R-:W5:Y:S04]  /*23330*/  LDL.LU R18, [R1+0x290] ;  /* 0x0002900001127983 */ /* 0x001f680000300800 */
[----:B-1----:R-:W5:Y:S04]  /*23340*/  LDL.LU R16, [R1+0x294] ;  /* 0x0002940001107983 */ /* 0x002f680000300800 */
[----:B--2---:R-:W2:Y:S04]  /*23350*/  LDL.LU R21, [R1+0x2d4] ;  /* 0x0002d40001157983 */ /* 0x004ea80000300800 */
[----:B------:R-:W2:Y:S04]  /*23360*/  LDL.LU R23, [R1+0x338] ;  /* 0x0003380001177983 */ /* 0x000ea80000300800 */
[----:B------:R-:W2:Y:S04]  /*23370*/  LDL.LU R7, [R1+0x2d8] ;  /* 0x0002d80001077983 */ /* 0x000ea80000300800 */
[----:B------:R-:W2:Y:S04]  /*23380*/  LDL.LU R10, [R1+0xbc] ;  /* 0x0000bc00010a7983 */ /* 0x000ea80000300800 */
[----:B---3--:R-:W3:Y:S04]  /*23390*/  LDL.LU R9, [R1+0xb0] ;  /* 0x0000b00001097983 */ /* 0x008ee80000300800 */
[----:B------:R0:W-:Y:S04]  /*233a0*/  STS.U8 [R6+UR5+0xe00], R28 ;  /* 0x000e001c06007988 */ /* 0x0001e80008000005 */
[----:B----4-:R-:W4:Y:S04]  /*233b0*/  LDL.LU R8, [R1+0x6c] ;  /* 0x00006c0001087983 */ /* 0x010f280000300800 */
[----:B0-----:R-:W3:Y:S04]  /*233c0*/  LDL.LU R28, [R1+0x68] ;  /* 0x00006800011c7983 */ /* 0x001ee80000300800 */
[----:B------:R0:W-:Y:S04]  /*233d0*/  STS.U8 [R6+UR5+0xe80], R14 ;  /* 0x000e800e06007988 */ /* 0x0001e80008000005 */
[----:B------:R1:W-:Y:S04]  /*233e0*/  STS.U8 [R6+UR5+0x1600], R0 ;  /* 0x0016000006007988 */ /* 0x0003e80008000005 */
[----:B------:R0:W-:Y:S04]  /*233f0*/  STS.U8 [R6+UR5+0x1680], R25 ;  /* 0x0016801906007988 */ /* 0x0001e80008000005 */
[----:B------:R0:W-:Y:S04]  /*23400*/  STS.U8 [R6+UR5+0x1e00], R24 ;  /* 0x001e001806007988 */ /* 0x0001e80008000005 */
[----:B------:R1:W-:Y:S04]  /*23410*/  STS.U8 [R6+UR5+0x1e80], R5 ;  /* 0x001e800506007988 */ /* 0x0003e80008000005 */
[----:B------:R1:W-:Y:S04]  /*23420*/  STS.U8 [R6+UR5+0x2600], R4 ;  /* 0x0026000406007988 */ /* 0x0003e80008000005 */
[----:B0-----:R-:W4:Y:S04]  /*23430*/  LDL.LU R14, [R1+0x194c] ;  /* 0x00194c00010e7983 */ /* 0x001f280000300800 */
[----:B-1----:R-:W4:Y:S04]  /*23440*/  LDL.LU R0, [R1+0x1948] ;  /* 0x0019480001007983 */ /* 0x002f280000300800 */
[----:B------:R-:W4:Y:S04]  /*23450*/  LDL.LU R25, [R1+0x1944] ;  /* 0x0019440001197983 */ /* 0x000f280000300800 */
[----:B------:R-:W4:Y:S04]  /*23460*/  LDL.LU R24, [R1+0x1940] ;  /* 0x0019400001187983 */ /* 0x000f280000300800 */
[----:B------:R-:W4:Y:S04]  /*23470*/  LDL.LU R5, [R1+0x193c] ;  /* 0x00193c0001057983 */ /* 0x000f280000300800 */
[----:B------:R-:W4:Y:S04]  /*23480*/  LDL.LU R4, [R1+0x1938] ;  /* 0x0019380001047983 */ /* 0x000f280000300800 */
[----:B------:R0:W-:Y:S04]  /*23490*/  STS.U8 [R6+UR5+0x2680], R3 ;  /* 0x0026800306007988 */ /* 0x0001e80008000005 */
[----:B------:R1:W-:Y:S04]  /*234a0*/  STS.U8 [R6+UR5+0x2e00], R2 ;  /* 0x002e000206007988 */ /* 0x0003e80008000005 */
[----:B------:R-:W-:Y:S04]  /*234b0*/  STS.U8 [R6+UR5+0x4600], R19 ;  /* 0x0046001306007988 */ /* 0x000fe80008000005 */
[----:B0-----:R-:W4:Y:S04]  /*234c0*/  LDL.LU R3, [R1+0x1934] ;  /* 0x0019340001037983 */ /* 0x001f280000300800 */
[----:B-1----:R-:W4:Y:S04]  /*234d0*/  LDL.LU R2, [R1+0x1930] ;  /* 0x0019300001027983 */ /* 0x002f280000300800 */
[----:B------:R-:W-:Y:S04]  /*234e0*/  STS.U8 [R6+UR5+0x5600], R13 ;  /* 0x0056000d06007988 */ /* 0x000fe80008000005 */
[----:B------:R-:W-:Y:S04]  /*234f0*/  STS.U8 [R6+UR5+0x5680], R12 ;  /* 0x0056800c06007988 */ /* 0x000fe80008000005 */
[----:B------:R-:W-:Y:S04]  /*23500*/  STS.U8 [R6+UR5+0x5e00], R26 ;  /* 0x005e001a06007988 */ /* 0x000fe80008000005 */
[----:B------:R-:W-:Y:S04]  /*23510*/  STS.U8 [R6+UR5+0x4680], R17 ;  /* 0x0046801106007988 */ /* 0x000fe80008000005 */
[----:B------:R-:W-:Y:S04]  /*23520*/  STS.U8 [R6+UR5+0x4e00], R20 ;  /* 0x004e001406007988 */ /* 0x000fe80008000005 */
[----:B------:R-:W-:Y:S04]  /*23530*/  STS.U8 [R6+UR5+0x4e80], R22 ;  /* 0x004e801606007988 */ /* 0x000fe80008000005 */
[----:B-----5:R-:W-:Y:S04]  /*23540*/  STS.U8 [R6+UR5+0x3e80], R18 ;  /* 0x003e801206007988 */ /* 0x020fe80008000005 */
[----:B------:R0:W-:Y:S04]  /*23550*/  STS.U8 [R6+UR5+0x3e00], R16 ;  /* 0x003e001006007988 */ /* 0x0001e80008000005 */
[----:B--2---:R1:W-:Y:S04]  /*23560*/  STS.U8 [R6+UR5+0x3600], R7 ;  /* 0x0036000706007988 */ /* 0x0043e80008000005 */
[----:B0-----:R-:W2:Y:S04]  /*23570*/  LDL.LU R16, [R1+0x4b8] ;  /* 0x0004b80001107983 */ /* 0x001ea80000300800 */
[----:B------:R-:W5:Y:S04]  /*23580*/  LDL.LU R18, [R1+0x4b4] ;  /* 0x0004b40001127983 */ /* 0x000f680000300800 */
[----:B------:R-:W5:Y:S04]  /*23590*/  LDL.LU R19, [R1+0x478] ;  /* 0x0004780001137983 */ /* 0x000f680000300800 */
[----:B------:R-:W5:Y:S04]  /*235a0*/  LDL.LU R13, [R1+0x474] ;  /* 0x00047400010d7983 */ /* 0x000f680000300800 */
[----:B------:R-:W5:Y:S04]  /*235b0*/  LDL.LU R12, [R1+0x418] ;  /* 0x00041800010c7983 */ /* 0x000f680000300800 */
[----:B------:R-:W5:Y:S04]  /*235c0*/  LDL.LU R26, [R1+0x414] ;  /* 0x00041400011a7983 */ /* 0x000f680000300800 */
[----:B---3--:R0:W-:Y:S01]  /*235d0*/  STS.U8 [R6+UR5+0x6e80], R28 ;  /* 0x006e801c06007988 */ /* 0x0081e20008000005 */
[----:B-1----:R-:W-:-:S03]  /*235e0*/  LOP3.LUT R7, R29, 0x70, RZ, 0x3c, !PT ;  /* 0x000000701d077812 */ /* 0x002fc600078e3cff */
[----:B0-----:R-:W3:Y:S04]  /*235f0*/  LDL.LU R28, [R1+0x3d8] ;  /* 0x0003d800011c7983 */ /* 0x001ee80000300800 */
[----:B------:R-:W3:Y:S04]  /*23600*/  LDL.LU R29, [R1+0x3d4] ;  /* 0x0003d400011d7983 */ /* 0x000ee80000300800 */
        /* <DEDUP_REMOVED lines=8> */
[----:B------:R1:W-:Y:S04]  /*23690*/  STS.U8 [R6+UR5+0x6600], R10 ;  /* 0x0066000a06007988 */ /* 0x0003e80008000005 */
[----:B------:R0:W-:Y:S04]  /*236a0*/  STS.U8 [R6+UR5+0x6680], R9 ;  /* 0x0066800906007988 */ /* 0x0001e80008000005 */
[----:B----4-:R4:W-:Y:S04]  /*236b0*/  STS.U8 [R6+UR5+0x6e00], R8 ;  /* 0x006e000806007988 */ /* 0x0109e80008000005 */
[----:B------:R1:W-:Y:S04]  /*236c0*/  STS.U8 [R6+UR5+0x7600], R2 ;  /* 0x0076000206007988 */ /* 0x0003e80008000005 */
[----:B------:R4:W-:Y:S04]  /*236d0*/  STS.U8 [R6+UR5+0x7680], R3 ;  /* 0x0076800306007988 */ /* 0x0009e80008000005 */
[----:B0-----:R-:W3:Y:S04]  /*236e0*/  LDL.LU R11, [R1+0x1cc] ;  /* 0x0001cc00010b7983 */ /* 0x001ee80000300800 */
[----:B-1----:R-:W3:Y:S04]  /*236f0*/  LDL.LU R10, [R1+0x1c8] ;  /* 0x0001c800010a7983 */ /* 0x002ee80000300800 */
[----:B------:R-:W3:Y:S04]  /*23700*/  LDL.LU R9, [R1+0x10c] ;  /* 0x00010c0001097983 */ /* 0x000ee80000300800 */
[----:B----4-:R-:W4:Y:S04]  /*23710*/  LDL.LU R8, [R1+0x108] ;  /* 0x0001080001087983 */ /* 0x010f280000300800 */
[----:B------:R-:W4:Y:S04]  /*23720*/  LDL.LU R2, [R1+0x2d0] ;  /* 0x0002d00001027983 */ /* 0x000f280000300800 */
[----:B------:R-:W4:Y:S04]  /*23730*/  LDL.LU R3, [R1+0x330] ;  /* 0x0003300001037983 */ /* 0x000f280000300800 */
[----:B------:R0:W-:Y:S04]  /*23740*/  STS.U8 [R6+UR5+0x7e00], R24 ;  /* 0x007e001806007988 */ /* 0x0001e80008000005 */
[----:B------:R1:W-:Y:S04]  /*23750*/  STS.U8 [R6+UR5+0x7e80], R25 ;  /* 0x007e801906007988 */ /* 0x0003e80008000005 */
[----:B0-----:R-:W4:Y:S04]  /*23760*/  LDL.LU R24, [R1+0x334] ;  /* 0x0003340001187983 */ /* 0x001f280000300800 */
[----:B-1----:R-:W4:Y:S04]  /*23770*/  LDL.LU R25, [R1+0x374] ;  /* 0x0003740001197983 */ /* 0x002f280000300800 */
[----:B------:R-:W4:Y:S04]  /*23780*/  LDL.LU R6, [R1+0x370] ;  /* 0x0003700001067983 */ /* 0x000f280000300800 */
[----:B--2---:R0:W-:Y:S04]  /*23790*/  STS.U8 [R7+UR5+0x700], R16 ;  /* 0x0007001007007988 */ /* 0x0041e80008000005 */
[----:B-----5:R1:W-:Y:S04]  /*237a0*/  STS.U8 [R7+UR5+0x780], R18 ;  /* 0x0007801207007988 */ /* 0x0203e80008000005 */
[----:B------:R2:W-:Y:S04]  /*237b0*/  STS.U8 [R7+UR5+0xf00], R19 ;  /* 0x000f001307007988 */ /* 0x0005e80008000005 */
[----:B------:R5:W-:Y:S04]  /*237c0*/  STS.U8 [R7+UR5+0xf80], R13 ;  /* 0x000f800d07007988 */ /* 0x000be80008000005 */
[----:B------:R1:W-:Y:S04]  /*237d0*/  STS.U8 [R7+UR5+0x1700], R12 ;  /* 0x0017000c07007988 */ /* 0x0003e80008000005 */
[----:B------:R2:W-:Y:S04]  /*237e0*/  STS.U8 [R7+UR5+0x1780], R26 ;  /* 0x0017801a07007988 */ /* 0x0005e80008000005 */
[----:B0-----:R-:W4:Y:S04]  /*237f0*/  LDL.LU R16, [R1+0x100] ;  /* 0x0001000001107983 */ /* 0x001f280000300800 */
[----:B-1----:R-:W4:Y:S04]  /*23800*/  LDL.LU R18, [R1+0xfc] ;  /* 0x0000fc0001127983 */ /* 0x002f280000300800 */
[----:B--2---:R-:W2:Y:S04]  /*23810*/  LDL.LU R19, [R1+0xac] ;  /* 0x0000ac0001137983 */ /* 0x004ea80000300800 */
[----:B-----5:R-:W5:Y:S04]  /*23820*/  LDL.LU R13, [R1+0xa4] ;  /* 0x0000a400010d7983 */ /* 0x020f680000300800 */
[----:B------:R-:W5:Y:S04]  /*23830*/  LDL.LU R12, [R1+0x64] ;  /* 0x00006400010c7983 */ /* 0x000f680000300800 */
[----:B------:R-:W5:Y:S04]  /*23840*/  LDL.LU R26, [R1+0x60] ;  /* 0x00006000011a7983 */ /* 0x000f680000300800 */
[----:B---3--:R0:W-:Y:S04]  /*23850*/  STS.U8 [R7+UR5+0x1f00], R28 ;  /* 0x001f001c07007988 */ /* 0x0081e80008000005 */
[----:B------:R1:W-:Y:S04]  /*23860*/  STS.U8 [R7+UR5+0x1f80], R29 ;  /* 0x001f801d07007988 */ /* 0x0003e80008000005 */
[----:B0-----:R-:W3:Y:S04]  /*23870*/  LDL.LU R28, [R1+0x518] ;  /* 0x00051800011c7983 */ /* 0x001ee80000300800 */
[----:B-1----:R-:W3:Y:S04]  /*23880*/  LDL.LU R29, [R1+0x514] ;  /* 0x00051400011d7983 */ /* 0x002ee80000300800 */
[----:B------:R0:W-:Y:S04]  /*23890*/  STS.U8 [R7+UR5+0x4700], R20 ;  /* 0x0047001407007988 */ /* 0x0001e80008000005 */
[----:B------:R1:W-:Y:S04]  /*238a0*/  STS.U8 [R7+UR5+0x4780], R22 ;  /* 0x0047801607007988 */ /* 0x0003e80008000005 */
[----:B0-----:R-:W3:Y:S04]  /*238b0*/  LDL.LU R20, [R1+0x3c] ;  /* 0x00003c0001147983 */ /* 0x001ee80000300800 */
[----:B-1----:R-:W3:Y:S04]  /*238c0*/  LDL.LU R22, [R1+0x38] ;  /* 0x0000380001167983 */ /* 0x002ee80000300800 */
[----:B------:R-:W-:Y:S04]  /*238d0*/  STS.U8 [R7+UR5+0x3780], R23 ;  /* 0x0037801707007988 */ /* 0x000fe80008000005 */
[----:B------:R-:W-:Y:S04]  /*238e0*/  STS.U8 [R7+UR5+0x3f00], R21 ;  /* 0x003f001507007988 */ /* 0x000fe80008000005 */
[----:B----4-:R-:W-:Y:S04]  /*238f0*/  STS.U8 [R7+UR5+0x3700], R2 ;  /* 0x0037000207007988 */ /* 0x010fe80008000005 */
[----:B------:R-:W-:Y:S04]  /*23900*/  STS.U8 [R7+UR5+0x2f80], R3 ;  /* 0x002f800307007988 */ /* 0x000fe80008000005 */
[----:B------:R0:W-:Y:S04]  /*23910*/  STS.U8 [R7+UR5+0x3f80], R17 ;  /* 0x003f801107007988 */ /* 0x0001e80008000005 */
[----:B------:R1:W-:Y:S04]  /*23920*/  STS.U8 [R7+UR5+0x4f00], R11 ;  /* 0x004f000b07007988 */ /* 0x0003e80008000005 */
[----:B------:R4:W-:Y:S04]  /*23930*/  STS.U8 [R7+UR5+0x4f80], R10 ;  /* 0x004f800a07007988 */ /* 0x0009e80008000005 */
[----:B------:R0:W-:Y:S04]  /*23940*/  STS.U8 [R7+UR5+0x5700], R9 ;  /* 0x0057000907007988 */ /* 0x0001e80008000005 */
[----:B------:R0:W-:Y:S04]  /*23950*/  STS.U8 [R7+UR5+0x5780], R8 ;  /* 0x0057800807007988 */ /* 0x0001e80008000005 */
[----:B------:R-:W-:Y:S04]  /*23960*/  STS.U8 [R7+UR5+0x7700], R4 ;  /* 0x0077000407007988 */ /* 0x000fe80008000005 */
[----:B------:R-:W-:Y:S04]  /*23970*/  STS.U8 [R7+UR5+0x7780], R5 ;  /* 0x0077800507007988 */ /* 0x000fe80008000005 */
[----:B0-----:R-:W3:Y:S04]  /*23980*/  LDL.LU R17, [R1+0x34] ;  /* 0x0000340001117983 */ /* 0x001ee80000300800 */
[----:B------:R-:W-:Y:S04]  /*23990*/  STS.U8 [R7+UR5+0x2700], R25 ;  /* 0x0027001907007988 */ /* 0x000fe80008000005 */
[----:B------:R-:W-:Y:S04]  /*239a0*/  STS.U8 [R7+UR5+0x2780], R6 ;  /* 0x0027800607007988 */ /* 0x000fe80008000005 */
[----:B------:R-:W-:Y:S04]  /*239b0*/  STS.U8 [R7+UR5+0x2f00], R24 ;  /* 0x002f001807007988 */ /* 0x000fe80008000005 */
[----:B-1----:R-:W3:Y:S04]  /*239c0*/  LDL.LU R11, [R1+0x2c] ;  /* 0x00002c00010b7983 */ /* 0x002ee80000300800 */
[----:B----4-:R-:W4:Y:S04]  /*239d0*/  LDL.LU R10, [R1+0x24] ;  /* 0x00002400010a7983 */ /* 0x010f280000300800 */
[----:B------:R-:W4:Y:S04]  /*239e0*/  LDL.LU R9, [R1+0x20] ;  /* 0x0000200001097983 */ /* 0x000f280000300800 */
[----:B------:R-:W4:Y:S04]  /*239f0*/  LDL.LU R8, [R1+0x18] ;  /* 0x0000180001087983 */ /* 0x000f280000300800 */
[----:B------:R-:W-:Y:S04]  /*23a00*/  STS.U8 [R7+UR5+0x5f00], R16 ;  /* 0x005f001007007988 */ /* 0x000fe80008000005 */
[----:B------:R-:W-:Y:S04]  /*23a10*/  STS.U8 [R7+UR5+0x5f80], R18 ;  /* 0x005f801207007988 */ /* 0x000fe80008000005 */
[----:B--2---:R-:W-:Y:S04]  /*23a20*/  STS.U8 [R7+UR5+0x6700], R19 ;  /* 0x0067001307007988 */ /* 0x004fe80008000005 */
[----:B-----5:R-:W-:Y:S04]  /*23a30*/  STS.U8 [R7+UR5+0x6780], R13 ;  /* 0x0067800d07007988 */ /* 0x020fe80008000005 */
[----:B------:R-:W-:Y:S04]  /*23a40*/  STS.U8 [R7+UR5+0x6f00], R12 ;  /* 0x006f000c07007988 */ /* 0x000fe80008000005 */
[----:B------:R-:W-:Y:S04]  /*23a50*/  STS.U8 [R7+UR5+0x6f80], R26 ;  /* 0x006f801a07007988 */ /* 0x000fe80008000005 */
[----:B---3--:R-:W-:Y:S04]  /*23a60*/  STS.U8 [R7+UR5+0x7f00], R28 ;  /* 0x007f001c07007988 */ /* 0x008fe80008000005 */
[----:B------:R-:W-:Y:S01]  /*23a70*/  STS.U8 [R7+UR5+0x7f80], R29 ;  /* 0x007f801d07007988 */ /* 0x000fe20008000005 */
[----:B------:R-:W-:Y:S06]  /*23a80*/  BAR.SYNC.DEFER_BLOCKING 0x0 ;  /* 0x0000000000007b1d */ /* 0x000fec0000010000 */
[----:B------:R-:W0:Y:S04]  /*23a90*/  LDSM.16.M88.4 R4, [R27+UR5] ;  /* 0x000000051b04783b */ /* 0x000e280008000200 */
[----:B0-----:R-:W-:Y:S01]  /*23aa0*/  STL.64 [R1+0x60], R4 ;  /* 0x0000600401007387 */ /* 0x001fe20000100a00 */
[----:B------:R-:W-:-:S03]  /*23ab0*/  IMAD.MOV.U32 R12, RZ, RZ, R4 ;  /* 0x000000ffff0c7224 */ /* 0x000fc600078e0004 */
[----:B------:R-:W-:Y:S01]  /*23ac0*/  STL.64 [R1+0x68], R6 ;  /* 0x0000680601007387 */ /* 0x000fe20000100a00 */
[----:B------:R-:W-:-:S03]  /*23ad0*/  IMAD.MOV.U32 R13, RZ, RZ, R5 ;  /* 0x000000ffff0d7224 */ /* 0x000fc600078e0005 */
[----:B------:R-:W0:Y:S02]  /*23ae0*/  LDSM.16.M88.4 R4, [R27+UR5+0x2000] ;  /* 0x002000051b04783b */ /* 0x000e240008000200 */
[----:B0-----:R-:W-:Y:S02]  /*23af0*/  IMAD.MOV.U32 R28, RZ, RZ, R4 ;  /* 0x000000ffff1c7224 */ /* 0x001fe400078e0004 */
[----:B------:R-:W-:Y:S01]  /*23b00*/  STL.64 [R1+0x78], R6 ;  /* 0x0000780601007387 */ /* 0x000fe20000100a00 */
[----:B------:R-:W-:-:S03]  /*23b10*/  IMAD.MOV.U32 R29, RZ, RZ, R5 ;  /* 0x000000ffff1d7224 */ /* 0x000fc600078e0005 */
[----:B------:R-:W0:Y:S04]  /*23b20*/  LDSM.16.M88.4 R4, [R27+UR5+0x4000] ;  /* 0x004000051b04783b */ /* 0x000e280008000200 */
[----:B0-----:R-:W-:Y:S01]  /*23b30*/  STL.64 [R1+0x80], R4 ;  /* 0x0000800401007387 */ /* 0x001fe20000100a00 */
[----:B------:R-:W-:-:S03]  /*23b40*/  IMAD.MOV.U32 R24, RZ, RZ, R4 ;  /* 0x000000ffff187224 */ /* 0x000fc600078e0004 */
[----:B------:R-:W-:Y:S01]  /*23b50*/  STL.64 [R1+0x88], R6 ;  /* 0x0000880601007387 */ /* 0x000fe20000100a00 */
[----:B------:R-:W-:-:S03]  /*23b60*/  IMAD.MOV.U32 R25, RZ, RZ, R5 ;  /* 0x000000ffff197224 */ /* 0x000fc600078e0005 */
[----:B------:R-:W2:Y:S04]  /*23b70*/  LDL.LU R18, [R1+0xb8] ;  /* 0x0000b80001127983 */ /* 0x000ea80000300800 */
[----:B------:R-:W0:Y:S04]  /*23b80*/  LDSM.16.M88.4 R4, [R27+UR5+0x6000] ;  /* 0x006000051b04783b */ /* 0x000e280008000200 */
[----:B------:R-:W3:Y:S01]  /*23b90*/  LDL.LU R19, [R1+0xb4] ;  /* 0x0000b40001137983 */ /* 0x000ee20000300800 */
[----:B------:R-:W-:-:S03]  /*23ba0*/  IMAD R2, R22, 0x100, R20 ;  /* 0x0000010016027824 */ /* 0x000fc600078e0214 */
[----:B0-----:R0:W-:Y:S04]  /*23bb0*/  STL.64 [R1+0x90], R4 ;  /* 0x0000900401007387 */ /* 0x0011e80000100a00 */
[----:B------:R1:W-:Y:S04]  /*23bc0*/  STL.64 [R1+0x98], R6 ;  /* 0x0000980601007387 */ /* 0x0003e80000100a00 */
[----:B------:R-:W5:Y:S04]  /*23bd0*/  LDL.LU R26, [R1+0xe4] ;  /* 0x0000e400011a7983 */ /* 0x000f680000300800 */
[----:B------:R-:W5:Y:S04]  /*23be0*/  LDL.LU R27, [R1+0xe0] ;  /* 0x0000e000011b7983 */ /* 0x000f680000300800 */
[----:B------:R-:W2:Y:S04]  /*23bf0*/  LDL.LU.64 R20, [R1+0x270] ;  /* 0x0002700001147983 */ /* 0x000ea80000300a00 */
[----:B------:R-:W2:Y:S01]  /*23c00*/  LDL.LU.64 R22, [R1+0x278] ;  /* 0x0002780001167983 */ /* 0x000ea20000300a00 */
[----:B------:R-:W-:-:S02]  /*23c10*/  IMAD R3, R11, 0x100, R17 ;  /* 0x000001000b037824 */ /* 0x000fc400078e0211 */
[----:B----4-:R-:W-:Y:S02]  /*23c20*/  IMAD R0, R0, 0x100, R8 ;  /* 0x0000010000007824 */ /* 0x010fe400078e0208 */
[----:B0-----:R-:W-:Y:S01]  /*23c30*/  IMAD R4, R9, 0x100, R10 ;  /* 0x0000010009047824 */ /* 0x001fe200078e020a */
[----:B------:R-:W-:Y:S02]  /*23c40*/  F2FP.F16.E4M3.UNPACK_B R8, R2 ;  /* 0x00000002ff08723e */ /* 0x000fe400020006ff */
[----:B------:R-:W-:Y:S02]  /*23c50*/  F2FP.F16.E4M3.UNPACK_B R10, R3 ;  /* 0x00000003ff0a723e */ /* 0x000fe400020006ff */
[----:B------:R-:W-:Y:S02]  /*23c60*/  F2FP.F16.E4M3.UNPACK_B R11, R0 ;  /* 0x00000000ff0b723e */ /* 0x000fe400020006ff */
[----:B------:R-:W-:Y:S02]  /*23c70*/  F2FP.F16.E4M3.UNPACK_B R12, R12 ;  /* 0x0000000cff0c723e */ /* 0x000fe400020006ff */
[----:B------:R-:W-:-:S02]  /*23c80*/  F2FP.F16.E4M3.UNPACK_B R9, R4 ;  /* 0x00000004ff09723e */ /* 0x000fc400020006ff */
[----:B------:R-:W-:Y:S01]  /*23c90*/  F2FP.F16.E4M3.UNPACK_B R13, R13 ;  /* 0x0000000dff0d723e */ /* 0x000fe200020006ff */
[----:B------:R-:W4:Y:S04]  /*23ca0*/  LDL R2, [R1+0x90] ;  /* 0x0000900001027983 */ /* 0x000f280000100800 */
[----:B------:R-:W3:Y:S04]  /*23cb0*/  LDL R3, [R1+0x94] ;  /* 0x0000940001037983 */ /* 0x000ee80000100800 */
[----:B------:R-:W3:Y:S04]  /*23cc0*/  LDL.LU.64 R4, [R1+0x160] ;  /* 0x0001600001047983 */ /* 0x000ee80000300a00 */
[----:B-1----:R-:W3:Y:S04]  /*23cd0*/  LDL.LU.64 R6, [R1+0x168] ;  /* 0x0001680001067983 */ /* 0x002ee80000300a00 */
[----:B------:R-:W3:Y:S04]  /*23ce0*/  LDL.LU R0, [R1+0xa8] ;  /* 0x0000a80001007983 */ /* 0x000ee80000300800 */
[----:B------:R-:W-:Y:S04]  /*23cf0*/  STL [R1+0x1908], R28 ;  /* 0x0019081c01007387 */ /* 0x000fe80000100800 */
[----:B------:R-:W-:Y:S04]  /*23d00*/  STL.64 [R1+0x1928], R14 ;  /* 0x0019280e01007387 */ /* 0x000fe80000100a00 */
[----:B------:R0:W-:Y:S01]  /*23d10*/  STL.64 [R1+0x1920], R12 ;  /* 0x0019200c01007387 */ /* 0x0001e20000100a00 */
[----:B--2---:R-:W-:-:S15]  /*23d20*/  HMMA.16816.F32 R20, R8, R12, R20 ;  /* 0x0000000c0814723c */ /* 0x004fde0000001814 */
[----:B------:R-:W-:-:S04]  /*23d30*/  NOP ;  /* 0x0000000000007918 */ /* 0x000fc80000000000 */
[----:B------:R1:W-:Y:S04]  /*23d40*/  STL.64 [R1], R20 ;  /* 0x0000001401007387 */ /* 0x0003e80000100a00 */
[----:B------:R2:W-:Y:S04]  /*23d50*/  STL.64 [R1+0x8], R22 ;  /* 0x0000081601007387 */ /* 0x0005e80000100a00 */
[----:B0-----:R-:W4:Y:S04]  /*23d60*/  LDL.LU.64 R12, [R1+0x150] ;  /* 0x00015000010c7983 */ /* 0x001f280000300a00 */
[----:B------:R-:W4:Y:S01]  /*23d70*/  LDL.LU.64 R14, [R1+0x158] ;  /* 0x00015800010e7983 */ /* 0x000f220000300a00 */
[----:B------:R-:W-:-:S02]  /*23d80*/  F2FP.F16.E4M3.UNPACK_B R16, R28 ;  /* 0x0000001cff10723e */ /* 0x000fc400020006ff */
[----:B------:R-:W-:Y:S02]  /*23d90*/  F2FP.F16.E4M3.UNPACK_B R17, R29 ;  /* 0x0000001dff11723e */ /* 0x000fe400020006ff */
[----:B------:R-:W-:Y:S02]  /*23da0*/  F2FP.F16.E4M3.UNPACK_B R24, R24 ;  /* 0x00000018ff18723e */ /* 0x000fe400020006ff */
[----:B------:R-:W-:-:S03]  /*23db0*/  F2FP.F16.E4M3.UNPACK_B R25, R25 ;  /* 0x00000019ff19723e */ /* 0x000fc600020006ff */
[C---:B---3--:R-:W-:Y:S01]  /*23dc0*/  HMMA.16816.F32 R4, R8.reuse, R16, R4 ;  /* 0x000000100804723c */ /* 0x048fe20000001804 */
[----:B-1----:R-:W3:Y:S04]  /*23dd0*/  LDL.LU.64 R20, [R1+0x280] ;  /* 0x0002800001147983 */ /* 0x002ee80000300a00 */
[----:B--2---:R-:W3:Y:S04]  /*23de0*/  LDL.LU.64 R22, [R1+0x288] ;  /* 0x0002880001167983 */ /* 0x004ee80000300a00 */
[----:B------:R-:W-:Y:S10]  /*23df0*/  STL [R1+0x190c], R29 ;  /* 0x00190c1d01007387 */ /* 0x000ff40000100800 */
[----:B------:R0:W-:Y:S04]  /*23e00*/  STL.64 [R1+0x18f0], R6 ;  /* 0x0018f00601007387 */ /* 0x0001e80000100a00 */
[----:B0-----:R-:W2:Y:S04]  /*23e10*/  LDL.LU R7, [R1+0xd4] ;  /* 0x0000d40001077983 */ /* 0x001ea80000300800 */
[----:B------:R-:W-:Y:S01]  /*23e20*/  STL.64 [R1+0x18e8], R4 ;  /* 0x0018e80401007387 */ /* 0x000fe20000100a00 */
[----:B----4-:R-:W-:-:S15]  /*23e30*/  HMMA.16816.F32 R12, R8, R24, R12 ;  /* 0x00000018080c723c */ /* 0x010fde000000180c */
[----:B------:R-:W-:-:S04]  /*23e40*/  NOP ;  /* 0x0000000000007918 */ /* 0x000fc80000000000 */
[----:B------:R-:W-:Y:S01]  /*23e50*/  IMAD.MOV.U32 R29, RZ, RZ, R14 ;  /* 0x000000ffff1d7224 */ /* 0x000fe200078e000e */
[----:B------:R0:W-:Y:S01]  /*23e60*/  STL.64 [R1+0x30], R12 ;  /* 0x0000300c01007387 */ /* 0x0001e20000100a00 */
[----:B------:R-:W-:-:S03]  /*23e70*/  IMAD.MOV.U32 R28, RZ, RZ, R15 ;  /* 0x000000ffff1c7224 */ /* 0x000fc600078e000f */
[----:B------:R-:W4:Y:S04]  /*23e80*/  LDL.LU.64 R14, [R1+0x1928] ;  /* 0x00192800010e7983 */ /* 0x000f280000300a00 */
[----:B0-----:R-:W3:Y:S01]  /*23e90*/  LDL.LU.64 R12, [R1+0x1920] ;  /* 0x00192000010c7983 */ /* 0x001ee20000300a00 */
[----:B----4-:R-:W-:Y:S02]  /*23ea0*/  IMAD R0, R14, 0x100, R0 ;  /* 0x000001000e007824 */ /* 0x010fe400078e0200 */
[----:B--2---:R-:W-:Y:S02]  /*23eb0*/  IMAD R14, R18, 0x100, R7 ;  /* 0x00000100120e7824 */ /* 0x004fe400078e0207 */
[----:B-----5:R-:W-:Y:S02]  /*23ec0*/  IMAD R18, R27, 0x100, R26 ;  /* 0x000001001b127824 */ /* 0x020fe400078e021a */
[----:B------:R-:W2:Y:S04]  /*23ed0*/  LDL.LU R26, [R1+0x1ac] ;  /* 0x0001ac00011a7983 */ /* 0x000ea80000300800 */
[----:B------:R-:W4:Y:S04]  /*23ee0*/  LDL.LU.64 R4, [R1+0x120] ;  /* 0x0001200001047983 */ /* 0x000f280000300a00 */
[----:B------:R-:W5:Y:S01]  /*23ef0*/  LDL.LU.64 R6, [R1+0x128] ;  /* 0x0001280001067983 */ /* 0x000f620000300a00 */
[----:B------:R-:W-:-:S02]  /*23f00*/  F2FP.F16.E4M3.UNPACK_B R2, R2 ;  /* 0x00000002ff02723e */ /* 0x000fc400020006ff */
[----:B------:R-:W-:-:S07]  /*23f10*/  F2FP.F16.E4M3.UNPACK_B R3, R3 ;  /* 0x00000003ff03723e */ /* 0x000fce00020006ff */
[----:B---3--:R-:W-:Y:S01]  /*23f20*/  HMMA.16816.F32 R8, R8, R2, R20 ;  /* 0x000000020808723c */ /* 0x008fe20000001814 */
[----:B-----5:R-:W-:Y:S04]  /*23f30*/  STL.64 [R1+0x1918], R6 ;  /* 0x0019180601007387 */ /* 0x020fe80000100a00 */
[----:B----4-:R0:W-:Y:S04]  /*23f40*/  STL.64 [R1+0x1910], R4 ;  /* 0x0019100401007387 */ /* 0x0101e80000100a00 */
[----:B0-----:R-:W3:Y:S04]  /*23f50*/  LDL.LU.64 R4, [R1+0x140] ;  /* 0x0001400001047983 */ /* 0x001ee80000300a00 */
[----:B------:R-:W3:Y:S01]  /*23f60*/  LDL.LU.64 R6, [R1+0x148] ;  /* 0x0001480001067983 */ /* 0x000ee20000300a00 */
[----:B------:R-:W-:-:S03]  /*23f70*/  IMAD R15, R15, 0x100, R19 ;  /* 0x000001000f0f7824 */ /* 0x000fc600078e0213 */
[----:B------:R-:W4:Y:S04]  /*23f80*/  LDL.LU R27, [R1+0x1b8] ;  /* 0x0001b800011b7983 */ /* 0x000f280000300800 */
[----:B------:R0:W-:Y:S01]  /*23f90*/  STL [R1+0x18d0], R8 ;  /* 0x0018d00801007387 */ /* 0x0001e20000100800 */
[----:B------:R-:W-:Y:S02]  /*23fa0*/  F2FP.F16.E4M3.UNPACK_B R20, R0 ;  /* 0x00000000ff14723e */ /* 0x000fe400020006ff */
[----:B------:R-:W-:Y:S02]  /*23fb0*/  F2FP.F16.E4M3.UNPACK_B R22, R14 ;  /* 0x0000000eff16723e */ /* 0x000fe400020006ff */
[----:B------:R-:W-:Y:S02]  /*23fc0*/  F2FP.F16.E4M3.UNPACK_B R21, R15 ;  /* 0x0000000fff15723e */ /* 0x000fe400020006ff */
[----:B------:R-:W-:Y:S01]  /*23fd0*/  F2FP.F16.E4M3.UNPACK_B R23, R18 ;  /* 0x00000012ff17723e */ /* 0x000fe200020006ff */
[----:B0-----:R-:W5:Y:S04]  /*23fe0*/  LDL.LU R8, [R1+0x19c] ;  /* 0x00019c0001087983 */ /* 0x001f680000300800 */
[----:B------:R0:W-:Y:S04]  /*23ff0*/  STL [R1+0x18cc], R9 ;  /* 0x0018cc0901007387 */ /* 0x0001e80000100800 */
[----:B0-----:R-:W5:Y:S04]  /*24000*/  LDL.LU R9, [R1+0x1a0] ;  /* 0x0001a00001097983 */ /* 0x001f680000300800 */
[----:B------:R0:W-:Y:S04]  /*24010*/  STL [R1+0x18c8], R10 ;  /* 0x0018c80a01007387 */ /* 0x0001e80000100800 */
[----:B0-----:R-:W2:Y:S04]  /*24020*/  LDL.LU R10, [R1+0x1b0] ;  /* 0x0001b000010a7983 */ /* 0x001ea80000300800 */
[----:B------:R0:W-:Y:S04]  /*24030*/  STL [R1+0x18c4], R11 ;  /* 0x0018c40b01007387 */ /* 0x0001e80000100800 */
[----:B0-----:R-:W2:Y:S04]  /*24040*/  LDL.LU R11, [R1+0x188] ;  /* 0x00018800010b7983 */ /* 0x001ea80000300800 */
[----:B------:R-:W2:Y:S01]  /*24050*/  LDL.LU R0, [R1+0x190] ;  /* 0x0001900001007983 */ /* 0x000ea20000300800 */
[----:B---3--:R-:W-:Y:S03]  /*24060*/  HMMA.16816.F32 R12, R20, R12, R4 ;  /* 0x0000000c140c723c */ /* 0x008fe60000001804 */
[----:B------:R-:W3:Y:S04]  /*24070*/  LDL.LU.64 R6, [R1+0x1918] ;  /* 0x0019180001067983 */ /* 0x000ee80000300a00 */
[----:B------:R-:W3:-:S12]  /*24080*/  LDL.LU.64 R4, [R1+0x1910] ;  /* 0x0019100001047983 */ /* 0x000ed80000300a00 */
[----:B------:R-:W-:Y:S04]  /*24090*/  STL.64 [R1+0x18e0], R14 ;  /* 0x0018e00e01007387 */ /* 0x000fe80000100a00 */
[----:B------:R0:W-:Y:S04]  /*240a0*/  STL.64 [R1+0x18d8], R12 ;  /* 0x0018d80c01007387 */ /* 0x0001e80000100a00 */
[----:B0-----:R-:W2:Y:S04]  /*240b0*/  LDL.LU.64 R12, [R1+0x110] ;  /* 0x00011000010c7983 */ /* 0x001ea80000300a00 */
[----:B------:R-:W2:Y:S01]  /*240c0*/  LDL.LU.64 R14, [R1+0x118] ;  /* 0x00011800010e7983 */ /* 0x000ea20000300a00 */
[C---:B---3--:R-:W-:Y:S03]  /*240d0*/  HMMA.16816.F32 R16, R20.reuse, R16, R4 ;  /* 0x000000101410723c */ /* 0x048fe60000001804 */
[----:B------:R-:W3:Y:S04]  /*240e0*/  LDL.LU R4, [R1] ;  /* 0x0000000001047983 */ /* 0x000ee80000300800 */
[----:B------:R-:W3:Y:S04]  /*240f0*/  LDL.LU R5, [R1+0x4] ;  /* 0x0000040001057983 */ /* 0x000ee80000300800 */
[----:B------:R-:W2:Y:S04]  /*24100*/  LDL.LU R6, [R1+0x8] ;  /* 0x0000080001067983 */ /* 0x000ea80000300800 */
[----:B------:R-:W2:Y:S04]  /*24110*/  LDL.LU R7, [R1+0xc] ;  /* 0x00000c0001077983 */ /* 0x000ea80000300800 */
[----:B--2---:R-:W-:Y:S04]  /*24120*/  STL.64 [R1+0x1900], R6 ;  /* 0x0019000601007387 */ /* 0x004fe80000100a00 */
[----:B---3--:R0:W-:Y:S04]  /*24130*/  STL.64 [R1+0x18f8], R4 ;  /* 0x0018f80401007387 */ /* 0x0081e80000100a00 */
[----:B0-----:R-:W2:Y:S04]  /*24140*/  LDL.LU.64 R4, [R1+0x130] ;  /* 0x0001300001047983 */ /* 0x001ea80000300a00 */
[----:B------:R-:W2:Y:S01]  /*24150*/  LDL.LU.64 R6, [R1+0x138] ;  /* 0x0001380001067983 */ /* 0x000ea20000300a00 */
[----:B------:R-:W-:Y:S03]  /*24160*/  HMMA.16816.F32 R12, R20, R24, R12 ;  /* 0x00000018140c723c */ /* 0x000fe6000000180c */
[----:B------:R0:W-:Y:S01]  /*24170*/  STL.64 [R1+0x18b8], R18 ;  /* 0x0018b81201007387 */ /* 0x0001e20000100a00 */
[----:B-----5:R-:W-:-:S02]  /*24180*/  IMAD R25, R8, 0x100, R9 ;  /* 0x0000010008197824 */ /* 0x020fc400078e0209 */
[----:B------:R-:W-:Y:S01]  /*24190*/  IMAD R26, R26, 0x100, R10 ;  /* 0x000001001a1a7824 */ /* 0x000fe200078e020a */
[----:B0-----:R-:W3:Y:S04]  /*241a0*/  LDL.LU R18, [R1+0x60] ;  /* 0x0000600001127983 */ /* 0x001ee80000300800 */
[----:B------:R-:W5:Y:S04]  /*241b0*/  LDL.LU R19, [R1+0x64] ;  /* 0x0000640001137983 */ /* 0x000f680000300800 */
[----:B------:R-:W4:Y:S04]  /*241c0*/  LDL.LU R24, [R1+0x1c0] ;  /* 0x0001c00001187983 */ /* 0x000f280000300800 */
[----:B------:R0:W-:Y:S04]  /*241d0*/  STL.64 [R1+0x20], R12 ;  /* 0x0000200c01007387 */ /* 0x0001e80000100a00 */
[----:B------:R1:W-:Y:S01]  /*241e0*/  STL.64 [R1+0x28], R14 ;  /* 0x0000280e01007387 */ /* 0x0003e20000100a00 */
[----:B------:R-:W-:-:S03]  /*241f0*/  IMAD R0, R11, 0x100, R0 ;  /* 0x000001000b007824 */ /* 0x000fc600078e0200 */
[----:B0-----:R-:W5:Y:S04]  /*24200*/  LDL.LU R12, [R1+0x30] ;  /* 0x00003000010c7983 */ /* 0x001f680000300800 */
[----:B------:R-:W5:Y:S01]  /*24210*/  LDL.LU R13, [R1+0x34] ;  /* 0x00003400010d7983 */ /* 0x000f620000300800 */
[----:B-1----:R-:W-:Y:S02]  /*24220*/  IMAD.MOV.U32 R14, RZ, RZ, R29 ;  /* 0x000000ffff0e7224 */ /* 0x002fe400078e001d */
[----:B------:R-:W-:Y:S01]  /*24230*/  IMAD.MOV.U32 R15, RZ, RZ, R28 ;  /* 0x000000ffff0f7224 */ /* 0x000fe200078e001c */
[----:B------:R-:W5:Y:S04]  /*24240*/  LDL.LU R29, [R1+0x190c] ;  /* 0x00190c00011d7983 */ /* 0x000f680000300800 */
[----:B------:R-:W5:Y:S04]  /*24250*/  LDL.LU R28, [R1+0x1908] ;  /* 0x00190800011c7983 */ /* 0x000f680000300800 */
[----:B------:R-:W5:Y:S04]  /*24260*/  LDL.LU R8, [R1+0x230] ;  /* 0x0002300001087983 */ /* 0x000f680000300800 */
[----:B------:R-:W5:Y:S04]  /*24270*/  LDL.LU R9, [R1+0x254] ;  /* 0x0002540001097983 */ /* 0x000f680000300800 */
[----:B------:R-:W5:Y:S04]  /*24280*/  LDL.LU R10, [R1+0x248] ;  /* 0x00024800010a7983 */ /* 0x000f680000300800 */
[----:B------:R-:W5:Y:S01]  /*24290*/  LDL.LU R11, [R1+0x260] ;  /* 0x00026000010b7983 */ /* 0x000f620000300800 */
[----:B--2---:R-:W-:Y:S03]  /*242a0*/  HMMA.16816.F32 R20, R20, R2, R4 ;  /* 0x000000021414723c */ /* 0x004fe60000001804 */
[----:B------:R-:W2:Y:S04]  /*242b0*/  LDL.LU.64 R6, [R1+0x1900] ;  /* 0x0019000001067983 */ /* 0x000ea80000300a00 */
[----:B------:R-:W2:Y:S01]  /*242c0*/  LDL.LU.64 R4, [R1+0x18f8] ;  /* 0x0018f80001047983 */ /* 0x000ea20000300a00 */
[----:B------:R-:W-:-:S02]  /*242d0*/  F2FP.F16.E4M3.UNPACK_B R26, R26 ;  /* 0x0000001aff1a723e */ /* 0x000fc400020006ff */
[----:B------:R-:W-:Y:S01]  /*242e0*/  F2FP.F16.E4M3.UNPACK_B R25, R25 ;  /* 0x00000019ff19723e */ /* 0x000fe200020006ff */
[----:B------:R-:W2:Y:S04]  /*242f0*/  LDL.LU R2, [R1+0x80] ;  /* 0x0000800001027983 */ /* 0x000ea80000300800 */
[----:B------:R-:W2:Y:S01]  /*24300*/  LDL.LU R3, [R1+0x84] ;  /* 0x0000840001037983 */ /* 0x000ea20000300800 */
[----:B----4-:R-:W-:Y:S01]  /*24310*/  IMAD R27, R27, 0x100, R24 ;  /* 0x000001001b1b7824 */ /* 0x010fe200078e0218 */
[----:B------:R-:W-:Y:S02]  /*24320*/  F2FP.F16.E4M3.UNPACK_B R24, R0 ;  /* 0x00000000ff18723e */ /* 0x000fe400020006ff */
[----:B---3--:R-:W-:Y:S02]  /*24330*/  F2FP.F16.E4M3.UNPACK_B R18, R18.H1 ;  /* 0x00000012ff12723e */ /* 0x008fe400030006ff */
[----:B-----5:R-:W-:-:S02]  /*24340*/  F2FP.F16.E4M3.UNPACK_B R19, R19.H1 ;  /* 0x00000013ff13723e */ /* 0x020fc400030006ff */
[----:B------:R-:W-:Y:S01]  /*24350*/  F2FP.F16.E4M3.UNPACK_B R27, R27 ;  /* 0x0000001bff1b723e */ /* 0x000fe200020006ff */
[----:B------:R0:W-:Y:S04]  /*24360*/  STL [R1+0x18b4], R20 ;  /* 0x0018b41401007387 */ /* 0x0001e80000100800 */
[----:B0-----:R-:W3:Y:S04]  /*24370*/  LDL.LU R20, [R1+0x90] ;  /* 0x0000900001147983 */ /* 0x001ee80000300800 */
[----:B------:R-:W-:Y:S04]  /*24380*/  STL [R1+0x18b0], R21 ;  /* 0x0018b01501007387 */ /* 0x000fe80000100800 */
[----:B------:R-:W-:Y:S04]  /*24390*/  STL [R1+0x18ac], R22 ;  /* 0x0018ac1601007387 */ /* 0x000fe80000100800 */
[----:B------:R-:W-:Y:S04]  /*243a0*/  STL [R1+0x18a8], R23 ;  /* 0x0018a81701007387 */ /* 0x000fe80000100800 */
[----:B------:R-:W4:Y:S01]  /*243b0*/  LDL.LU R0, [R1+0x22c] ;  /* 0x00022c0001007983 */ /* 0x000f220000300800 */
[----:B--2---:R-:W-:-:S15]  /*243c0*/  HMMA.16816.F32 R4, R24, R18, R4 ;  /* 0x000000121804723c */ /* 0x004fde0000001804 */
[----:B------:R-:W-:-:S04]  /*243d0*/  NOP ;  /* 0x0000000000007918 */ /* 0x000fc80000000000 */
[----:B------:R-:W-:Y:S04]  /*243e0*/  STL.64 [R1], R4 ;  /* 0x0000000401007387 */ /* 0x000fe80000100a00 */
[----:B------:R0:W-:Y:S04]  /*243f0*/  STL.64 [R1+0x8], R6 ;  /* 0x0000080601007387 */ /* 0x0001e80000100a00 */
[----:B0-----:R-:W2:Y:S04]  /*24400*/  LDL.LU.64 R6, [R1+0x18f0] ;  /* 0x0018f00001067983 */ /* 0x001ea80000300a00 */
[----:B------:R-:W2:Y:S01]  /*24410*/  LDL.LU.64 R4, [R1+0x18e8] ;  /* 0x0018e80001047983 */ /* 0x000ea20000300a00 */
[----:B------:R-:W-:-:S02]  /*24420*/  F2FP.F16.E4M3.UNPACK_B R28, R28.H1 ;  /* 0x0000001cff1c723e */ /* 0x000fc400030006ff */
[----:B------:R-:W-:Y:S02]  /*24430*/  F2FP.F16.E4M3.UNPACK_B R29, R29.H1 ;  /* 0x0000001dff1d723e */ /* 0x000fe400030006ff */
[----:B------:R-:W-:Y:S02]  /*24440*/  F2FP.F16.E4M3.UNPACK_B R2, R2.H1 ;  /* 0x00000002ff02723e */ /* 0x000fe400030006ff */
[----:B------:R-:W-:-:S03]  /*24450*/  F2FP.F16.E4M3.UNPACK_B R3, R3.H1 ;  /* 0x00000003ff03723e */ /* 0x000fc600030006ff */
[----:B--2---:R-:W-:-:S15]  /*24460*/  HMMA.16816.F32 R4, R24, R28, R4 ;  /* 0x0000001c1804723c */ /* 0x004fde0000001804 */
[----:B------:R-:W-:-:S04]  /*24470*/  NOP ;  /* 0x0000000000007918 */ /* 0x000fc80000000000 */
[----:B------:R0:W-:Y:S01]  /*24480*/  STL [R1+0x44], R5 ;  /* 0x0000440501007387 */ /* 0x0001e20000100800 */
[----:B------:R-:W-:-:S03]  /*24490*/  IMAD.MOV.U32 R23, RZ, RZ, R4 ;  /* 0x000000ffff177224 */ /* 0x000fc600078e0004 */
[----:B------:R1:W-:Y:S04]  /*244a0*/  STL.64 [R1+0x48], R6 ;  /* 0x0000480601007387 */ /* 0x0003e80000100a00 */
[----:B0-----:R-:W2:Y:S04]  /*244b0*/  LDL.LU R5, [R1+0x94] ;  /* 0x0000940001057983 */ /* 0x001ea80000300800 */
[----:B-1----:R-:W5:Y:S04]  /*244c0*/  LDL.LU R6, [R1+0x24c] ;  /* 0x00024c0001067983 */ /* 0x002f680000300800 */
[----:B------:R-:W2:Y:S04]  /*244d0*/  LDL.LU R7, [R1+0x244] ;  /* 0x0002440001077983 */ /* 0x000ea80000300800 */
[----:B------:R0:W-:Y:S04]  /*244e0*/  STL [R1+0x18c0], R23 ;  /* 0x0018c01701007387 */ /* 0x0001e80000100800 */
[----:B0-----:R-:W2:Y:S01]  /*244f0*/  LDL.LU R23, [R1+0x25c] ;  /* 0x00025c0001177983 */ /* 0x001ea20000300800 */
[----:B------:R-:W-:Y:S01]  /*24500*/  HMMA.16816.F32 R12, R24, R2, R12 ;  /* 0x00000002180c723c */ /* 0x000fe2000000180c */
[----:B---3--:R-:W-:Y:S01]  /*24510*/  F2FP.F16.E4M3.UNPACK_B R4, R20.H1 ;  /* 0x00000014ff04723e */ /* 0x008fe200030006ff */
[----:B----4-:R-:W-:-:S15]  /*24520*/  IMAD R0, R0, 0x100, R8 ;  /* 0x0000010000007824 */ /* 0x010fde00078e0208 */
[----:B------:R-:W-:Y:S02]  /*24530*/  NOP ;  /* 0x0000000000007918 */ /* 0x000fe40000000000 */
[----:B------:R-:W-:Y:S01]  /*24540*/  IMAD.MOV.U32 R21, RZ, RZ, R14 ;  /* 0x000000ffff157224 */ /* 0x000fe200078e000e */
[----:B------:R0:W-:Y:S01]  /*24550*/  STL [R1+0x50], R12 ;  /* 0x0000500c01007387 */ /* 0x0001e20000100800 */
[----:B------:R-:W-:Y:S02]  /*24560*/  IMAD.MOV.U32 R22, RZ, RZ, R15 ;  /* 0x000000ffff167224 */ /* 0x000fe400078e000f */
[----:B------:R-:W-:Y:S01]  /*24570*/  IMAD.MOV.U32 R20, RZ, RZ, R13 ;  /* 0x000000ffff147224 */ /* 0x000fe200078e000d */
[----:B------:R-:W3:Y:S04]  /*24580*/  LDL.LU.64 R14, [R1+0x18e0] ;  /* 0x0018e000010e7983 */ /* 0x000ee80000300a00 */
[----:B0-----:R-:W3:Y:S04]  /*24590*/  LDL.LU.64 R12, [R1+0x18d8] ;  /* 0x0018d800010c7983 */ /* 0x001ee80000300a00 */
[----:B------:R-:W4:Y:S01]  /*245a0*/  LDL.LU R8, [R1+0x18d0] ;  /* 0x0018d00001087983 */ /* 0x000f220000300800 */
[----:B-----5:R-:W-:-:S02]  /*245b0*/  IMAD R6, R6, 0x100, R9 ;  /* 0x0000010006067824 */ /* 0x020fc400078e0209 */
[----:B--2---:R-:W-:Y:S01]  /*245c0*/  IMAD R7, R7, 0x100, R10 ;  /* 0x0000010007077824 */ /* 0x004fe200078e020a */
[----:B------:R-:W4:Y:S04]  /*245d0*/  LDL.LU R9, [R1+0x18cc] ;  /* 0x0018cc0001097983 */ /* 0x000f280000300800 */
[----:B------:R-:W4:Y:S01]  /*245e0*/  LDL.LU R10, [R1+0x18c8] ;  /* 0x0018c800010a7983 */ /* 0x000f220000300800 */
[----:B------:R-:W-:-:S03]  /*245f0*/  IMAD R23, R23, 0x100, R11 ;  /* 0x0000010017177824 */ /* 0x000fc600078e020b */
[----:B------:R-:W4:Y:S01]  /*24600*/  LDL.LU R11, [R1+0x18c4] ;  /* 0x0018c400010b7983 */ /* 0x000f220000300800 */
[----:B------:R-:W-:-:S07]  /*24610*/  F2FP.F16.E4M3.UNPACK_B R5, R5.H1 ;  /* 0x00000005ff05723e */ /* 0x000fce00030006ff */
[----:B----4-:R-:W-:-:S15]  /*24620*/  HMMA.16816.F32 R8, R24, R4, R8 ;  /* 0x000000041808723c */ /* 0x010fde0000001808 */
[----:B------:R-:W-:-:S04]  /*24630*/  NOP ;  /* 0x0000000000007918 */ /* 0x000fc80000000000 */
[----:B------:R-:W-:Y:S02]  /*24640*/  IMAD.MOV.U32 R27, RZ, RZ, R8 ;  /* 0x000000ffff1b7224 */ /* 0x000fe400078e0008 */
[----:B------:R-:W-:Y:S02]  /*24650*/  IMAD.MOV.U32 R26, RZ, RZ, R9 ;  /* 0x000000ffff1a7224 */ /* 0x000fe400078e0009 */
[----:B------:R-:W-:Y:S02]  /*24660*/  IMAD.MOV.U32 R25, RZ, RZ, R10 ;  /* 0x000000ffff197224 */ /* 0x000fe400078e000a */
[----:B------:R-:W-:Y:S01]  /*24670*/  IMAD.MOV.U32 R24, RZ, RZ, R11 ;  /* 0x000000ffff187224 */ /* 0x000fe200078e000b */
[----:B------:R-:W-:Y:S02]  /*24680*/  F2FP.F16.E4M3.UNPACK_B R8, R0 ;  /* 0x00000000ff08723e */ /* 0x000fe400020006ff */
[----:B------:R-:W-:Y:S02]  /*24690*/  F2FP.F16.E4M3.UNPACK_B R10, R6 ;  /* 0x00000006ff0a723e */ /* 0x000fe400020006ff */
[----:B------:R-:W-:-:S02]  /*246a0*/  F2FP.F16.E4M3.UNPACK_B R9, R7 ;  /* 0x00000007ff09723e */ /* 0x000fc400020006ff */
[----:B------:R-:W-:Y:S01]  /*246b0*/  F2FP.F16.E4M3.UNPACK_B R11, R23 ;  /* 0x00000017ff0b723e */ /* 0x000fe200020006ff */
[----:B------:R-:W2:Y:S04]  /*246c0*/  LDL.LU R0, [R1+0x2f0] ;  /* 0x0002f00001007983 */ /* 0x000ea80000300800 */
[----:B------:R-:W4:Y:S04]  /*246d0*/  LDL.LU R6, [R1+0x314] ;  /* 0x0003140001067983 */ /* 0x000f280000300800 */
[----:B------:R-:W5:Y:S04]  /*246e0*/  LDL.LU R7, [R1+0x324] ;  /* 0x0003240001077983 */ /* 0x000f680000300800 */
[----:B------:R-:W2:Y:S01]  /*246f0*/  LDL.LU R23, [R1+0x18c0] ;  /* 0x0018c00001177983 */ /* 0x000ea20000300800 */
[----:B---3--:R-:W-:Y:S03]  /*24700*/  HMMA.16816.F32 R12, R8, R18, R12 ;  /* 0x00000012080c723c */ /* 0x008fe6000000180c */
[----:B------:R-:W3:-:S15]  /*24710*/  LDL.LU.64 R18, [R1+0x18b8] ;  /* 0x0018b80001127983 */ /* 0x000ede0000300a00 */
[----:B------:R-:W-:Y:S01]  /*24720*/  NOP ;  /* 0x0000000000007918 */ /* 0x000fe20000000000 */
[----:B------:R-:W-:Y:S04]  /*24730*/  STL.64 [R1+0x10], R12 ;  /* 0x0000100c01007387 */ /* 0x000fe80000100a00 */
[----:B------:R3:W-:Y:S02]  /*24740*/  STL.64 [R1+0x18], R14 ;  /* 0x0000180e01007387 */ /* 0x0007e40000100a00 */
[C---:B---3--:R-:W-:Y:S02]  /*24750*/  HMMA.16816.F32 R12, R8.reuse, R28, R16 ;  /* 0x0000001c080c723c */ /* 0x048fe40000001810 */
[----:B------:R-:W3:Y:S04]  /*24760*/  LDL.LU R16, [R1+0x20] ;  /* 0x0000200001107983 */ /* 0x000ee80000300800 */
[----:B------:R-:W3:Y:S04]  /*24770*/  LDL.LU R17, [R1+0x24] ;  /* 0x0000240001117983 */ /* 0x000ee80000300800 */
[----:B------:R-:W3:Y:S04]  /*24780*/  LDL.LU R18, [R1+0x28] ;  /* 0x0000280001127983 */ /* 0x000ee80000300800 */
[----:B------:R-:W3:Y:S04]  /*24790*/  LDL.LU R19, [R1+0x2c] ;  /* 0x00002c0001137983 */ /* 0x000ee80000300800 */
[----:B------:R-:W2:Y:S04]  /*247a0*/  LDL.LU R28, [R1+0x300] ;  /* 0x00030000011c7983 */ /* 0x000ea80000300800 */
[----:B------:R-:W5:Y:S04]  /*247b0*/  LDL.LU R29, [R1+0x328] ;  /* 0x00032800011d7983 */ /* 0x000f680000300800 */
[----:B------:R0:W-:Y:S04]  /*247c0*/  STL.64 [R1+0x1870], R14 ;  /* 0x0018700e01007387 */ /* 0x0001e80000100a00 */
[----:B0-----:R-:W4:Y:S04]  /*247d0*/  LDL.LU R14, [R1+0x31c] ;  /* 0x00031c00010e7983 */ /* 0x001f280000300800 */
[----:B------:R-:W2:Y:S04]  /*247e0*/  LDL.LU R15, [R1+0x30c] ;  /* 0x00030c00010f7983 */ /* 0x000ea80000300800 */
[----:B------:R0:W-:Y:S04]  /*247f0*/  STL.64 [R1+0x1868], R12 ;  /* 0x0018680c01007387 */ /* 0x0001e80000100a00 */
[----:B0-----:R-:W4:Y:S01]  /*24800*/  LDL.LU R13, [R1+0x2f4] ;  /* 0x0002f400010d7983 */ /* 0x001f220000300800 */
[----:B---3--:R-:W-:-:S15]  /*24810*/  HMMA.16816.F32 R16, R8, R2, R16 ;  /* 0x000000020810723c */ /* 0x008fde0000001810 */
[----:B------:R-:W-:-:S04]  /*24820*/  NOP ;  /* 0x0000000000007918 */ /* 0x000fc80000000000 */
[----:B------:R0:W-:Y:S04]  /*24830*/  STL.64 [R1+0x1880], R18 ;  /* 0x0018801201007387 */ /* 0x0001e80000100a00 */
[----:B------:R1:W-:Y:S01]  /*24840*/  STL.64 [R1+0x1878], R16 ;  /* 0x0018781001007387 */ /* 0x0003e20000100a00 */
[----:B--2---:R-:W-:-:S03]  /*24850*/  IMAD R2, R28, 0x100, R15 ;  /* 0x000001001c027824 */ /* 0x004fc600078e020f */
[----:B------:R-:W2:Y:S01]  /*24860*/  LDL R15, [R1+0x7c] ;  /* 0x00007c00010f7983 */ /* 0x000ea20000100800 */
[----:B0-----:R-:W-:Y:S02]  /*24870*/  IMAD.MOV.U32 R18, RZ, RZ, R25 ;  /* 0x000000ffff127224 */ /* 0x001fe400078e0019 */
[----:B------:R-:W-:Y:S02]  /*24880*/  IMAD.MOV.U32 R19, RZ, RZ, R24 ;  /* 0x000000ffff137224 */ /* 0x000fe400078e0018 */
[----:B-1----:R-:W-:Y:S02]  /*24890*/  IMAD.MOV.U32 R16, RZ, RZ, R27 ;  /* 0x000000ffff107224 */ /* 0x002fe400078e001b */
[----:B------:R-:W-:Y:S01]  /*248a0*/  IMAD.MOV.U32 R17, RZ, RZ, R26 ;  /* 0x000000ffff117224 */ /* 0x000fe200078e001a */
[----:B------:R-:W-:Y:S04]  /*248b0*/  STL.64 [R1+0x1890], R18 ;  /* 0x0018901201007387 */ /* 0x000fe80000100a00 */
[----:B------:R0:W-:Y:S04]  /*248c0*/  STL.64 [R1+0x1888], R16 ;  /* 0x0018881001007387 */ /* 0x0001e80000100a00 */
[----:B0-----:R-:W3:Y:S01]  /*248d0*/  LDL.LU R16, [R1+0x50] ;  /* 0x0000500001107983 */ /* 0x001ee20000300800 */
[----:B------:R-:W-:-:S02]  /*248e0*/  IMAD.MOV.U32 R17, RZ, RZ, R20 ;  /* 0x000000ffff117224 */ /* 0x000fc400078e0014 */
[----:B------:R-:W-:Y:S02]  /*248f0*/  IMAD.MOV.U32 R18, RZ, RZ, R21 ;  /* 0x000000ffff127224 */ /* 0x000fe400078e0015 */
[----:B------:R-:W-:Y:S01]  /*24900*/  IMAD.MOV.U32 R19, RZ, RZ, R22 ;  /* 0x000000ffff137224 */ /* 0x000fe200078e0016 */
[----:B------:R-:W2:Y:S04]  /*24910*/  LDL.LU R20, [R1+0x18b4] ;  /* 0x0018b40001147983 */ /* 0x000ea80000300800 */
[----:B------:R-:W2:Y:S01]  /*24920*/  LDL.LU R21, [R1+0x18b0] ;  /* 0x0018b00001157983 */ /* 0x000ea20000300800 */
[----:B----4-:R-:W-:-:S03]  /*24930*/  IMAD R6, R6, 0x100, R14 ;  /* 0x0000010006067824 */ /* 0x010fc600078e020e */
[----:B------:R-:W2:Y:S04]  /*24940*/  LDL.LU R22, [R1+0x18ac] ;  /* 0x0018ac0001167983 */ /* 0x000ea80000300800 */
[----:B------:R-:W4:Y:S04]  /*24950*/  LDL R24, [R1+0x68] ;  /* 0x0000680001187983 */ /* 0x000f280000100800 */
[----:B------:R-:W2:Y:S04]  /*24960*/  LDL R25, [R1+0x6c] ;  /* 0x00006c0001197983 */ /* 0x000ea80000100800 */
[----:B------:R-:W2:Y:S04]  /*24970*/  LDL R14, [R1+0x78] ;  /* 0x00007800010e7983 */ /* 0x000ea80000100800 */
[----:B------:R-:W-:Y:S04]  /*24980*/  STL.64 [R1+0x18a0], R18 ;  /* 0x0018a01201007387 */ /* 0x000fe80000100a00 */
[----:B---3--:R0:W-:Y:S02]  /*24990*/  STL.64 [R1+0x1898], R16 ;  /* 0x0018981001007387 */ /* 0x0081e40000100a00 */
[----:B0-----:R-:W-:-:S02]  /*249a0*/  IMAD.MOV.U32 R16, RZ, RZ, R23 ;  /* 0x000000ffff107224 */ /* 0x001fc400078e0017 */
[----:B------:R-:W2:Y:S04]  /*249b0*/  LDL.LU R23, [R1+0x18a8] ;  /* 0x0018a80001177983 */ /* 0x000ea80000300800 */
[----:B------:R-:W3:Y:S04]  /*249c0*/  LDL.LU R17, [R1+0x44] ;  /* 0x0000440001117983 */ /* 0x000ee80000300800 */
[----:B------:R-:W3:Y:S04]  /*249d0*/  LDL.LU R18, [R1+0x48] ;  /* 0x0000480001127983 */ /* 0x000ee80000300800 */
[----:B------:R-:W3:Y:S04]  /*249e0*/  LDL.LU R19, [R1+0x4c] ;  /* 0x00004c0001137983 */ /* 0x000ee80000300800 */
[----:B------:R-:W3:Y:S04]  /*249f0*/  LDL R3, [R1+0x9c] ;  /* 0x00009c0001037983 */ /* 0x000ee80000100800 */
[----:B------:R-:W3:Y:S04]  /*24a00*/  LDL.LU R26, [R1+0x3b8] ;  /* 0x0003b800011a7983 */ /* 0x000ee80000300800 */
[----:B------:R-:W3:Y:S01]  /*24a10*/  LDL.LU R27, [R1+0x3ac] ;  /* 0x0003ac00011b7983 */ /* 0x000ee20000300800 */
[----:B-----5:R-:W-:-:S03]  /*24a20*/  IMAD R7, R7, 0x100, R29 ;  /* 0x0000010007077824 */ /* 0x020fc600078e021d */
[----:B------:R-:W5:Y:S04]  /*24a30*/  LDL.LU R28, [R1+0x3d0] ;  /* 0x0003d000011c7983 */ /* 0x000f680000300800 */
[----:B------:R-:W5:Y:S01]  /*24a40*/  LDL.LU R29, [R1+0x3cc] ;  /* 0x0003cc00011d7983 */ /* 0x000f620000300800 */
[----:B--2---:R-:W-:Y:S03]  /*24a50*/  HMMA.16816.F32 R8, R8, R4, R20 ;  /* 0x000000040808723c */ /* 0x004fe60000001814 */
[----:B------:R-:W2:Y:S04]  /*24a60*/  LDL R20, [R1+0x88] ;  /* 0x0000880001147983 */ /* 0x000ea80000100800 */
[----:B------:R-:W2:-:S12]  /*24a70*/  LDL R21, [R1+0x8c] ;  /* 0x00008c0001157983 */ /* 0x000e980000100800 */
[----:B------:R0:W-:Y:S04]  /*24a80*/  STL [R1+0x1854], R8 ;  /* 0x0018540801007387 */ /* 0x0001e80000100800 */
[----:B------:R1:W-:Y:S04]  /*24a90*/  STL [R1+0x1850], R9 ;  /* 0x0018500901007387 */ /* 0x0003e80000100800 */
[----:B------:R1:W-:Y:S04]  /*24aa0*/  STL [R1+0x184c], R10 ;  /* 0x00184c0a01007387 */ /* 0x0003e80000100800 */
[----:B------:R3:W-:Y:S04]  /*24ab0*/  STL [R1+0x1848], R11 ;  /* 0x0018480b01007387 */ /* 0x0007e80000100800 */
[----:B0-----:R-:W2:Y:S04]  /*24ac0*/  LDL.LU R8, [R1] ;  /* 0x0000000001087983 */ /* 0x001ea80000300800 */
[----:B-1----:R-:W2:Y:S04]  /*24ad0*/  LDL.LU R9, [R1+0x4] ;  /* 0x0000040001097983 */ /* 0x002ea80000300800 */
[----:B------:R-:W2:Y:S04]  /*24ae0*/  LDL.LU R10, [R1+0x8] ;  /* 0x00000800010a7983 */ /* 0x000ea80000300800 */
[----:B---3--:R-:W2:Y:S01]  /*24af0*/  LDL.LU R11, [R1+0xc] ;  /* 0x00000c00010b7983 */ /* 0x008ea20000300800 */
[----:B------:R-:W-:Y:S01]  /*24b00*/  IMAD R0, R0, 0x100, R13 ;  /* 0x0000010000007824 */ /* 0x000fe200078e020d */
[----:B------:R-:W-:-:S02]  /*24b10*/  F2FP.F16.E4M3.UNPACK_B R6, R6 ;  /* 0x00000006ff06723e */ /* 0x000fc400020006ff */
[----:B------:R-:W-:Y:S02]  /*24b20*/  F2FP.F16.E4M3.UNPACK_B R5, R2 ;  /* 0x00000002ff05723e */ /* 0x000fe400020006ff */
[----:B------:R-:W-:Y:S02]  /*24b30*/  F2FP.F16.E4M3.UNPACK_B R7, R7 ;  /* 0x00000007ff07723e */ /* 0x000fe400020006ff */
[----:B----4-:R-:W-:Y:S02]  /*24b40*/  F2FP.F16.E4M3.UNPACK_B R24, R24 ;  /* 0x00000018ff18723e */ /* 0x010fe400020006ff */
[----:B------:R-:W-:Y:S02]  /*24b50*/  F2FP.F16.E4M3.UNPACK_B R4, R0 ;  /* 0x00000000ff04723e */ /* 0x000fe400020006ff */
[----:B------:R-:W-:Y:S02]  /*24b60*/  F2FP.F16.E4M3.UNPACK_B R25, R25 ;  /* 0x00000019ff19723e */ /* 0x000fe400020006ff */
[----:B------:R-:W-:-:S02]  /*24b70*/  F2FP.F16.E4M3.UNPACK_B R22, R14 ;  /* 0x0000000eff16723e */ /* 0x000fc400020006ff */
[----:B------:R-:W-:Y:S01]  /*24b80*/  F2FP.F16.E4M3.UNPACK_B R23, R15 ;  /* 0x0000000fff17723e */ /* 0x000fe200020006ff */
[----:B------:R-:W3:Y:S04]  /*24b90*/  LDL.LU R0, [R1+0x398] ;  /* 0x0003980001007983 */ /* 0x000ee80000300800 */
[----:B------:R-:W4:Y:S04]  /*24ba0*/  LDL R2, [R1+0x98] ;  /* 0x0000980001027983 */ /* 0x000f280000100800 */
[----:B------:R-:W3:Y:S01]  /*24bb0*/  LDL.LU R12, [R1+0x10] ;  /* 0x00001000010c7983 */ /* 0x000ee20000300800 */
[C---:B------:R-:W-:Y:S08]  /*24bc0*/  HMMA.16816.F32 R16, R4.reuse, R22, R16 ;  /* 0x000000160410723c */ /* 0x040ff00000001810 */
[----:B--2---:R-:W-:-:S15]  /*24bd0*/  HMMA.16816.F32 R8, R4, R24, R8 ;  /* 0x000000180408723c */ /* 0x004fde0000001808 */
[----:B------:R-:W-:-:S04]  /*24be0*/  NOP ;  /* 0x0000000000007918 */ /* 0x000fc80000000000 */
[----:B------:R0:W-:Y:S04]  /*24bf0*/  STL.64 [R1], R8 ;  /* 0x0000000801007387 */ /* 0x0001e80000100a00 */
[----:B------:R1:W-:Y:S04]  /*24c00*/  STL.64 [R1+0x8], R10 ;  /* 0x0000080a01007387 */ /* 0x0003e80000100a00 */
[----:B------:R-:W2:Y:S04]  /*24c10*/  LDL.LU R13, [R1+0x14] ;  /* 0x00001400010d7983 */ /* 0x000ea80000300800 */
[----:B------:R-:W2:Y:S04]  /*24c20*/  LDL.LU R14, [R1+0x18] ;  /* 0x00001800010e7983 */ /* 0x000ea80000300800 */
[----:B------:R-:W2:Y:S01]  /*24c30*/  LDL.LU R15, [R1+0x1c] ;  /* 0x00001c00010f7983 */ /* 0x000ea20000300800 */
[----:B0-----:R-:W-:-:S02]  /*24c40*/  IMAD.MOV.U32 R8, RZ, RZ, R16 ;  /* 0x000000ffff087224 */ /* 0x001fc400078e0010 */
[----:B-1----:R-:W-:Y:S02]  /*24c50*/  IMAD.MOV.U32 R10, RZ, RZ, R18 ;  /* 0x000000ffff0a7224 */ /* 0x002fe400078e0012 */
[----:B------:R-:W-:Y:S02]  /*24c60*/  IMAD.MOV.U32 R11, RZ, RZ, R19 ;  /* 0x000000ffff0b7224 */ /* 0x000fe400078e0013 */
[----:B------:R-:W-:Y:S01]  /*24c70*/  IMAD.MOV.U32 R9, RZ, RZ, R17 ;  /* 0x000000ffff097224 */ /* 0x000fe200078e0011 */
[----:B------:R-:W2:Y:S04]  /*24c80*/  LDL.LU.64 R18, [R1+0x18a0] ;  /* 0x0018a00001127983 */ /* 0x000ea80000300a00 */
[----:B------:R-:W2:Y:S01]  /*24c90*/  LDL.LU.64 R16, [R1+0x1898] ;  /* 0x0018980001107983 */ /* 0x000ea20000300a00 */
[----:B------:R-:W-:-:S02]  /*24ca0*/  F2FP.F16.E4M3.UNPACK_B R20, R20 ;  /* 0x00000014ff14723e */ /* 0x000fc400020006ff */
[----:B------:R-:W-:Y:S01]  /*24cb0*/  F2FP.F16.E4M3.UNPACK_B R21, R21 ;  /* 0x00000015ff15723e */ /* 0x000fe200020006ff */
[----:B------:R0:W-:Y:S04]  /*24cc0*/  STL [R1+0x1860], R10 ;  /* 0x0018600a01007387 */ /* 0x0001e80000100800 */
[----:B0-----:R-:W3:Y:S04]  /*24cd0*/  LDL.LU R10, [R1+0x3b4] ;  /* 0x0003b400010a7983 */ /* 0x001ee80000300800 */
[----:B------:R0:W-:Y:S04]  /*24ce0*/  STL [R1+0x185c], R9 ;  /* 0x00185c0901007387 */ /* 0x0001e80000100800 */
[----:B0-----:R-:W3:Y:S04]  /*24cf0*/  LDL.LU R9, [R1+0x3bc] ;  /* 0x0003bc0001097983 */ /* 0x001ee80000300800 */
[----:B------:R0:W-:Y:S04]  /*24d00*/  STL [R1+0x1858], R8 ;  /* 0x0018580801007387 */ /* 0x0001e80000100800 */
[----:B0-----:R-:W3:Y:S01]  /*24d10*/  LDL.LU R8, [R1+0x3a0] ;  /* 0x0003a00001087983 */ /* 0x001ee20000300800 */
[----:B--2---:R-:W-:-:S15]  /*24d20*/  HMMA.16816.F32 R16, R4, R20, R16 ;  /* 0x000000140410723c */ /* 0x004fde0000001810 */
[----:B------:R-:W-:-:S04]  /*24d30*/  NOP ;  /* 0x0000000000007918 */ /* 0x000fc80000000000 */
[----:B------:R-:W-:Y:S04]  /*24d40*/  STL.64 [R1+0x50], R16 ;  /* 0x0000501001007387 */ /* 0x000fe80000100a00 */
[----:B------:R0:W-:Y:S04]  /*24d50*/  STL.64 [R1+0x58], R18 ;  /* 0x0000581201007387 */ /* 0x0001e80000100a00 */
[----:B0-----:R-:W2:Y:S04]  /*24d60*/  LDL.LU.64 R18, [R1+0x1890] ;  /* 0x0018900001127983 */ /* 0x001ea80000300a00 */
[----:B------:R-:W2:Y:S01]  /*24d70*/  LDL.LU.64 R16, [R1+0x1888] ;  /* 0x0018880001107983 */ /* 0x000ea20000300a00 */
[----:B----4-:R-:W-:-:S02]  /*24d80*/  F2FP.F16.E4M3.UNPACK_B R2, R2 ;  /* 0x00000002ff02723e */ /* 0x010fc400020006ff */
[----:B------:R-:W-:Y:S01]  /*24d90*/  F2FP.F16.E4M3.UNPACK_B R3, R3 ;  /* 0x00000003ff03723e */ /* 0x000fe200020006ff */
[----:B---3--:R-:W-:Y:S02]  /*24da0*/  IMAD R0, R0, 0x100, R8 ;  /* 0x0000010000007824 */ /* 0x008fe400078e0208 */
[----:B------:R-:W-:Y:S02]  /*24db0*/  IMAD R26, R26, 0x100, R9 ;  /* 0x000001001a1a7824 */ /* 0x000fe400078e0209 */
[----:B------:R-:W-:Y:S02]  /*24dc0*/  IMAD R27, R27, 0x100, R10 ;  /* 0x000001001b1b7824 */ /* 0x000fe400078e020a */
[----:B-----5:R-:W-:Y:S01]  /*24dd0*/  IMAD R28, R29, 0x100, R28 ;  /* 0x000001001d1c7824 */ /* 0x020fe200078e021c */
[----:B--2---:R-:W-:Y:S01]  /*24de0*/  HMMA.16816.F32 R4, R4, R2, R16 ;  /* 0x000000020404723c */ /* 0x004fe20000001810 */
[----:B------:R-:W2:Y:S04]  /*24df0*/  LDL.LU.64 R18, [R1+0x1880] ;  /* 0x0018800001127983 */ /* 0x000ea80000300a00 */
[----:B------:R-:W2:-:S14]  /*24e00*/  LDL.LU.64 R16, [R1+0x1878] ;  /* 0x0018780001107983 */ /* 0x000e9c0000300a00 */
        /* <DEDUP_REMOVED lines=8> */
[----:B------:R-:W3:Y:S04]  /*24e90*/  LDL.LU R0, [R1+0x428] ;  /* 0x0004280001007983 */ /* 0x000ee80000300800 */
[----:B------:R-:W4:Y:S04]  /*24ea0*/  LDL.LU R26, [R1+0x460] ;  /* 0x00046000011a7983 */ /* 0x000f280000300800 */
[----:B------:R-:W4:Y:S04]  /*24eb0*/  LDL.LU R27, [R1+0x464] ;  /* 0x00046400011b7983 */ /* 0x000f280000300800 */
[----:B------:R-:W5:Y:S01]  /*24ec0*/  LDL.LU R28, [R1+0x43c] ;  /* 0x00043c00011c7983 */ /* 0x000f620000300800 */
[----:B------:R-:W-:-:S15]  /*24ed0*/  HMMA.16816.F32 R12, R4, R24, R12 ;  /* 0x00000018040c723c */ /* 0x000fde000000180c */
[----:B------:R-:W-:-:S04]  /*24ee0*/  NOP ;  /* 0x0000000000007918 */ /* 0x000fc80000000000 */
[----:B------:R-:W-:Y:S04]  /*24ef0*/  STL.64 [R1+0x10], R12 ;  /* 0x0000100c01007387 */ /* 0x000fe80000100a00 */
[----:B------:R0:W-:Y:S04]  /*24f00*/  STL.64 [R1+0x18], R14 ;  /* 0x0000180e01007387 */ /* 0x0001e80000100a00 */
[----:B0-----:R-:W2:Y:S04]  /*24f10*/  LDL.LU.64 R14, [R1+0x1870] ;  /* 0x00187000010e7983 */ /* 0x001ea80000300a00 */
[----:B------:R-:W2:Y:S04]  /*24f20*/  LDL.LU.64 R12, [R1+0x1868] ;  /* 0x00186800010c7983 */ /* 0x000ea80000300a00 */
[----:B------:R-:W3:Y:S04]  /*24f30*/  LDL.LU R24, [R1+0x448] ;  /* 0x0004480001187983 */ /* 0x000ee80000300800 */
[----:B------:R-:W5:Y:S01]  /*24f40*/  LDL.LU R25, [R1+0x444] ;  /* 0x0004440001197983 */ /* 0x000f620000300800 */
[----:B--2---:R-:W-:-:S15]  /*24f50*/  HMMA.16816.F32 R12, R4, R22, R12 ;  /* 0x00000016040c723c */ /* 0x004fde000000180c */
[----:B------:R-:W-:-:S04]  /*24f60*/  NOP ;  /* 0x0000000000007918 */ /* 0x000fc80000000000 */
[----:B------:R0:W-:Y:S04]  /*24f70*/  STL.64 [R1+0x17f8], R14 ;  /* 0x0017f80e01007387 */ /* 0x0001e80000100a00 */
[----:B0-----:R-:W3:Y:S04]  /*24f80*/  LDL.LU R14, [R1+0x430] ;  /* 0x00043000010e7983 */ /* 0x001ee80000300800 */
[----:B------:R-:W2:Y:S01]  /*24f90*/  LDL.LU R15, [R1+0x44c] ;  /* 0x00044c00010f7983 */ /* 0x000ea20000300800 */
[----:B------:R-:W-:Y:S03]  /*24fa0*/  HMMA.16816.F32 R20, R4, R20, R16 ;  /* 0x000000140414723c */ /* 0x000fe60000001810 */
[----:B------:R0:W-:Y:S01]  /*24fb0*/  STL.64 [R1+0x17f0], R12 ;  /* 0x0017f00c01007387 */ /* 0x0001e20000100a00 */
[----:B----4-:R-:W-:-:S02]  /*24fc0*/  IMAD R26, R26, 0x100, R27 ;  /* 0x000001001a1a7824 */ /* 0x010fc400078e021b */
[----:B0-----:R-:W-:Y:S02]  /*24fd0*/  IMAD.MOV.U32 R12, RZ, RZ, R10 ;  /* 0x000000ffff0c7224 */ /* 0x001fe400078e000a */
[----:B------:R-:W-:-:S11]  /*24fe0*/  IMAD.MOV.U32 R13, RZ, RZ, R9 ;  /* 0x000000ffff0d7224 */ /* 0x000fd600078e0009 */
[----:B------:R0:W-:Y:S04]  /*24ff0*/  STL.64 [R1+0x17e8], R22 ;  /* 0x0017e81601007387 */ /* 0x0001e80000100a00 */
[----:B------:R-:W-:Y:S04]  /*25000*/  STL.64 [R1+0x17e0], R20 ;  /* 0x0017e01401007387 */ /* 0x000fe80000100a00 */
[----:B------:R-:W4:Y:S04]  /*25010*/  LDL.LU R10, [R1+0x1860] ;  /* 0x00186000010a7983 */ /* 0x000f280000300800 */
[----:B------:R1:W-:Y:S04]  /*25020*/  STL [R1+0x1800], R12 ;  /* 0x0018000c01007387 */ /* 0x0003e80000100800 */
[----:B------:R-:W4:Y:S01]  /*25030*/  LDL.LU R9, [R1+0x185c] ;  /* 0x00185c0001097983 */ /* 0x000f220000300800 */
[----:B---3--:R-:W-:-:S02]  /*25040*/  IMAD R0, R0, 0x100, R14 ;  /* 0x0000010000007824 */ /* 0x008fc400078e020e */
[----:B------:R-:W-:Y:S02]  /*25050*/  IMAD.MOV.U32 R14, RZ, RZ, R8 ;  /* 0x000000ffff0e7224 */ /* 0x000fe400078e0008 */
[----:B--2---:R-:W-:Y:S01]  /*25060*/  IMAD R24, R24, 0x100, R15 ;  /* 0x0000010018187824 */ /* 0x004fe200078e020f */
[----:B------:R-:W2:Y:S04]  /*25070*/  LDL.LU R8, [R1+0x1858] ;  /* 0x0018580001087983 */ /* 0x000ea80000300800 */
[----:B0-----:R-:W3:Y:S01]  /*25080*/  LDL.LU R22, [R1+0x68] ;  /* 0x0000680001167983 */ /* 0x001ee20000300800 */
[----:B------:R-:W-:-:S03]  /*25090*/  IMAD.MOV.U32 R15, RZ, RZ, R29 ;  /* 0x000000ffff0f7224 */ /* 0x000fc600078e001d */
[----:B------:R-:W2:Y:S04]  /*250a0*/  LDL.LU R23, [R1+0x6c] ;  /* 0x00006c0001177983 */ /* 0x000ea80000300800 */
[----:B------:R-:W2:Y:S04]  /*250b0*/  LDL R29, [R1+0xa0] ;  /* 0x0000a000011d7983 */ /* 0x000ea80000100800 */
[----:B------:R-:W2:Y:S04]  /*250c0*/  LDL.LU R27, [R1+0x4e8] ;  /* 0x0004e800011b7983 */ /* 0x000ea80000300800 */
[----:B-1----:R-:W2:Y:S04]  /*250d0*/  LDL.LU R12, [R1+0x510] ;  /* 0x00051000010c7983 */ /* 0x002ea80000300800 */
[----:B------:R0:W-:Y:S04]  /*250e0*/  STL.64 [R1+0x1810], R14 ;  /* 0x0018100e01007387 */ /* 0x0001e80000100a00 */
[----:B0-----:R-:W3:Y:S04]  /*250f0*/  LDL.LU R14, [R1+0x4f8] ;  /* 0x0004f800010e7983 */ /* 0x001ee80000300800 */
[----:B------:R-:W3:Y:S04]  /*25100*/  LDL.LU R15, [R1+0x4ec] ;  /* 0x0004ec00010f7983 */ /* 0x000ee80000300800 */
[----:B--2---:R0:W-:Y:S04]  /*25110*/  STL.64 [R1+0x1808], R12 ;  /* 0x0018080c01007387 */ /* 0x0041e80000100a00 */
[----:B0-----:R-:W2:Y:S04]  /*25120*/  LDL.LU R12, [R1+0x4d4] ;  /* 0x0004d400010c7983 */ /* 0x001ea80000300800 */
[----:B------:R-:W2:Y:S04]  /*25130*/  LDL.LU R13, [R1+0x4fc] ;  /* 0x0004fc00010d7983 */ /* 0x000ea80000300800 */
[----:B---3--:R-:W-:Y:S04]  /*25140*/  STL.64 [R1+0x1820], R14 ;  /* 0x0018200e01007387 */ /* 0x008fe80000100a00 */
[----:B--2---:R0:W-:Y:S04]  /*25150*/  STL.64 [R1+0x1818], R12 ;  /* 0x0018180c01007387 */ /* 0x0041e80000100a00 */
[----:B0-----:R-:W2:Y:S04]  /*25160*/  LDL.LU R12, [R1+0x50] ;  /* 0x00005000010c7983 */ /* 0x001ea80000300800 */
[----:B------:R-:W2:Y:S04]  /*25170*/  LDL.LU R13, [R1+0x54] ;  /* 0x00005400010d7983 */ /* 0x000ea80000300800 */
[----:B------:R-:W3:Y:S04]  /*25180*/  LDL.LU R14, [R1+0x58] ;  /* 0x00005800010e7983 */ /* 0x000ee80000300800 */
[----:B------:R-:W3:Y:S04]  /*25190*/  LDL.LU R15, [R1+0x5c] ;  /* 0x00005c00010f7983 */ /* 0x000ee80000300800 */
[----:B---3--:R-:W-:Y:S04]  /*251a0*/  STL.64 [R1+0x1830], R14 ;  /* 0x0018300e01007387 */ /* 0x008fe80000100a00 */
[----:B--2---:R0:W-:Y:S02]  /*251b0*/  STL.64 [R1+0x1828], R12 ;  /* 0x0018280c01007387 */ /* 0x0041e40000100a00 */
[----:B0-----:R-:W-:-:S02]  /*251c0*/  IMAD.MOV.U32 R12, RZ, RZ, R8 ;  /* 0x000000ffff0c7224 */ /* 0x001fc400078e0008 */
[----:B----4-:R-:W-:Y:S01]  /*251d0*/  IMAD.MOV.U32 R13, RZ, RZ, R9 ;  /* 0x000000ffff0d7224 */ /* 0x010fe200078e0009 */
[----:B------:R-:W2:Y:S04]  /*251e0*/  LDL.LU R8, [R1+0x1854] ;  /* 0x0018540001087983 */ /* 0x000ea80000300800 */
[----:B------:R-:W2:Y:S01]  /*251f0*/  LDL.LU R9, [R1+0x1850] ;  /* 0x0018500001097983 */ /* 0x000ea20000300800 */
[----:B------:R-:W-:Y:S02]  /*25200*/  IMAD.MOV.U32 R14, RZ, RZ, R10 ;  /* 0x000000ffff0e7224 */ /* 0x000fe400078e000a */
[----:B------:R-:W-:Y:S01]  /*25210*/  IMAD.MOV.U32 R15, RZ, RZ, R11 ;  /* 0x000000ffff0f7224 */ /* 0x000fe200078e000b */
[----:B------:R-:W2:Y:S04]  /*25220*/  LDL.LU R10, [R1+0x184c] ;  /* 0x00184c00010a7983 */ /* 0x000ea80000300800 */
[----:B------:R-:W2:Y:S04]  /*25230*/  LDL.LU R11, [R1+0x1848] ;  /* 0x00184800010b7983 */ /* 0x000ea80000300800 */
[----:B------:R-:W-:Y:S04]  /*25240*/  STL.64 [R1+0x1840], R14 ;  /* 0x0018400e01007387 */ /* 0x000fe80000100a00 */
[----:B------:R0:W-:Y:S04]  /*25250*/  STL.64 [R1+0x1838], R12 ;  /* 0x0018380c01007387 */ /* 0x0001e80000100a00 */
[----:B0-----:R-:W3:Y:S04]  /*25260*/  LDL.LU R12, [R1] ;  /* 0x00000000010c7983 */ /* 0x001ee80000300800 */
[----:B------:R-:W3:Y:S04]  /*25270*/  LDL.LU R13, [R1+0x4] ;  /* 0x00000400010d7983 */ /* 0x000ee80000300800 */
[----:B------:R-:W3:Y:S04]  /*25280*/  LDL.LU R14, [R1+0x8] ;  /* 0x00000800010e7983 */ /* 0x000ee80000300800 */
[----:B------:R-:W3:Y:S01]  /*25290*/  LDL.LU R15, [R1+0xc] ;  /* 0x00000c00010f7983 */ /* 0x000ee20000300800 */
[----:B-----5:R-:W-:-:S03]  /*252a0*/  IMAD R25, R28, 0x100, R25 ;  /* 0x000001001c197824 */ /* 0x020fc600078e0219 */
[----:B------:R-:W4:Y:S01]  /*252b0*/  LDL.LU R28, [R1+0x50c] ;  /* 0x00050c00011c7983 */ /* 0x000f220000300800 */
[----:B--2---:R-:W-:Y:S01]  /*252c0*/  HMMA.16816.F32 R16, R4, R2, R8 ;  /* 0x000000020410723c */ /* 0x004fe20000001808 */
[----:B------:R-:W-:Y:S02]  /*252d0*/  F2FP.F16.E4M3.UNPACK_B R6, R22.H1 ;  /* 0x00000016ff06723e */ /* 0x000fe400030006ff */
[----:B------:R-:W-:Y:S02]  /*252e0*/  F2FP.F16.E4M3.UNPACK_B R7, R23.H1 ;  /* 0x00000017ff07723e */ /* 0x000fe400030006ff */
[----:B------:R-:W-:Y:S02]  /*252f0*/  F2FP.F16.E4M3.UNPACK_B R8, R0 ;  /* 0x00000000ff08723e */ /* 0x000fe400020006ff */
[----:B------:R-:W-:Y:S02]  /*25300*/  F2FP.F16.E4M3.UNPACK_B R10, R24 ;  /* 0x00000018ff0a723e */ /* 0x000fe400020006ff */
[----:B------:R-:W-:-:S02]  /*25310*/  F2FP.F16.E4M3.UNPACK_B R9, R25 ;  /* 0x00000019ff09723e */ /* 0x000fc400020006ff */
[----:B------:R-:W-:Y:S01]  /*25320*/  F2FP.F16.E4M3.UNPACK_B R11, R26 ;  /* 0x0000001aff0b723e */ /* 0x000fe200020006ff */
[----:B------:R-:W2:Y:S04]  /*25330*/  LDL.LU R4, [R1+0x88] ;  /* 0x0000880001047983 */ /* 0x000ea80000300800 */
[----:B------:R-:W5:Y:S04]  /*25340*/  LDL.LU R5, [R1+0x8c] ;  /* 0x00008c0001057983 */ /* 0x000f680000300800 */
[----:B------:R-:W2:Y:S04]  /*25350*/  LDL.LU R2, [R1+0x98] ;  /* 0x0000980001027983 */ /* 0x000ea80000300800 */
[----:B------:R-:W2:Y:S01]  /*25360*/  LDL.LU R3, [R1+0x9c] ;  /* 0x00009c0001037983 */ /* 0x000ea20000300800 */
[----:B---3--:R-:W-:Y:S03]  /*25370*/  HMMA.16816.F32 R12, R8, R6, R12 ;  /* 0x00000006080c723c */ /* 0x008fe6000000180c */
[----:B------:R0:W-:Y:S04]  /*25380*/  STL [R1+0x17dc], R16 ;  /* 0x0017dc1001007387 */ /* 0x0001e80000100800 */
[----:B0-----:R-:W3:Y:S04]  /*25390*/  LDL.LU R16, [R1+0x7c] ;  /* 0x00007c0001107983 */ /* 0x001ee80000300800 */
[----:B------:R0:W-:Y:S04]  /*253a0*/  STL [R1+0x17d8], R17 ;  /* 0x0017d81101007387 */ /* 0x0001e80000100800 */
[----:B0-----:R-:W2:Y:S04]  /*253b0*/  LDL.LU R17, [R1+0x78] ;  /* 0x0000780001117983 */ /* 0x001ea80000300800 */
[----:B------:R-:W-:Y:S04]  /*253c0*/  STL [R1+0x17d4], R18 ;  /* 0x0017d41201007387 */ /* 0x000fe80000100800 */
[----:B------:R-:W-:Y:S04]  /*253d0*/  STL [R1+0x17d0], R19 ;  /* 0x0017d01301007387 */ /* 0x000fe80000100800 */
[----:B------:R-:W4:Y:S04]  /*253e0*/  LDL.LU R20, [R1+0x10] ;  /* 0x0000100001147983 */ /* 0x000f280000300800 */
[----:B------:R-:W4:Y:S04]  /*253f0*/  LDL.LU R21, [R1+0x14] ;  /* 0x0000140001157983 */ /* 0x000f280000300800 */
[----:B------:R-:W4:Y:S04]  /*25400*/  LDL.LU R22, [R1+0x18] ;  /* 0x0000180001167983 */ /* 0x000f280000300800 */
[----:B------:R-:W4:Y:S04]  /*25410*/  LDL.LU R23, [R1+0x1c] ;  /* 0x00001c0001177983 */ /* 0x000f280000300800 */
[----:B------:R-:W4:Y:S04]  /*25420*/  LDL.LU R0, [R1+0x4dc] ;  /* 0x0004dc0001007983 */ /* 0x000f280000300800 */
[----:B------:R-:W-:Y:S04]  /*25430*/  STL.64 [R1], R12 ;  /* 0x0000000c01007387 */ /* 0x000fe80000100a00 */
[----:B------:R0:W-:Y:S04]  /*25440*/  STL.64 [R1+0x8], R14 ;  /* 0x0000080e01007387 */ /* 0x0001e80000100a00 */
[----:B0-----:R-:W4:Y:S04]  /*25450*/  LDL.LU.64 R14, [R1+0x1840] ;  /* 0x00184000010e7983 */ /* 0x001f280000300a00 */
[----:B------:R-:W4:Y:S01]  /*25460*/  LDL.LU.64 R12, [R1+0x1838] ;  /* 0x00183800010c7983 */ /* 0x000f220000300a00 */
[----:B---3--:R-:W-:-:S02]  /*25470*/  F2FP.F16.E4M3.UNPACK_B R25, R16.H1 ;  /* 0x00000010ff19723e */ /* 0x008fc400030006ff */
[----:B--2---:R-:W-:-:S07]  /*25480*/  F2FP.F16.E4M3.UNPACK_B R24, R17.H1 ;  /* 0x00000011ff18723e */ /* 0x004fce00030006ff */
[----:B----4-:R-:W-:-:S15]  /*25490*/  HMMA.16816.F32 R12, R8, R24, R12 ;  /* 0x00000018080c723c */ /* 0x010fde000000180c */
[----:B------:R-:W-:-:S04]  /*254a0*/  NOP ;  /* 0x0000000000007918 */ /* 0x000fc80000000000 */
[----:B------:R-:W-:Y:S02]  /*254b0*/  IMAD.MOV.U32 R18, RZ, RZ, R14 ;  /* 0x000000ffff127224 */ /* 0x000fe400078e000e */
[----:B------:R-:W-:Y:S02]  /*254c0*/  IMAD.MOV.U32 R19, RZ, RZ, R15 ;  /* 0x000000ffff137224 */ /* 0x000fe400078e000f */
[----:B------:R-:W-:Y:S02]  /*254d0*/  IMAD.MOV.U32 R16, RZ, RZ, R12 ;  /* 0x000000ffff107224 */ /* 0x000fe400078e000c */
[----:B------:R-:W-:Y:S01]  /*254e0*/  IMAD.MOV.U32 R17, RZ, RZ, R13 ;  /* 0x000000ffff117224 */ /* 0x000fe200078e000d */
[----:B------:R-:W2:Y:S04]  /*254f0*/  LDL.LU.64 R14, [R1+0x1830] ;  /* 0x00183000010e7983 */ /* 0x000ea80000300a00 */
[----:B------:R-:W2:Y:S01]  /*25500*/  LDL.LU.64 R12, [R1+0x1828] ;  /* 0x00182800010c7983 */ /* 0x000ea20000300a00 */
[----:B------:R-:W-:-:S02]  /*25510*/  F2FP.F16.E4M3.UNPACK_B R4, R4.H1 ;  /* 0x00000004ff04723e */ /* 0x000fc400030006ff */
[----:B-----5:R-:W-:-:S07]  /*25520*/  F2FP.F16.E4M3.UNPACK_B R5, R5.H1 ;  /* 0x00000005ff05723e */ /* 0x020fce00030006ff */
[----:B--2---:R-:W-:-:S15]  /*25530*/  HMMA.16816.F32 R12, R8, R4, R12 ;  /* 0x00000004080c723c */ /* 0x004fde000000180c */
[----:B------:R-:W-:-:S04]  /*25540*/  NOP ;  /* 0x0000000000007918 */ /* 0x000fc80000000000 */
[----:B------:R-:W-:Y:S04]  /*25550*/  STL.64 [R1+0x40], R12 ;  /* 0x0000400c01007387 */ /* 0x000fe80000100a00 */
[----:B------:R0:W-:Y:S04]  /*25560*/  STL.64 [R1+0x48], R14 ;  /* 0x0000480e01007387 */ /* 0x0001e80000100a00 */
[----:B0-----:R-:W2:Y:S04]  /*25570*/  LDL.LU.64 R14, [R1+0x1820] ;  /* 0x00182000010e7983 */ /* 0x001ea80000300a00 */
[----:B------:R-:W3:Y:S01]  /*25580*/  LDL.LU.64 R12, [R1+0x1818] ;  /* 0x00181800010c7983 */ /* 0x000ee20000300a00 */
[----:B------:R-:W-:Y:S01]  /*25590*/  LOP3.LUT R29, R29, 0x40, RZ, 0x3c, !PT ;  /* 0x000000401d1d7812 */ /* 0x000fe200078e3cff */
[----:B--2---:R-:W-:-:S02]  /*255a0*/  IMAD R27, R27, 0x100, R15 ;  /* 0x000001001b1b7824 */ /* 0x004fc400078e020f */
[----:B---3--:R-:W-:Y:S02]  /*255b0*/  IMAD R0, R12, 0x100, R0 ;  /* 0x000001000c007824 */ /* 0x008fe400078e0200 */
[----:B------:R-:W-:Y:S02]  /*255c0*/  IMAD R26, R14, 0x100, R13 ;  /* 0x000001000e1a7824 */ /* 0x000fe400078e020d */
[----:B------:R-:W0:Y:S04]  /*255d0*/  LDSM.16.M88.4 R12, [R29+UR5] ;  /* 0x000000051d0c783b */ /* 0x000e280008000200 */
[----:B0-----:R-:W-:Y:S04]  /*255e0*/  STL.64 [R1+0x50], R12 ;  /* 0x0000500c01007387 */ /* 0x001fe80000100a00 */
[----:B------:R0:W-:Y:S04]  /*255f0*/  STL.64 [R1+0x58], R14 ;  /* 0x0000580e01007387 */ /* 0x0001e80000100a00 */
[----:B0-----:R-:W2:Y:S04]  /*25600*/  LDL.LU.64 R14, [R1+0x1810] ;  /* 0x00181000010e7983 */ /* 0x001ea80000300a00 */
[----:B------:R-:W3:Y:S01]  /*25610*/  LDL.LU.64 R12, [R1+0x1808] ;  /* 0x00180800010c7983 */ /* 0x000ee20000300a00 */
[----:B------:R-:W-:-:S02]  /*25620*/  F2FP.F16.E4M3.UNPACK_B R2, R2.H1 ;  /* 0x00000002ff02723e */ /* 0x000fc400030006ff */
[----:B------:R-:W-:Y:S01]  /*25630*/  F2FP.F16.E4M3.UNPACK_B R3, R3.H1 ;  /* 0x00000003ff03723e */ /* 0x000fe200030006ff */
[----:B---3--:R-:W-:Y:S02]  /*25640*/  IMAD R28, R28, 0x100, R12 ;  /* 0x000001001c1c7824 */ /* 0x008fe400078e020c */
[----:B------:R-:W2:Y:S04]  /*25650*/  LDL.LU R12, [R1+0x1800] ;  /* 0x00180000010c7983 */ /* 0x000ea80000300800 */
[----:B--2---:R-:W-:Y:S01]  /*25660*/  HMMA.16816.F32 R12, R8, R2, R12 ;  /* 0x00000002080c723c */ /* 0x004fe2000000180c */
[----:B------:R-:W-:Y:S02]  /*25670*/  F2FP.F16.E4M3.UNPACK_B R8, R0 ;  /* 0x00000000ff08723e */ /* 0x000fe400020006ff */
[----:B------:R-:W2:-:S15]  /*25680*/  LDL.LU R0, [R1+0x51c] ;  /* 0x00051c0001007983 */ /* 0x000e9e0000300800 */
[----:B------:R-:W-:Y:S01]  /*25690*/  NOP ;  /* 0x0000000000007918 */ /* 0x000fe20000000000 */
[----:B------:R-:W-:Y:S04]  /*256a0*/  STL.64 [R1+0x20], R12 ;  /* 0x0000200c01007387 */ /* 0x000fe80000100a00 */
[----:B------:R-:W-:Y:S04]  /*256b0*/  STL.64 [R1+0x28], R14 ;  /* 0x0000280e01007387 */ /* 0x000fe80000100a00 */
[----:B------:R-:W0:Y:S04]  /*256c0*/  LDSM.16.M88.4 R12, [R29+UR5+0x2000] ;  /* 0x002000051d0c783b */ /* 0x000e280008000200 */
[----:B0-----:R-:W-:Y:S04]  /*256d0*/  STL.64 [R1+0x80], R12 ;  /* 0x0000800c01007387 */ /* 0x001fe80000100a00 */
[----:B------:R0:W-:Y:S04]  /*256e0*/  STL.64 [R1+0x88], R14 ;  /* 0x0000880e01007387 */ /* 0x0001e80000100a00 */
[----:B0-----:R-:W3:Y:S04]  /*256f0*/  LDL.LU.64 R14, [R1+0x17f8] ;  /* 0x0017f800010e7983 */ /* 0x001ee80000300a00 */
[----:B------:R-:W3:Y:S01]  /*25700*/  LDL.LU.64 R12, [R1+0x17f0] ;  /* 0x0017f000010c7983 */ /* 0x000ee20000300a00 */
[----:B------:R-:W-:-:S02]  /*25710*/  F2FP.F16.E4M3.UNPACK_B R10, R26 ;  /* 0x0000001aff0a723e */ /* 0x000fc400020006ff */
[----:B------:R-:W-:Y:S02]  /*25720*/  F2FP.F16.E4M3.UNPACK_B R9, R27 ;  /* 0x0000001bff09723e */ /* 0x000fe400020006ff */
[----:B------:R-:W-:-:S07]  /*25730*/  F2FP.F16.E4M3.UNPACK_B R11, R28 ;  /* 0x0000001cff0b723e */ /* 0x000fce00020006ff */
[----:B------:R-:W-:Y:S01]  /*25740*/  HMMA.16816.F32 R20, R8, R6, R20 ;  /* 0x000000060814723c */ /* 0x000fe20000001814 */
[----:B------:R-:W4:-:S15]  /*25750*/  LDL.LU R6, [R1+0x534] ;  /* 0x0005340001067983 */ /* 0x000f1e0000300800 */
[----:B------:R-:W-:-:S03]  /*25760*/  NOP ;  /* 0x0000000000007918 */ /* 0x000fc60000000000 */
[----:B------:R-:W-:Y:S02]  /*25770*/  IMAD.MOV.U32 R28, RZ, RZ, R20 ;  /* 0x000000ffff1c7224 */ /* 0x000fe400078e0014 */
[----:B------:R-:W-:Y:S02]  /*25780*/  IMAD.MOV.U32 R27, RZ, RZ, R21 ;  /* 0x000000ffff1b7224 */ /* 0x000fe400078e0015 */
[----:B------:R-:W-:Y:S02]  /*25790*/  IMAD.MOV.U32 R26, RZ, RZ, R22 ;  /* 0x000000ffff1a7224 */ /* 0x000fe400078e0016 */
[----:B------:R-:W-:Y:S02]  /*257a0*/  IMAD.MOV.U32 R7, RZ, RZ, R23 ;  /* 0x000000ffff077224 */ /* 0x000fe400078e0017 */
[----:B------:R-:W0:Y:S01]  /*257b0*/  LDSM.16.M88.4 R20, [R29+UR5+0x4000] ;  /* 0x004000051d14783b */ /* 0x000e220008000200 */
[C---:B---3--:R-:W-:Y:S03]  /*257c0*/  HMMA.16816.F32 R12, R8.reuse, R24, R12 ;  /* 0x00000018080c723c */ /* 0x048fe6000000180c */
[----:B------:R-:W3:Y:S04]  /*257d0*/  LDL.LU R24, [R1+0x524] ;  /* 0x0005240001187983 */ /* 0x000ee80000300800 */
[----:B0-----:R-:W-:Y:S04]  /*257e0*/  STL.64 [R1+0x70], R20 ;  /* 0x0000701401007387 */ /* 0x001fe80000100a00 */
[----:B------:R-:W-:Y:S04]  /*257f0*/  STL.64 [R1+0x78], R22 ;  /* 0x0000781601007387 */ /* 0x000fe80000100a00 */
[----:B------:R-:W0:Y:S04]  /*25800*/  LDSM.16.M88.4 R20, [R29+UR5+0x6000] ;  /* 0x006000051d14783b */ /* 0x000e280008000200 */
[----:B------:R-:W4:Y:S04]  /*25810*/  LDL.LU R25, [R1+0x538] ;  /* 0x0005380001197983 */ /* 0x000f280000300800 */
[----:B------:R1:W-:Y:S04]  /*25820*/  STL.64 [R1+0x1778], R14 ;  /* 0x0017780e01007387 */ /* 0x0003e80000100a00 */
[----:B-1----:R-:W5:Y:S04]  /*25830*/  LDL.LU R14, [R1+0x52c] ;  /* 0x00052c00010e7983 */ /* 0x002f680000300800 */
[----:B------:R-:W3:Y:S04]  /*25840*/  LDL.LU R15, [R1+0x528] ;  /* 0x00052800010f7983 */ /* 0x000ee80000300800 */
[----:B------:R1:W-:Y:S04]  /*25850*/  STL.64 [R1+0x1770], R12 ;  /* 0x0017700c01007387 */ /* 0x0003e80000100a00 */
[----:B-1----:R-:W2:Y:S04]  /*25860*/  LDL.LU R12, [R1+0x520] ;  /* 0x00052000010c7983 */ /* 0x002ea80000300800 */
[----:B------:R-:W5:Y:S04]  /*25870*/  LDL.LU R13, [R1+0x530] ;  /* 0x00053000010d7983 */ /* 0x000f680000300800 */
[----:B0-----:R-:W-:Y:S04]  /*25880*/  STL.64 [R1+0x60], R20 ;  /* 0x0000601401007387 */ /* 0x001fe80000100a00 */
[----:B------:R0:W-:Y:S04]  /*25890*/  STL.64 [R1+0x68], R22 ;  /* 0x0000681601007387 */ /* 0x0001e80000100a00 */
[----:B0-----:R-:W3:Y:S04]  /*258a0*/  LDL.LU.64 R22, [R1+0x17e8] ;  /* 0x0017e80001167983 */ /* 0x001ee80000300a00 */
[----:B------:R-:W3:Y:S04]  /*258b0*/  LDL.LU.64 R20, [R1+0x17e0] ;  /* 0x0017e00001147983 */ /* 0x000ee80000300a00 */
[----:B------:R-:W-:Y:S01]  /*258c0*/  STL [R1+0x14a0], R29 ;  /* 0x0014a01d01007387 */ /* 0x000fe20000100800 */
[----:B--2---:R-:W-:Y:S01]  /*258d0*/  IMAD R0, R0, 0x100, R12 ;  /* 0x0000010000007824 */ /* 0x004fe200078e020c */
[----:B---3--:R-:W-:Y:S01]  /*258e0*/  HMMA.16816.F32 R20, R8, R4, R20 ;  /* 0x000000040814723c */ /* 0x008fe20000001814 */
[----:B-----5:R-:W-:-:S02]  /*258f0*/  IMAD R4, R14, 0x100, R13 ;  /* 0x000001000e047824 */ /* 0x020fc400078e020d */
[----:B------:R-:W-:Y:S02]  /*25900*/  IMAD.MOV.U32 R12, RZ, RZ, R28 ;  /* 0x000000ffff0c7224 */ /* 0x000fe400078e001c */
[----:B------:R-:W-:Y:S02]  /*25910*/  IMAD.MOV.U32 R13, RZ, RZ, R27 ;  /* 0x000000ffff0d7224 */ /* 0x000fe400078e001b */
[----:B------:R-:W-:-:S12]  /*25920*/  IMAD.MOV.U32 R14, RZ, RZ, R26 ;  /* 0x000000ffff0e7224 */ /* 0x000fd800078e001a */
[----:B------:R-:W-:Y:S04]  /*25930*/  STL.64 [R1+0x1788], R22 ;  /* 0x0017881601007387 */ /* 0x000fe80000100a00 */
[----:B------:R-:W-:Y:S04]  /*25940*/  STL.64 [R1+0x1780], R20 ;  /* 0x0017801401007387 */ /* 0x000fe80000100a00 */
[----:B------:R-:W-:Y:S04]  /*25950*/  STL [R1+0x1790], R12 ;  /* 0x0017900c01007387 */ /* 0x000fe80000100800 */
[----:B------:R-:W-:Y:S04]  /*25960*/  STL [R1+0x1794], R13 ;  /* 0x0017940d01007387 */ /* 0x000fe80000100800 */
[----:B------:R0:W-:Y:S04]  /*25970*/  STL [R1+0x1798], R14 ;  /* 0x0017980e01007387 */ /* 0x0001e80000100800 */
[----:B0-----:R-:W2:Y:S04]  /*25980*/  LDL.LU R14, [R1+0x540] ;  /* 0x00054000010e7983 */ /* 0x001ea80000300800 */
[----:B------:R-:W3:Y:S04]  /*25990*/  LDL.LU R13, [R1+0x550] ;  /* 0x00055000010d7983 */ /* 0x000ee80000300800 */
[----:B------:R-:W5:Y:S04]  /*259a0*/  LDL.LU R26, [R1+0x54c] ;  /* 0x00054c00011a7983 */ /* 0x000f680000300800 */
[----:B------:R-:W3:Y:S01]  /*259b0*/  LDL.LU R12, [R1+0x548] ;  /* 0x00054800010c7983 */ /* 0x000ee20000300800 */
[----:B------:R-:W-:-:S02]  /*259c0*/  IMAD R5, R24, 0x100, R15 ;  /* 0x0000010018057824 */ /* 0x000fc400078e020f */
[----:B------:R-:W-:-:S05]  /*259d0*/  IMAD.MOV.U32 R15, RZ, RZ, R7 ;  /* 0x000000ffff0f7224 */ /* 0x000fca00078e0007 */
[----:B--2---:R-:W-:Y:S04]  /*259e0*/  STL.64 [R1+0x17a8], R14 ;  /* 0x0017a80e01007387 */ /* 0x004fe80000100a00 */
[----:B---3--:R0:W-:Y:S04]  /*259f0*/  STL.64 [R1+0x17a0], R12 ;  /* 0x0017a00c01007387 */ /* 0x0081e80000100a00 */
[----:B0-----:R-:W2:Y:S04]  /*25a00*/  LDL.LU R12, [R1+0x40] ;  /* 0x00004000010c7983 */ /* 0x001ea80000300800 */
[----:B------:R-:W2:Y:S04]  /*25a10*/  LDL.LU R13, [R1+0x44] ;  /* 0x00004400010d7983 */ /* 0x000ea80000300800 */
[----:B------:R-:W3:Y:S04]  /*25a20*/  LDL.LU R14, [R1+0x48] ;  /* 0x00004800010e7983 */ /* 0x000ee80000300800 */
[----:B------:R-:W3:Y:S01]  /*25a30*/  LDL.LU R15, [R1+0x4c] ;  /* 0x00004c00010f7983 */ /* 0x000ee20000300800 */
[----:B----4-:R-:W-:-:S03]  /*25a40*/  IMAD R6, R6, 0x100, R25 ;  /* 0x0000010006067824 */ /* 0x010fc600078e0219 */
[----:B------:R-:W4:Y:S04]  /*25a50*/  LDL R24, [R1+0x50] ;  /* 0x0000500001187983 */ /* 0x000f280000100800 */
[----:B------:R-:W4:Y:S04]  /*25a60*/  LDL R25, [R1+0x54] ;  /* 0x0000540001197983 */ /* 0x000f280000100800 */
[----:B------:R-:W4:Y:S04]  /*25a70*/  LDL R7, [R1+0x84] ;  /* 0x0000840001077983 */ /* 0x000f280000100800 */
[----:B---3--:R-:W-:Y:S04]  /*25a80*/  STL.64 [R1+0x17b8], R14 ;  /* 0x0017b80e01007387 */ /* 0x008fe80000100a00 */
[----:B--2---:R0:W-:Y:S02]  /*25a90*/  STL.64 [R1+0x17b0], R12 ;  /* 0x0017b00c01007387 */ /* 0x0041e40000100a00 */
[----:B0-----:R-:W-:-:S02]  /*25aa0*/  IMAD.MOV.U32 R12, RZ, RZ, R16 ;  /* 0x000000ffff0c7224 */ /* 0x001fc400078e0010 */
[----:B------:R-:W-:Y:S01]  /*25ab0*/  IMAD.MOV.U32 R13, RZ, RZ, R17 ;  /* 0x000000ffff0d7224 */ /* 0x000fe200078e0011 */
[----:B------:R-:W2:Y:S04]  /*25ac0*/  LDL.LU R16, [R1+0x17dc] ;  /* 0x0017dc0001107983 */ /* 0x000ea80000300800 */
[----:B------:R-:W2:Y:S01]  /*25ad0*/  LDL.LU R17, [R1+0x17d8] ;  /* 0x0017d80001117983 */ /* 0x000ea20000300800 */
[----:B------:R-:W-:Y:S02]  /*25ae0*/  IMAD.MOV.U32 R14, RZ, RZ, R18 ;  /* 0x000000ffff0e7224 */ /* 0x000fe400078e0012 */
[----:B------:R-:W-:Y:S01]  /*25af0*/  IMAD.MOV.U32 R15, RZ, RZ, R19 ;  /* 0x000000ffff0f7224 */ /* 0x000fe200078e0013 */
[----:B------:R-:W2:Y:S04]  /*25b00*/  LDL.LU R18, [R1+0x17d4] ;  /* 0x0017d40001127983 */ /* 0x000ea80000300800 */
[----:B------:R-:W2:Y:S04]  /*25b10*/  LDL.LU R19, [R1+0x17d0] ;  /* 0x0017d00001137983 */ /* 0x000ea80000300800 */
[----:B------:R-:W3:Y:S04]  /*25b20*/  LDL R29, [R1+0x80] ;  /* 0x00008000011d7983 */ /* 0x000ee80000100800 */
[----:B------:R-:W-:Y:S04]  /*25b30*/  STL.64 [R1+0x17c8], R14 ;  /* 0x0017c80e01007387 */ /* 0x000fe80000100a00 */
[----:B------:R0:W-:Y:S04]  /*25b40*/  STL.64 [R1+0x17c0], R12 ;  /* 0x0017c00c01007387 */ /* 0x0001e80000100a00 */
[----:B0-----:R-:W3:Y:S04]  /*25b50*/  LDL.LU R12, [R1] ;  /* 0x00000000010c7983 */ /* 0x001ee80000300800 */
[----:B------:R-:W3:Y:S04]  /*25b60*/  LDL.LU R13, [R1+0x4] ;  /* 0x00000400010d7983 */ /* 0x000ee80000300800 */
[----:B------:R-:W3:Y:S04]  /*25b70*/  LDL.LU R14, [R1+0x8] ;  /* 0x00000800010e7983 */ /* 0x000ee80000300800 */
[----:B------:R-:W3:Y:S01]  /*25b80*/  LDL.LU R15, [R1+0xc] ;  /* 0x00000c00010f7983 */ /* 0x000ee20000300800 */
[----:B----4-:R-:W-:-:S02]  /*25b90*/  F2FP.F16.E4M3.UNPACK_B R24, R24 ;  /* 0x00000018ff18723e */ /* 0x010fc400020006ff */
[----:B------:R-:W-:Y:S01]  /*25ba0*/  F2FP.F16.E4M3.UNPACK_B R25, R25 ;  /* 0x00000019ff19723e */ /* 0x000fe200020006ff */
[----:B------:R-:W4:Y:S04]  /*25bb0*/  LDL.LU R27, [R1+0x544] ;  /* 0x00054400011b7983 */ /* 0x000f280000300800 */
[----:B------:R-:W4:Y:S04]  /*25bc0*/  LDL.LU R28, [R1+0x554] ;  /* 0x00055400011c7983 */ /* 0x000f280000300800 */
[----:B------:R-:W4:Y:S04]  /*25bd0*/  LDL.LU R20, [R1+0x20] ;  /* 0x0000200001147983 */ /* 0x000f280000300800 */
[----:B------:R-:W4:Y:S04]  /*25be0*/  LDL.LU R21, [R1+0x24] ;  /* 0x0000240001157983 */ /* 0x000f280000300800 */
[----:B------:R-:W4:Y:S04]  /*25bf0*/  LDL.LU R22, [R1+0x28] ;  /* 0x0000280001167983 */ /* 0x000f280000300800 */
[----:B------:R-:W4:Y:S01]  /*25c00*/  LDL.LU R23, [R1+0x2c] ;  /* 0x00002c0001177983 */ /* 0x000f220000300800 */
[----:B--2---:R-:W-:Y:S01]  /*25c10*/  HMMA.16816.F32 R16, R8, R2, R16 ;  /* 0x000000020810723c */ /* 0x004fe20000001810 */
[----:B------:R-:W-:-:S02]  /*25c20*/  F2FP.F16.E4M3.UNPACK_B R8, R0 ;  /* 0x00000000ff08723e */ /* 0x000fc400020006ff */
[----:B------:R-:W-:Y:S02]  /*25c30*/  F2FP.F16.E4M3.UNPACK_B R10, R4 ;  /* 0x00000004ff0a723e */ /* 0x000fe400020006ff */
[----:B------:R-:W-:Y:S02]  /*25c40*/  F2FP.F16.E4M3.UNPACK_B R9, R5 ;  /* 0x00000005ff09723e */ /* 0x000fe400020006ff */
[----:B------:R-:W-:Y:S01]  /*25c50*/  F2FP.F16.E4M3.UNPACK_B R11, R6 ;  /* 0x00000006ff0b723e */ /* 0x000fe200020006ff */
[----:B------:R-:W2:Y:S04]  /*25c60*/  LDL R2, [R1+0x60] ;  /* 0x0000600001027983 */ /* 0x000ea80000100800 */
[----:B------:R-:W2:Y:S02]  /*25c70*/  LDL R3, [R1+0x64] ;  /* 0x0000640001037983 */ /* 0x000ea40000100800 */
[----:B---3--:R-:W-:Y:S05]  /*25c80*/  HMMA.16816.F32 R12, R8, R24, R12 ;  /* 0x00000018080c723c */ /* 0x008fea000000180c */
[----:B------:R0:W-:Y:S01]  /*25c90*/  STL [R1+0x1764], R16 ;  /* 0x0017641001007387 */ /* 0x0001e20000100800 */
[----:B------:R-:W-:-:S03]  /*25ca0*/  F2FP.F16.E4M3.UNPACK_B R6, R29 ;  /* 0x0000001dff06723e */ /* 0x000fc600020006ff */
[----:B0-----:R-:W3:Y:S04]  /*25cb0*/  LDL R16, [R1+0x70] ;  /* 0x0000700001107983 */ /* 0x001ee80000100800 */
[----:B------:R0:W-:Y:S04]  /*25cc0*/  STL [R1+0x1760], R17 ;  /* 0x0017601101007387 */ /* 0x0001e80000100800 */
[----:B0-----:R-:W2:Y:S04]  /*25cd0*/  LDL.LU R17, [R1+0x558] ;  /* 0x0005580001117983 */ /* 0x001ea80000300800 */
[----:B------:R-:W-:Y:S04]  /*25ce0*/  STL [R1+0x175c], R18 ;  /* 0x00175c1201007387 */ /* 0x000fe80000100800 */
[----:B------:R0:W-:Y:S04]  /*25cf0*/  STL [R1+0x1758], R19 ;  /* 0x0017581301007387 */ /* 0x0001e80000100800 */
[----:B------:R-:W2:Y:S04]  /*25d00*/  LDL.LU R0, [R1+0x53c] ;  /* 0x00053c0001007983 */ /* 0x000ea80000300800 */
[----:B------:R-:W2:Y:S01]  /*25d10*/  LDL R5, [R1+0x74] ;  /* 0x0000740001057983 */ /* 0x000ea20000100800 */
[----:B------:R-:W-:-:S03]  /*25d20*/  IMAD.MOV.U32 R29, RZ, RZ, R15 ;  /* 0x000000ffff1d7224 */ /* 0x000fc600078e000f */
[----:B0-----:R-:W2:Y:S04]  /*25d30*/  LDL.LU R19, [R1+0x570] ;  /* 0x0005700001137983 */ /* 0x001ea80000300800 */
[----:B------:R-:W2:Y:S04]  /*25d40*/  LDL.LU R18, [R1+0x56c] ;  /* 0x00056c0001127983 */ /* 0x000ea80000300800 */
[----:B------:R-:W-:Y:S04]  /*25d50*/  STL.64 [R1], R12 ;  /* 0x0000000c01007387 */ /* 0x000fe80000100a00 */
[----:B------:R0:W-:Y:S04]  /*25d60*/  STL [R1+0x8], R14 ;  /* 0x0000080e01007387 */ /* 0x0001e80000100800 */
[----:B0-----:R-:W2:Y:S04]  /*25d70*/  LDL.LU.64 R14, [R1+0x17c8] ;  /* 0x0017c800010e7983 */ /* 0x001ea80000300a00 */
[----:B------:R-:W2:Y:S01]  /*25d80*/  LDL.LU.64 R12, [R1+0x17c0] ;  /* 0x0017c000010c7983 */ /* 0x000ea20000300a00 */
[----:B------:R-:W-:-:S03]  /*25d90*/  F2FP.F16.E4M3.UNPACK_B R7, R7 ;  /* 0x00000007ff07723e */ /* 0x000fc600020006ff */
[----:B------:R-:W-:Y:S01]  /*25da0*/  STL [R1+0x1768], R29 ;  /* 0x0017681d01007387 */ /* 0x000fe20000100800 */
[----:B---3--:R-:W-:-:S03]  /*25db0*/  F2FP.F16.E4M3.UNPACK_B R4, R16 ;  /* 0x00000010ff04723e */ /* 0x008fc600020006ff */
[----:B--2---:R-:W-:-:S15]  /*25dc0*/  HMMA.16816.F32 R12, R8, R6, R12 ;  /* 0x00000006080c723c */ /* 0x004fde000000180c */
[----:B------:R-:W-:-:S04]  /*25dd0*/  NOP ;  /* 0x0000000000007918 */ /* 0x000fc80000000000 */
[----:B------:R-:W-:Y:S04]  /*25de0*/  STL.64 [R1+0x30], R12 ;  /* 0x0000300c01007387 */ /* 0x000fe80000100a00 */
[----:B------:R0:W-:Y:S01]  /*25df0*/  STL [R1+0x38], R14 ;  /* 0x0000380e01007387 */ /* 0x0001e20000100800 */
[----:B------:R-:W-:-:S03]  /*25e00*/  IMAD.MOV.U32 R16, RZ, RZ, R15 ;  /* 0x000000ffff107224 */ /* 0x000fc600078e000f */
[----:B0-----:R-:W2:Y:S04]  /*25e10*/  LDL.LU.64 R14, [R1+0x17b8] ;  /* 0x0017b800010e7983 */ /* 0x001ea80000300a00 */
[----:B------:R-:W2:Y:S01]  /*25e20*/  LDL.LU.64 R12, [R1+0x17b0] ;  /* 0x0017b000010c7983 */ /* 0x000ea20000300a00 */
[----:B------:R-:W-:-:S07]  /*25e30*/  F2FP.F16.E4M3.UNPACK_B R5, R5 ;  /* 0x00000005ff05723e */ /* 0x000fce00020006ff */
[----:B--2---:R-:W-:-:S15]  /*25e40*/  HMMA.16816.F32 R12, R8, R4, R12 ;  /* 0x00000004080c723c */ /* 0x004fde000000180c */
[----:B------:R-:W-:-:S04]  /*25e50*/  NOP ;  /* 0x0000000000007918 */ /* 0x000fc80000000000 */
[----:B------:R-:W-:Y:S04]  /*25e60*/  STL.64 [R1+0x40], R12 ;  /* 0x0000400c01007387 */ /* 0x000fe80000100a00 */
[----:B------:R0:W-:Y:S01]  /*25e70*/  STL [R1+0x48], R14 ;  /* 0x0000480e01007387 */ /* 0x0001e20000100800 */
[----:B------:R-:W-:-:S03]  /*25e80*/  IMAD.MOV.U32 R29, RZ, RZ, R15 ;  /* 0x000000ffff1d7224 */ /* 0x000fc600078e000f */
[----:B0-----:R-:W2:Y:S04]  /*25e90*/  LDL.LU.64 R14, [R1+0x17a8] ;  /* 0x0017a800010e7983 */ /* 0x001ea80000300a00 */
[----:B------:R-:W5:Y:S01]  /*25ea0*/  LDL.LU.64 R12, [R1+0x17a0] ;  /* 0x0017a000010c7983 */ /* 0x000f620000300a00 */
[----:B------:R-:W-:Y:S02]  /*25eb0*/  F2FP.F16.E4M3.UNPACK_B R2, R2 ;  /* 0x00000002ff02723e */ /* 0x000fe400020006ff */
[----:B------:R-:W-:-:S07]  /*25ec0*/  F2FP.F16.E4M3.UNPACK_B R3, R3 ;  /* 0x00000003ff03723e */ /* 0x000fce00020006ff */
[----:B----4-:R-:W-:Y:S01]  /*25ed0*/  HMMA.16816.F32 R8, R8, R2, R20 ;  /* 0x000000020808723c */ /* 0x010fe20000001814 */
[----:B--2---:R-:W-:Y:S02]  /*25ee0*/  IMAD R0, R0, 0x100, R14 ;  /* 0x0000010000007824 */ /* 0x004fe400078e020e */
[----:B-----5:R-:W-:Y:S01]  /*25ef0*/  IMAD R26, R26, 0x100, R13 ;  /* 0x000001001a1a7824 */ /* 0x020fe200078e020d */
[----:B------:R-:W2:Y:S04]  /*25f00*/  LDL.LU R14, [R1+0x1798] ;  /* 0x00179800010e7983 */ /* 0x000ea80000300800 */
[----:B------:R-:W2:Y:S01]  /*25f10*/  LDL.LU R13, [R1+0x1794] ;  /* 0x00179400010d7983 */ /* 0x000ea20000300800 */
[----:B------:R-:W-:-:S03]  /*25f20*/  IMAD R27, R27, 0x100, R12 ;  /* 0x000001001b1b7824 */ /* 0x000fc600078e020c */
[----:B------:R-:W2:Y:S01]  /*25f30*/  LDL.LU R12, [R1+0x1790] ;  /* 0x00179000010c7983 */ /* 0x000ea20000300800 */
[----:B------:R-:W-:-:S03]  /*25f40*/  IMAD R28, R28, 0x100, R17 ;  /* 0x000001001c1c7824 */ /* 0x000fc600078e0211 */
[----:B------:R-:W3:Y:S04]  /*25f50*/  LDL.LU.64 R22, [R1+0x1788] ;  /* 0x0017880001167983 */ /* 0x000ee80000300a00 */
[----:B------:R-:W3:Y:S04]  /*25f60*/  LDL.LU.64 R20, [R1+0x1780] ;  /* 0x0017800001147983 */ /* 0x000ee80000300a00 */
[----:B------:R0:W-:Y:S04]  /*25f70*/  STL [R1+0x24], R9 ;  /* 0x0000240901007387 */ /* 0x0001e80000100800 */
[----:B------:R1:W-:Y:S01]  /*25f80*/  STL.64 [R1+0x28], R10 ;  /* 0x0000280a01007387 */ /* 0x0003e20000100a00 */
[----:B------:R-:W-:Y:S01]  /*25f90*/  IMAD.MOV.U32 R17, RZ, RZ, R8 ;  /* 0x000000ffff117224 */ /* 0x000fe200078e0008 */
[----:B------:R-:W-:-:S02]  /*25fa0*/  F2FP.F16.E4M3.UNPACK_B R8, R0 ;  /* 0x00000000ff08723e */ /* 0x000fc400020006ff */
[----:B------:R-:W4:Y:S01]  /*25fb0*/  LDL.LU R0, [R1+0x55c] ;  /* 0x00055c0001007983 */ /* 0x000f220000300800 */
[----:B0-----:R-:W-:Y:S02]  /*25fc0*/  F2FP.F16.E4M3.UNPACK_B R9, R27 ;  /* 0x0000001bff09723e */ /* 0x001fe400020006ff */
[----:B-1----:R-:W-:Y:S02]  /*25fd0*/  F2FP.F16.E4M3.UNPACK_B R10, R26 ;  /* 0x0000001aff0a723e */ /* 0x002fe400020006ff */
[----:B------:R-:W-:Y:S01]  /*25fe0*/  F2FP.F16.E4M3.UNPACK_B R11, R28 ;  /* 0x0000001cff0b723e */ /* 0x000fe200020006ff */
[----:B------:R-:W4:Y:S06]  /*25ff0*/  LDL.LU R26, [R1+0x560] ;  /* 0x00056000011a7983 */ /* 0x000f2c0000300800 */
[----:B--2---:R-:W-:-:S15]  /*26000*/  HMMA.16816.F32 R12, R8, R24, R12 ;  /* 0x00000018080c723c */ /* 0x004fde000000180c */
[----:B------:R-:W-:-:S04]  /*26010*/  NOP ;  /* 0x0000000000007918 */ /* 0x000fc80000000000 */
[----:B------:R-:W-:Y:S04]  /*26020*/  STL.64 [R1+0x10], R12 ;  /* 0x0000100c01007387 */ /* 0x000fe80000100a00 */
[----:B------:R0:W-:Y:S04]  /*26030*/  STL.64 [R1+0x18], R14 ;  /* 0x0000180e01007387 */ /* 0x0001e80000100a00 */
[----:B0-----:R-:W2:Y:S04]  /*26040*/  LDL.LU.64 R14, [R1+0x1778] ;  /* 0x00177800010e7983 */ /* 0x001ea80000300a00 */
[----:B------:R-:W2:Y:S01]  /*26050*/  LDL.LU.64 R12, [R1+0x1770] ;  /* 0x00177000010c7983 */ /* 0x000ea20000300a00 */
[----:B---3--:R-:W-:Y:S01]  /*26060*/  HMMA.16816.F32 R20, R8, R4, R20 ;  /* 0x000000040814723c */ /* 0x008fe20000001814 */
[----:B------:R-:W-:-:S02]  /*26070*/  IMAD R4, R18, 0x100, R19 ;  /* 0x0000010012047824 */ /* 0x000fc400078e0213 */
[----:B----4-:R-:W-:-:S05]  /*26080*/  IMAD R0, R0, 0x100, R26 ;  /* 0x0000010000007824 */ /* 0x010fca00078e021a */
[----:B--2---:R-:W-:-:S15]  /*26090*/  HMMA.16816.F32 R12, R8, R6, R12 ;  /* 0x00000006080c723c */ /* 0x004fde000000180c */
[----:B------:R-:W-:-:S04]  /*260a0*/  NOP ;  /* 0x0000000000007918 */ /* 0x000fc80000000000 */
[----:B------:R-:W-:Y:S04]  /*260b0*/  STL.64 [R1+0x1710], R14 ;  /* 0x0017100e01007387 */ /* 0x000fe80000100a00 */
[----:B------:R-:W-:Y:S04]  /*260c0*/  STL.64 [R1+0x1708], R12 ;  /* 0x0017080c01007387 */ /* 0x000fe80000100a00 */
[----:B------:R0:W-:Y:S04]  /*260d0*/  STL [R1+0x1720], R21 ;  /* 0x0017201501007387 */ /* 0x0001e80000100800 */
[----:B------:R1:W-:Y:S04]  /*260e0*/  STL [R1+0x171c], R22 ;  /* 0x00171c1601007387 */ /* 0x0003e80000100800 */
[----:B------:R2:W-:Y:S04]  /*260f0*/  STL [R1+0x1718], R23 ;  /* 0x0017181701007387 */ /* 0x0005e80000100800 */
[----:B------:R-:W3:Y:S04]  /*26100*/  LDL.LU R18, [R1+0x568] ;  /* 0x0005680001127983 */ /* 0x000ee80000300800 */
[----:B------:R-:W3:Y:S04]  /*26110*/  LDL.LU R5, [R1+0x564] ;  /* 0x0005640001057983 */ /* 0x000ee80000300800 */
[----:B------:R-:W4:Y:S04]  /*26120*/  LDL.LU R19, [R1+0x578] ;  /* 0x0005780001137983 */ /* 0x000f280000300800 */
[----:B------:R-:W4:Y:S04]  /*26130*/  LDL.LU R6, [R1+0x574] ;  /* 0x0005740001067983 */ /* 0x000f280000300800 */
[----:B0-----:R-:W5:Y:S04]  /*26140*/  LDL.LU R21, [R1+0x580] ;  /* 0x0005800001157983 */ /* 0x001f680000300800 */
[----:B-1----:R-:W3:Y:S04]  /*26150*/  LDL.LU R22, [R1+0x590] ;  /* 0x0005900001167983 */ /* 0x002ee80000300800 */
[----:B------:R-:W3:Y:S04]  /*26160*/  LDL.LU R26, [R1+0x58c] ;  /* 0x00058c00011a7983 */ /* 0x000ee80000300800 */
[----:B--2---:R-:W3:Y:S04]  /*26170*/  LDL.LU R23, [R1+0x588] ;  /* 0x0005880001177983 */ /* 0x004ee80000300800 */
[----:B---3--:R-:W-:Y:S04]  /*26180*/  STL.64 [R1+0x1730], R22 ;  /* 0x0017301601007387 */ /* 0x008fe80000100a00 */
[----:B-----5:R0:W-:Y:S04]  /*26190*/  STL.64 [R1+0x1728], R20 ;  /* 0x0017281401007387 */ /* 0x0201e80000100a00 */
[----:B0-----:R-:W2:Y:S04]  /*261a0*/  LDL.LU R20, [R1+0x40] ;  /* 0x0000400001147983 */ /* 0x001ea80000300800 */
[----:B------:R-:W2:Y:S04]  /*261b0*/  LDL.LU R21, [R1+0x44] ;  /* 0x0000440001157983 */ /* 0x000ea80000300800 */
[----:B------:R-:W3:Y:S01]  /*261c0*/  LDL.LU R22, [R1+0x48] ;  /* 0x0000480001167983 */ /* 0x000ee20000300800 */
[----:B------:R-:W-:-:S03]  /*261d0*/  IMAD.MOV.U32 R23, RZ, RZ, R29 ;  /* 0x000000ffff177224 */ /* 0x000fc600078e001d */
[----:B------:R-:W5:Y:S04]  /*261e0*/  LDL.LU R29, [R1+0x1768] ;  /* 0x00176800011d7983 */ /* 0x000f680000300800 */
[----:B---3--:R-:W-:Y:S04]  /*261f0*/  STL.64 [R1+0x1740], R22 ;  /* 0x0017401601007387 */ /* 0x008fe80000100a00 */
[----:B--2---:R0:W-:Y:S04]  /*26200*/  STL.64 [R1+0x1738], R20 ;  /* 0x0017381401007387 */ /* 0x0041e80000100a00 */
[----:B0-----:R-:W2:Y:S04]  /*26210*/  LDL.LU R20, [R1+0x30] ;  /* 0x0000300001147983 */ /* 0x001ea80000300800 */
[----:B------:R-:W2:Y:S04]  /*26220*/  LDL.LU R21, [R1+0x34] ;  /* 0x0000340001157983 */ /* 0x000ea80000300800 */
[----:B------:R-:W3:Y:S01]  /*26230*/  LDL.LU R22, [R1+0x38] ;  /* 0x0000380001167983 */ /* 0x000ee20000300800 */
[----:B------:R-:W-:-:S03]  /*26240*/  IMAD.MOV.U32 R23, RZ, RZ, R16 ;  /* 0x000000ffff177224 */ /* 0x000fc600078e0010 */
[----:B------:R-:W2:Y:S01]  /*26250*/  LDL.LU R16, [R1+0x1764] ;  /* 0x0017640001107983 */ /* 0x000ea20000300800 */
[----:B------:R-:W-:Y:S02]  /*26260*/  IMAD.MOV.U32 R12, RZ, RZ, R17 ;  /* 0x000000ffff0c7224 */ /* 0x000fe400078e0011 */
[----:B------:R-:W-:Y:S02]  /*26270*/  IMAD R5, R5, 0x100, R18 ;  /* 0x0000010005057824 */ /* 0x000fe400078e0212 */
[----:B----4-:R-:W-:Y:S01]  /*26280*/  IMAD R6, R6, 0x100, R19 ;  /* 0x0000010006067824 */ /* 0x010fe200078e0213 */
[----:B---3--:R-:W-:Y:S04]  /*26290*/  STL.64 [R1+0x1750], R22 ;  /* 0x0017501601007387 */ /* 0x008fe80000100a00 */
[----:B--2---:R0:W-:Y:S04]  /*262a0*/  STL.64 [R1+0x1748], R20 ;  /* 0x0017481401007387 */ /* 0x0041e80000100a00 */
[----:B0-----:R-:W2:Y:S04]  /*262b0*/  LDL.LU R20, [R1] ;  /* 0x0000000001147983 */ /* 0x001ea80000300800 */
[----:B------:R-:W2:Y:S04]  /*262c0*/  LDL.LU R21, [R1+0x4] ;  /* 0x0000040001157983 */ /* 0x000ea80000300800 */
[----:B------:R-:W2:Y:S04]  /*262d0*/  LDL.LU R22, [R1+0x8] ;  /* 0x0000080001167983 */ /* 0x000ea80000300800 */
[----:B------:R-:W3:Y:S04]  /*262e0*/  LDL.LU R24, [R1+0x50] ;  /* 0x0000500001187983 */ /* 0x000ee80000300800 */
[----:B------:R-:W4:Y:S04]  /*262f0*/  LDL.LU R25, [R1+0x54] ;  /* 0x0000540001197983 */ /* 0x000f280000300800 */
[----:B------:R-:W2:Y:S04]  /*26300*/  LDL.LU R7, [R1+0x84] ;  /* 0x0000840001077983 */ /* 0x000ea80000300800 */
[----:B------:R-:W2:Y:S01]  /*26310*/  LDL.LU R27, [R1+0x584] ;  /* 0x00058400011b7983 */ /* 0x000ea20000300800 */
[----:B-----5:R-:W-:-:S03]  /*26320*/  IMAD.MOV.U32 R23, RZ, RZ, R29 ;  /* 0x000000ffff177224 */ /* 0x020fc600078e001d */
[----:B------:R-:W5:Y:S04]  /*26330*/  LDL.LU R28, [R1+0x598] ;  /* 0x00059800011c7983 */ /* 0x000f680000300800 */
[----:B------:R-:W5:Y:S04]  /*26340*/  LDL.LU R29, [R1+0x594] ;  /* 0x00059400011d7983 */ /* 0x000f680000300800 */
[----:B------:R-:W2:Y:S04]  /*26350*/  LDL.LU R17, [R1+0x1760] ;  /* 0x0017600001117983 */ /* 0x000ea80000300800 */
[----:B------:R-:W2:Y:S04]  /*26360*/  LDL.LU R13, [R1+0x24] ;  /* 0x00002400010d7983 */ /* 0x000ea80000300800 */
[----:B------:R-:W2:Y:S04]  /*26370*/  LDL.LU R14, [R1+0x28] ;  /* 0x00002800010e7983 */ /* 0x000ea80000300800 */
[----:B------:R-:W2:Y:S04]  /*26380*/  LDL.LU R15, [R1+0x2c] ;  /* 0x00002c00010f7983 */ /* 0x000ea80000300800 */
[----:B------:R-:W2:Y:S04]  /*26390*/  LDL.LU R18, [R1+0x175c] ;  /* 0x00175c0001127983 */ /* 0x000ea80000300800 */
[----:B------:R-:W2:Y:S01]  /*263a0*/  LDL.LU R19, [R1+0x1758] ;  /* 0x0017580001137983 */ /* 0x000ea20000300800 */
[----:B---3--:R-:W-:-:S02]  /*263b0*/  F2FP.F16.E4M3.UNPACK_B R24, R24.H1 ;  /* 0x00000018ff18723e */ /* 0x008fc400030006ff */
[----:B----4-:R-:W-:Y:S01]  /*263c0*/  F2FP.F16.E4M3.UNPACK_B R25, R25.H1 ;  /* 0x00000019ff19723e */ /* 0x010fe200030006ff */
[----:B--2---:R-:W-:Y:S01]  /*263d0*/  HMMA.16816.F32 R16, R8, R2, R16 ;  /* 0x000000020810723c */ /* 0x004fe20000001810 */
[----:B------:R-:W-:Y:S02]  /*263e0*/  F2FP.F16.E4M3.UNPACK_B R8, R0 ;  /* 0x00000000ff08723e */ /* 0x000fe400020006ff */
[----:B------:R-:W-:Y:S02]  /*263f0*/  F2FP.F16.E4M3.UNPACK_B R10, R4 ;  /* 0x00000004ff0a723e */ /* 0x000fe400020006ff */
[----:B------:R-:W-:Y:S02]  /*26400*/  F2FP.F16.E4M3.UNPACK_B R9, R5 ;  /* 0x00000005ff09723e */ /* 0x000fe400020006ff */
[----:B------:R-:W-:Y:S01]  /*26410*/  F2FP.F16.E4M3.UNPACK_B R11, R6 ;  /* 0x00000006ff0b723e */ /* 0x000fe200020006ff */
[----:B------:R-:W2:Y:S04]  /*26420*/  LDL.LU R2, [R1+0x60] ;  /* 0x0000600001027983 */ /* 0x000ea80000300800 */
[----:B------:R-:W3:Y:S02]  /*26430*/  LDL.LU R3, [R1+0x64] ;  /* 0x0000640001037983 */ /* 0x000ee40000300800 */
[----:B------:R-:W-:Y:S05]  /*26440*/  HMMA.16816.F32 R20, R8, R24, R20 ;  /* 0x000000180814723c */ /* 0x000fea0000001814 */
[----:B------:R0:W-:Y:S04]  /*26450*/  STL [R1+0x1704], R16 ;  /* 0x0017041001007387 */ /* 0x0001e80000100800 */
[----:B------:R1:W-:Y:S04]  /*26460*/  STL [R1+0x1700], R17 ;  /* 0x0017001101007387 */ /* 0x0003e80000100800 */
[----:B------:R4:W-:Y:S04]  /*26470*/  STL [R1+0x16fc], R18 ;  /* 0x0016fc1201007387 */ /* 0x0009e80000100800 */
[----:B------:R4:W-:Y:S04]  /*26480*/  STL [R1+0x16f8], R19 ;  /* 0x0016f81301007387 */ /* 0x0009e80000100800 */
[----:B0-----:R-:W2:Y:S04]  /*26490*/  LDL.LU R16, [R1+0x10] ;  /* 0x0000100001107983 */ /* 0x001ea80000300800 */
[----:B-1----:R-:W2:Y:S04]  /*264a0*/  LDL.LU R17, [R1+0x14] ;  /* 0x0000140001117983 */ /* 0x002ea80000300800 */
[----:B----4-:R-:W4:Y:S04]  /*264b0*/  LDL.LU R18, [R1+0x18] ;  /* 0x0000180001127983 */ /* 0x010f280000300800 */
[----:B------:R-:W4:Y:S04]  /*264c0*/  LDL.LU R19, [R1+0x1c] ;  /* 0x00001c0001137983 */ /* 0x000f280000300800 */
[----:B------:R-:W2:Y:S04]  /*264d0*/  LDL.LU R0, [R1+0x57c] ;  /* 0x00057c0001007983 */ /* 0x000ea80000300800 */
[----:B------:R-:W2:Y:S04]  /*264e0*/  LDL.LU R4, [R1+0x70] ;  /* 0x0000700001047983 */ /* 0x000ea80000300800 */
[----:B------:R-:W2:Y:S04]  /*264f0*/  LDL.LU R5, [R1+0x74] ;  /* 0x0000740001057983 */ /* 0x000ea80000300800 */
[----:B------:R-:W2:Y:S04]  /*26500*/  LDL.LU R6, [R1+0x80] ;  /* 0x0000800001067983 */ /* 0x000ea80000300800 */
[----:B------:R-:W-:Y:S04]  /*26510*/  STL.64 [R1], R20 ;  /* 0x0000001401007387 */ /* 0x000fe80000100a00 */
[----:B------:R0:W-:Y:S04]  /*26520*/  STL.64 [R1+0x8], R22 ;  /* 0x0000081601007387 */ /* 0x0001e80000100a00 */
[----:B0-----:R-:W3:Y:S04]  /*26530*/  LDL.LU.64 R22, [R1+0x1750] ;  /* 0x0017500001167983 */ /* 0x001ee80000300a00 */
[----:B------:R-:W3:Y:S01]  /*26540*/  LDL.LU.64 R20, [R1+0x1748] ;  /* 0x0017480001147983 */ /* 0x000ee20000300a00 */
[----:B------:R-:W-:-:S02]  /*26550*/  F2FP.F16.E4M3.UNPACK_B R7, R7.H1 ;  /* 0x00000007ff07723e */ /* 0x000fc400030006ff */
[----:B--2---:R-:W-:-:S07]  /*26560*/  F2FP.F16.E4M3.UNPACK_B R6, R6.H1 ;  /* 0x00000006ff06723e */ /* 0x004fce00030006ff */
[----:B---3--:R-:W-:-:S15]  /*26570*/  HMMA.16816.F32 R20, R8, R6, R20 ;  /* 0x000000060814723c */ /* 0x008fde0000001814 */
[----:B------:R-:W-:-:S04]  /*26580*/  NOP ;  /* 0x0000000000007918 */ /* 0x000fc80000000000 */
[----:B------:R-:W-:Y:S04]  /*26590*/  STL.64 [R1+0x30], R20 ;  /* 0x0000301401007387 */ /* 0x000fe80000100a00 */
[----:B------:R0:W-:Y:S04]  /*265a0*/  STL.64 [R1+0x38], R22 ;  /* 0x0000381601007387 */ /* 0x0001e80000100a00 */
[----:B0-----:R-:W2:Y:S04]  /*265b0*/  LDL.LU.64 R22, [R1+0x1740] ;  /* 0x0017400001167983 */ /* 0x001ea80000300a00 */
[----:B------:R-:W2:Y:S01]  /*265c0*/  LDL.LU.64 R20, [R1+0x1738] ;  /* 0x0017380001147983 */ /* 0x000ea20000300a00 */
[----:B------:R-:W-:-:S02]  /*265d0*/  F2FP.F16.E4M3.UNPACK_B R4, R4.H1 ;  /* 0x00000004ff04723e */ /* 0x000fc400030006ff */
[----:B------:R-:W-:-:S07]  /*265e0*/  F2FP.F16.E4M3.UNPACK_B R5, R5.H1 ;  /* 0x00000005ff05723e */ /* 0x000fce00030006ff */
[----:B--2---:R-:W-:-:S15]  /*265f0*/  HMMA.16816.F32 R20, R8, R4, R20 ;  /* 0x000000040814723c */ /* 0x004fde0000001814 */
[----:B------:R-:W-:-:S04]  /*26600*/  NOP ;  /* 0x0000000000007918 */ /* 0x000fc80000000000 */
[----:B------:R-:W-:Y:S04]  /*26610*/  STL.64 [R1+0x40], R20 ;  /* 0x0000401401007387 */ /* 0x000fe80000100a00 */
[----:B------:R0:W-:Y:S04]  /*26620*/  STL.64 [R1+0x48], R22 ;  /* 0x0000481601007387 */ /* 0x0001e80000100a00 */
[----:B0-----:R-:W2:Y:S04]  /*26630*/  LDL.LU.64 R22, [R1+0x1730] ;  /* 0x0017300001167983 */ /* 0x001ea80000300a00 */
[----:B------:R-:W3:Y:S01]  /*26640*/  LDL.LU.64 R20, [R1+0x1728] ;  /* 0x0017280001147983 */ /* 0x000ee20000300a00 */
[----:B------:R-:W-:-:S02]  /*26650*/  F2FP.F16.E4M3.UNPACK_B R2, R2.H1 ;  /* 0x00000002ff02723e */ /* 0x000fc400030006ff */
[----:B------:R-:W-:-:S07]  /*26660*/  F2FP.F16.E4M3.UNPACK_B R3, R3.H1 ;  /* 0x00000003ff03723e */ /* 0x000fce00030006ff */
[----:B------:R-:W-:Y:S01]  /*26670*/  HMMA.16816.F32 R8, R8, R2, R12 ;  /* 0x000000020808723c */ /* 0x000fe2000000180c */
[----:B-----5:R-:W-:-:S15]  /*26680*/  IMAD R28, R29, 0x100, R28 ;  /* 0x000001001d1c7824 */ /* 0x020fde00078e021c */
[----:B------:R-:W-:-:S03]  /*26690*/  NOP ;  /* 0x0000000000007918 */ /* 0x000fc60000000000 */
[----:B------:R-:W-:Y:S01]  /*266a0*/  IMAD.MOV.U32 R29, RZ, RZ, R11 ;  /* 0x000000ffff1d7224 */ /* 0x000fe200078e000b */
[----:B------:R-:W-:Y:S01]  /*266b0*/  F2FP.F16.E4M3.UNPACK_B R11, R28 ;  /* 0x0000001cff0b723e */ /* 0x000fe200020006ff */
[----:B--2---:R-:W-:Y:S02]  /*266c0*/  IMAD R26, R26, 0x100, R22 ;  /* 0x000001001a1a7824 */ /* 0x004fe400078e0216 */
[----:B---3--:R-:W-:Y:S02]  /*266d0*/  IMAD R0, R0, 0x100, R21 ;  /* 0x0000010000007824 */ /* 0x008fe400078e0215 */
[----:B------:R-:W-:Y:S01]  /*266e0*/  IMAD R27, R27, 0x100, R23 ;  /* 0x000001001b1b7824 */ /* 0x000fe200078e0217 */
[----:B------:R-:W2:Y:S04]  /*266f0*/  LDL.LU R21, [R1+0x1720] ;  /* 0x0017200001157983 */ /* 0x000ea80000300800 */
[----:B------:R-:W2:Y:S04]  /*26700*/  LDL.LU R22, [R1+0x171c] ;  /* 0x00171c0001167983 */ /* 0x000ea80000300800 */
[----:B------:R-:W2:Y:S04]  /*26710*/  LDL.LU R23, [R1+0x1718] ;  /* 0x0017180001177983 */ /* 0x000ea80000300800 */
[----:B------:R-:W3:Y:S04]  /*26720*/  LDL.LU.64 R14, [R1+0x1710] ;  /* 0x00171000010e7983 */ /* 0x000ee80000300a00 */
[----:B------:R-:W3:Y:S04]  /*26730*/  LDL.LU.64 R12, [R1+0x1708] ;  /* 0x00170800010c7983 */ /* 0x000ee80000300a00 */
[----:B------:R-:W-:Y:S04]  /*26740*/  STL.64 [R1+0x20], R8 ;  /* 0x0000200801007387 */ /* 0x000fe80000100a00 */
[----:B------:R0:W-:Y:S02]  /*26750*/  STL [R1+0x28], R10 ;  /* 0x0000280a01007387 */ /* 0x0001e40000100800 */
[----:B0-----:R-:W-:-:S02]  /*26760*/  F2FP.F16.E4M3.UNPACK_B R10, R26 ;  /* 0x0000001aff0a723e */ /* 0x001fc400020006ff */
[----:B------:R-:W-:Y:S02]  /*26770*/  F2FP.F16.E4M3.UNPACK_B R8, R0 ;  /* 0x00000000ff08723e */ /* 0x000fe400020006ff */
[----:B------:R-:W-:-:S07]  /*26780*/  F2FP.F16.E4M3.UNPACK_B R9, R27 ;  /* 0x0000001bff09723e */ /* 0x000fce00020006ff */
[----:B----4-:R-:W-:-:S15]  /*26790*/  HMMA.16816.F32 R16, R8, R24, R16 ;  /* 0x000000180810723c */ /* 0x010fde0000001810 */
[----:B------:R-:W-:-:S04]  /*267a0*/  NOP ;  /* 0x0000000000007918 */ /* 0x000fc80000000000 */
[----:B------:R0:W-:Y:S04]  /*267b0*/  STL [R1+0x10], R16 ;  /* 0x0000101001007387 */ /* 0x0001e80000100800 */
[----:B------:R1:W-:Y:S04]  /*267c0*/  STL.64 [R1+0x18], R18 ;  /* 0x0000181201007387 */ /* 0x0003e80000100a00 */
[----:B------:R-:W4:Y:S01]  /*267d0*/  LDL.LU R0, [R1+0x59c] ;  /* 0x00059c0001007983 */ /* 0x000f220000300800 */
[----:B0-----:R-:W-:-:S03]  /*267e0*/  IMAD.MOV.U32 R16, RZ, RZ, R17 ;  /* 0x000000ffff107224 */ /* 0x001fc600078e0011 */
[----:B------:R-:W5:Y:S04]  /*267f0*/  LDL.LU R17, [R1+0x5b0] ;  /* 0x0005b00001117983 */ /* 0x000f680000300800 */
[----:B-1----:R-:W2:Y:S04]  /*26800*/  LDL.LU R18, [R1+0x5a8] ;  /* 0x0005a80001127983 */ /* 0x002ea80000300800 */
[----:B------:R-:W2:Y:S04]  /*26810*/  LDL.LU R19, [R1+0x5b8] ;  /* 0x0005b80001137983 */ /* 0x000ea80000300800 */
[----:B------:R-:W2:Y:S04]  /*26820*/  LDL.LU R26, [R1+0x5cc] ;  /* 0x0005cc00011a7983 */ /* 0x000ea80000300800 */
[----:B--2---:R0:W-:Y:S04]  /*26830*/  STL [R1+0x16c4], R26 ;  /* 0x0016c41a01007387 */ /* 0x0041e80000100800 */
[----:B0-----:R-:W2:Y:S04]  /*26840*/  LDL.LU R26, [R1+0x5c0] ;  /* 0x0005c000011a7983 */ /* 0x001ea80000300800 */
[----:B------:R-:W2:Y:S01]  /*26850*/  LDL.LU R27, [R1+0x5c4] ;  /* 0x0005c400011b7983 */ /* 0x000ea20000300800 */
[C---:B---3--:R-:W-:Y:S08]  /*26860*/  HMMA.16816.F32 R12, R8.reuse, R6, R12 ;  /* 0x00000006080c723c */ /* 0x048ff0000000180c */
[----:B------:R-:W-:Y:S01]  /*26870*/  HMMA.16816.F32 R20, R8, R4, R20 ;  /* 0x000000040814723c */ /* 0x000fe20000001814 */
[----:B--2---:R0:W-:Y:S04]  /*26880*/  STL [R1+0x16c0], R27 ;  /* 0x0016c01b01007387 */ /* 0x0041e80000100800 */
[----:B0-----:R-:W2:Y:S04]  /*26890*/  LDL.LU R27, [R1+0x5d0] ;  /* 0x0005d000011b7983 */ /* 0x001ea80000300800 */
[----:B------:R-:W3:Y:S04]  /*268a0*/  LDL.LU R28, [R1+0x5d4] ;  /* 0x0005d400011c7983 */ /* 0x000ee80000300800 */
[----:B---3--:R0:W-:Y:S04]  /*268b0*/  STL [R1+0x16bc], R28 ;  /* 0x0016bc1c01007387 */ /* 0x0081e80000100800 */
[----:B0-----:R-:W3:Y:S04]  /*268c0*/  LDL.LU R28, [R1+0x5c8] ;  /* 0x0005c800011c7983 */ /* 0x001ee80000300800 */
[----:B------:R-:W2:Y:S04]  /*268d0*/  LDL.LU R6, [R1+0x5b4] ;  /* 0x0005b40001067983 */ /* 0x000ea80000300800 */
[----:B------:R0:W-:Y:S04]  /*268e0*/  STL.64 [R1+0x16a0], R14 ;  /* 0x0016a00e01007387 */ /* 0x0001e80000100a00 */
[----:B0-----:R-:W4:Y:S04]  /*268f0*/  LDL.LU R15, [R1+0x5a0] ;  /* 0x0005a000010f7983 */ /* 0x001f280000300800 */
[----:B------:R-:W-:Y:S04]  /*26900*/  STL.64 [R1+0x1698], R12 ;  /* 0x0016980c01007387 */ /* 0x000fe80000100a00 */
[----:B------:R-:W5:Y:S04]  /*26910*/  LDL.LU R4, [R1+0x5ac] ;  /* 0x0005ac0001047983 */ /* 0x000f680000300800 */
[----:B------:R-:W2:Y:S04]  /*26920*/  LDL.LU R5, [R1+0x5a4] ;  /* 0x0005a40001057983 */ /* 0x000ea80000300800 */
[----:B------:R-:W-:Y:S04]  /*26930*/  STL.64 [R1+0x16b0], R22 ;  /* 0x0016b01601007387 */ /* 0x000fe80000100a00 */
[----:B------:R0:W-:Y:S04]  /*26940*/  STL.64 [R1+0x16a8], R20 ;  /* 0x0016a81401007387 */ /* 0x0001e80000100a00 */
[----:B0-----:R-:W2:Y:S01]  /*26950*/  LDL.LU R20, [R1+0x20] ;  /* 0x0000200001147983 */ /* 0x001ea20000300800 */
[----:B------:R-:W-:-:S03]  /*26960*/  IMAD.MOV.U32 R23, RZ, RZ, R29 ;  /* 0x000000ffff177224 */ /* 0x000fc600078e001d */
[----:B--2---:R0:W-:Y:S04]  /*26970*/  STL [R1+0x16b8], R20 ;  /* 0x0016b81401007387 */ /* 0x0041e80000100800 */
[----:B0-----:R-:W2:Y:S04]  /*26980*/  LDL.LU R20, [R1+0x5d8] ;  /* 0x0005d80001147983 */ /* 0x001ea80000300800 */
[----:B------:R-:W2:Y:S04]  /*26990*/  LDL.LU R21, [R1+0x24] ;  /* 0x0000240001157983 */ /* 0x000ea80000300800 */
[----:B------:R-:W2:Y:S04]  /*269a0*/  LDL.LU R22, [R1+0x28] ;  /* 0x0000280001167983 */ /* 0x000ea80000300800 */
[----:B------:R-:W3:Y:S04]  /*269b0*/  LDL R7, [R1+0x8c] ;  /* 0x00008c0001077983 */ /* 0x000ee80000100800 */
[----:B------:R-:W3:Y:S04]  /*269c0*/  LDL R29, [R1+0x78] ;  /* 0x00007800011d7983 */ /* 0x000ee80000100800 */
[----:B--2---:R-:W-:Y:S04]  /*269d0*/  STL.64 [R1+0x16d0], R22 ;  /* 0x0016d01601007387 */ /* 0x004fe80000100a00 */
[----:B------:R0:W-:Y:S04]  /*269e0*/  STL.64 [R1+0x16c8], R20 ;  /* 0x0016c81401007387 */ /* 0x0001e80000100a00 */
[----:B0-----:R-:W2:Y:S04]  /*269f0*/  LDL.LU R20, [R1+0x40] ;  /* 0x0000400001147983 */ /* 0x001ea80000300800 */
[----:B------:R-:W2:Y:S04]  /*26a00*/  LDL.LU R21, [R1+0x44] ;  /* 0x0000440001157983 */ /* 0x000ea80000300800 */
        /* <DEDUP_REMOVED lines=9> */
[----:B------:R-:W2:Y:S01]  /*26aa0*/  LDL.LU R23, [R1+0x3c] ;  /* 0x00003c0001177983 */ /* 0x000ea20000300800 */
[----:B------:R-:W-:-:S02]  /*26ab0*/  IMAD.MOV.U32 R13, RZ, RZ, R16 ;  /* 0x000000ffff0d7224 */ /* 0x000fc400078e0010 */
[----:B----4-:R-:W-:Y:S02]  /*26ac0*/  IMAD R0, R0, 0x100, R15 ;  /* 0x0000010000007824 */ /* 0x010fe400078e020f */
[----:B-----5:R-:W-:Y:S02]  /*26ad0*/  IMAD R4, R4, 0x100, R17 ;  /* 0x0000010004047824 */ /* 0x020fe400078e0211 */
[----:B------:R-:W-:Y:S02]  /*26ae0*/  IMAD R5, R5, 0x100, R18 ;  /* 0x0000010005057824 */ /* 0x000fe400078e0212 */
[----:B------:R-:W-:Y:S01]  /*26af0*/  IMAD R6, R6, 0x100, R19 ;  /* 0x0000010006067824 */ /* 0x000fe200078e0213 */
[----:B--2---:R-:W-:Y:S04]  /*26b00*/  STL.64 [R1+0x16f0], R22 ;  /* 0x0016f01601007387 */ /* 0x004fe80000100a00 */
[----:B------:R0:W-:Y:S04]  /*26b10*/  STL.64 [R1+0x16e8], R20 ;  /* 0x0016e81401007387 */ /* 0x0001e80000100a00 */
[----:B0-----:R-:W2:Y:S04]  /*26b20*/  LDL.LU R20, [R1] ;  /* 0x0000000001147983 */ /* 0x001ea80000300800 */
[----:B------:R-:W2:Y:S04]  /*26b30*/  LDL.LU R21, [R1+0x4] ;  /* 0x0000040001157983 */ /* 0x000ea80000300800 */
[----:B------:R-:W2:Y:S04]  /*26b40*/  LDL.LU R22, [R1+0x8] ;  /* 0x0000080001167983 */ /* 0x000ea80000300800 */
[----:B------:R-:W2:Y:S04]  /*26b50*/  LDL.LU R23, [R1+0xc] ;  /* 0x00000c0001177983 */ /* 0x000ea80000300800 */
[----:B------:R-:W4:Y:S04]  /*26b60*/  LDL.LU R12, [R1+0x10] ;  /* 0x00001000010c7983 */ /* 0x000f280000300800 */
[----:B------:R-:W5:Y:S04]  /*26b70*/  LDL.LU R16, [R1+0x1704] ;  /* 0x0017040001107983 */ /* 0x000f680000300800 */
[----:B------:R-:W4:Y:S04]  /*26b80*/  LDL.LU R14, [R1+0x18] ;  /* 0x00001800010e7983 */ /* 0x000f280000300800 */
[----:B------:R-:W4:Y:S04]  /*26b90*/  LDL.LU R15, [R1+0x1c] ;  /* 0x00001c00010f7983 */ /* 0x000f280000300800 */
[----:B------:R-:W5:Y:S04]  /*26ba0*/  LDL.LU R17, [R1+0x1700] ;  /* 0x0017000001117983 */ /* 0x000f680000300800 */
[----:B------:R-:W5:Y:S04]  /*26bb0*/  LDL.LU R18, [R1+0x16fc] ;  /* 0x0016fc0001127983 */ /* 0x000f680000300800 */
[----:B------:R-:W5:Y:S01]  /*26bc0*/  LDL.LU R19, [R1+0x16f8] ;  /* 0x0016f80001137983 */ /* 0x000f620000300800 */
[----:B---3--:R-:W-:-:S02]  /*26bd0*/  F2FP.F16.E4M3.UNPACK_B R24, R24 ;  /* 0x00000018ff18723e */ /* 0x008fc400020006ff */
[----:B------:R-:W-:Y:S01]  /*26be0*/  F2FP.F16.E4M3.UNPACK_B R25, R25 ;  /* 0x00000019ff19723e */ /* 0x000fe200020006ff */
[----:B-----5:R-:W-:Y:S01]  /*26bf0*/  HMMA.16816.F32 R16, R8, R2, R16 ;  /* 0x000000020810723c */ /* 0x020fe20000001810 */
[----:B------:R-:W-:Y:S02]  /*26c00*/  F2FP.F16.E4M3.UNPACK_B R8, R0 ;  /* 0x00000000ff08723e */ /* 0x000fe400020006ff */
[----:B------:R-:W-:Y:S02]  /*26c10*/  F2FP.F16.E4M3.UNPACK_B R10, R4 ;  /* 0x00000004ff0a723e */ /* 0x000fe400020006ff */
[----:B------:R-:W-:Y:S02]  /*26c20*/  F2FP.F16.E4M3.UNPACK_B R9, R5 ;  /* 0x00000005ff09723e */ /* 0x000fe400020006ff */
[----:B------:R-:W-:Y:S01]  /*26c30*/  F2FP.F16.E4M3.UNPACK_B R11, R6 ;  /* 0x00000006ff0b723e */ /* 0x000fe200020006ff */
[----:B------:R-:W3:Y:S04]  /*26c40*/  LDL R2, [R1+0x68] ;  /* 0x0000680001027983 */ /* 0x000ee80000100800 */
[----:B------:R-:W5:Y:S04]  /*26c50*/  LDL R3, [R1+0x6c] ;  /* 0x00006c0001037983 */ /* 0x000f680000100800 */
[----:B------:R-:W3:Y:S04]  /*26c60*/  LDL.LU R0, [R1+0x5bc] ;  /* 0x0005bc0001007983 */ /* 0x000ee80000300800 */
[----:B------:R-:W3:Y:S04]  /*26c70*/  LDL R4, [R1+0x88] ;  /* 0x0000880001047983 */ /* 0x000ee80000100800 */
[----:B------:R-:W4:Y:S01]  /*26c80*/  LDL R5, [R1+0x7c] ;  /* 0x00007c0001057983 */ /* 0x000f220000100800 */
[----:B--2---:R-:W-:-:S15]  /*26c90*/  HMMA.16816.F32 R20, R8, R24, R20 ;  /* 0x000000180814723c */ /* 0x004fde0000001814 */
[----:B------:R-:W-:-:S04]  /*26ca0*/  NOP ;  /* 0x0000000000007918 */ /* 0x000fc80000000000 */
[----:B------:R-:W-:Y:S04]  /*26cb0*/  STL.64 [R1], R20 ;  /* 0x0000001401007387 */ /* 0x000fe80000100a00 */
[----:B------:R0:W-:Y:S04]  /*26cc0*/  STL.64 [R1+0x8], R22 ;  /* 0x0000081601007387 */ /* 0x0001e80000100a00 */
[----:B0-----:R-:W2:Y:S04]  /*26cd0*/  LDL.LU.64 R22, [R1+0x16f0] ;  /* 0x0016f00001167983 */ /* 0x001ea80000300a00 */
[----:B------:R-:W2:Y:S01]  /*26ce0*/  LDL.LU.64 R20, [R1+0x16e8] ;  /* 0x0016e80001147983 */ /* 0x000ea20000300a00 */
[----:B------:R-:W-:-:S02]  /*26cf0*/  F2FP.F16.E4M3.UNPACK_B R7, R7 ;  /* 0x00000007ff07723e */ /* 0x000fc400020006ff */
[----:B---3--:R-:W-:Y:S02]  /*26d00*/  F2FP.F16.E4M3.UNPACK_B R6, R4 ;  /* 0x00000004ff06723e */ /* 0x008fe400020006ff */
[----:B------:R-:W-:-:S05]  /*26d10*/  F2FP.F16.E4M3.UNPACK_B R4, R29 ;  /* 0x0000001dff04723e */ /* 0x000fca00020006ff */
[----:B--2---:R-:W-:-:S15]  /*26d20*/  HMMA.16816.F32 R20, R8, R6, R20 ;  /* 0x000000060814723c */ /* 0x004fde0000001814 */
[----:B------:R-:W-:-:S04]  /*26d30*/  NOP ;  /* 0x0000000000007918 */ /* 0x000fc80000000000 */
[----:B------:R-:W-:Y:S04]  /*26d40*/  STL.64 [R1+0x30], R20 ;  /* 0x0000301401007387 */ /* 0x000fe80000100a00 */
[----:B------:R0:W-:Y:S01]  /*26d50*/  STL [R1+0x38], R22 ;  /* 0x0000381601007387 */ /* 0x0001e20000100800 */
[----:B------:R-:W-:-:S03]  /*26d60*/  IMAD.MOV.U32 R29, RZ, RZ, R23 ;  /* 0x000000ffff1d7224 */ /* 0x000fc600078e0017 */
[----:B0-----:R-:W2:Y:S04]  /*26d70*/  LDL.LU.64 R22, [R1+0x16e0] ;  /* 0x0016e00001167983 */ /* 0x001ea80000300a00 */
[----:B------:R-:W2:Y:S01]  /*26d80*/  LDL.LU.64 R20, [R1+0x16d8] ;  /* 0x0016d80001147983 */ /* 0x000ea20000300a00 */
[----:B----4-:R-:W-:Y:S01]  /*26d90*/  F2FP.F16.E4M3.UNPACK_B R5, R5 ;  /* 0x00000005ff05723e */ /* 0x010fe200020006ff */
[----:B------:R-:W-:-:S06]  /*26da0*/  IMAD R0, R0, 0x100, R26 ;  /* 0x0000010000007824 */ /* 0x000fcc00078e021a */
[----:B--2---:R-:W-:-:S15]  /*26db0*/  HMMA.16816.F32 R20, R8, R4, R20 ;  /* 0x000000040814723c */ /* 0x004fde0000001814 */
[----:B------:R-:W-:-:S04]  /*26dc0*/  NOP ;  /* 0x0000000000007918 */ /* 0x000fc80000000000 */
[----:B------:R-:W-:Y:S04]  /*26dd0*/  STL.64 [R1+0x40], R20 ;  /* 0x0000401401007387 */ /* 0x000fe80000100a00 */
[----:B------:R0:W-:Y:S04]  /*26de0*/  STL.64 [R1+0x48], R22 ;  /* 0x0000481601007387 */ /* 0x0001e80000100a00 */
[----:B0-----:R-:W2:Y:S04]  /*26df0*/  LDL.LU.64 R22, [R1+0x16d0] ;  /* 0x0016d00001167983 */ /* 0x001ea80000300a00 */
[----:B------:R-:W3:Y:S04]  /*26e00*/  LDL.LU.64 R20, [R1+0x16c8] ;  /* 0x0016c80001147983 */ /* 0x000ee80000300a00 */
[----:B------:R-:W4:Y:S02]  /*26e10*/  LDL.LU R26, [R1+0x16c4] ;  /* 0x0016c400011a7983 */ /* 0x000f240000300800 */
[----:B----4-:R-:W-:-:S02]  /*26e20*/  IMAD R26, R26, 0x100, R27 ;  /* 0x000001001a1a7824 */ /* 0x010fc400078e021b */
[----:B------:R-:W4:Y:S02]  /*26e30*/  LDL.LU R27, [R1+0x16c0] ;  /* 0x0016c000011b7983 */ /* 0x000f240000300800 */
[----:B----4-:R-:W-:Y:S02]  /*26e40*/  IMAD R27, R27, 0x100, R28 ;  /* 0x000001001b1b7824 */ /* 0x010fe400078e021c */
[----:B------:R-:W3:Y:S01]  /*26e50*/  LDL.LU R28, [R1+0x16bc] ;  /* 0x0016bc00011c7983 */ /* 0x000ee20000300800 */
[----:B------:R-:W-:Y:S02]  /*26e60*/  F2FP.F16.E4M3.UNPACK_B R2, R2 ;  /* 0x00000002ff02723e */ /* 0x000fe400020006ff */
[----:B-----5:R-:W-:Y:S01]  /*26e70*/  F2FP.F16.E4M3.UNPACK_B R3, R3 ;  /* 0x00000003ff03723e */ /* 0x020fe200020006ff */
[----:B---3--:R-:W-:Y:S02]  /*26e80*/  IMAD R28, R28, 0x100, R20 ;  /* 0x000001001c1c7824 */ /* 0x008fe400078e0214 */
[----:B------:R-:W2:Y:S04]  /*26e90*/  LDL.LU R20, [R1+0x16b8] ;  /* 0x0016b80001147983 */ /* 0x000ea80000300800 */
[----:B--2---:R-:W-:Y:S01]  /*26ea0*/  HMMA.16816.F32 R8, R8, R2, R20 ;  /* 0x000000020808723c */ /* 0x004fe20000001814 */
[----:B------:R-:W2:Y:S04]  /*26eb0*/  LDL.LU.64 R22, [R1+0x16b0] ;  /* 0x0016b00001167983 */ /* 0x000ea80000300a00 */
[----:B------:R-:W2:-:S14]  /*26ec0*/  LDL.LU.64 R20, [R1+0x16a8] ;  /* 0x0016a80001147983 */ /* 0x000e9c0000300a00 */
[----:B------:R0:W-:Y:S04]  /*26ed0*/  STL.64 [R1+0x20], R8 ;  /* 0x0000200801007387 */ /* 0x0001e80000100a00 */
[----:B------:R1:W-:Y:S01]  /*26ee0*/  STL.64 [R1+0x28], R10 ;  /* 0x0000280a01007387 */ /* 0x0003e20000100a00 */
[----:B0-----:R-:W-:Y:S02]  /*26ef0*/  F2FP.F16.E4M3.UNPACK_B R8, R0 ;  /* 0x00000000ff08723e */ /* 0x001fe400020006ff */
[----:B-1----:R-:W-:Y:S02]  /*26f00*/  F2FP.F16.E4M3.UNPACK_B R10, R26 ;  /* 0x0000001aff0a723e */ /* 0x002fe400020006ff */
[----:B------:R-:W-:Y:S02]  /*26f10*/  F2FP.F16.E4M3.UNPACK_B R9, R27 ;  /* 0x0000001bff09723e */ /* 0x000fe400020006ff */
[----:B------:R-:W-:Y:S01]  /*26f20*/  F2FP.F16.E4M3.UNPACK_B R11, R28 ;  /* 0x0000001cff0b723e */ /* 0x000fe200020006ff */
[----:B------:R-:W3:Y:S06]  /*26f30*/  LDL.LU R0, [R1+0x5dc] ;  /* 0x0005dc0001007983 */ /* 0x000eec0000300800 */
[----:B------:R-:W-:-:S15]  /*26f40*/  HMMA.16816.F32 R12, R8, R24, R12 ;  /* 0x00000018080c723c */ /* 0x000fde000000180c */
[----:B------:R-:W-:-:S04]  /*26f50*/  NOP ;  /* 0x0000000000007918 */ /* 0x000fc80000000000 */
[----:B------:R-:W-:Y:S02]  /*26f60*/  IMAD.MOV.U32 R26, RZ, RZ, R14 ;  /* 0x000000ffff1a7224 */ /* 0x000fe400078e000e */
[----:B------:R-:W-:Y:S02]  /*26f70*/  IMAD.MOV.U32 R25, RZ, RZ, R15 ;  /* 0x000000ffff197224 */ /* 0x000fe400078e000f */
[----:B------:R-:W-:Y:S02]  /*26f80*/  IMAD.MOV.U32 R28, RZ, RZ, R12 ;  /* 0x000000ffff1c7224 */ /* 0x000fe400078e000c */
[----:B------:R-:W-:Y:S01]  /*26f90*/  IMAD.MOV.U32 R27, RZ, RZ, R13 ;  /* 0x000000ffff1b7224 */ /* 0x000fe200078e000d */
[----:B------:R-:W4:Y:S04]  /*26fa0*/  LDL.LU.64 R14, [R1+0x16a0] ;  /* 0x0016a000010e7983 */ /* 0x000f280000300a00 */
[----:B------:R-:W4:Y:S04]  /*26fb0*/  LDL.LU.64 R12, [R1+0x1698] ;  /* 0x00169800010c7983 */ /* 0x000f280000300a00 */
[----:B------:R-:W5:Y:S01]  /*26fc0*/  LDL.LU R24, [R1+0x5f4] ;  /* 0x0005f40001187983 */ /* 0x000f620000300800 */
[----:B----4-:R-:W-:Y:S03]  /*26fd0*/  HMMA.16816.F32 R12, R8, R6, R12 ;  /* 0x00000006080c723c */ /* 0x010fe6000000180c */
[----:B------:R-:W4:Y:S04]  /*26fe0*/  LDL.LU R6, [R1+0x58] ;  /* 0x0000580001067983 */ /* 0x000f280000300800 */
[----:B------:R-:W3:-:S12]  /*26ff0*/  LDL.LU R7, [R1+0x5c] ;  /* 0x00005c0001077983 */ /* 0x000ed80000300800 */
[----:B------:R0:W-:Y:S04]  /*27000*/  STL.64 [R1+0x1648], R14 ;  /* 0x0016480e01007387 */ /* 0x0001e80000100a00 */
[----:B0-----:R-:W3:Y:S04]  /*27010*/  LDL.LU R14, [R1+0x5e4] ;  /* 0x0005e400010e7983 */ /* 0x001ee80000300800 */
[----:B------:R-:W5:Y:S01]  /*27020*/  LDL.LU R15, [R1+0x5f8] ;  /* 0x0005f800010f7983 */ /* 0x000f620000300800 */
[C---:B--2---:R-:W-:Y:S08]  /*27030*/  HMMA.16816.F32 R20, R8.reuse, R4, R20 ;  /* 0x000000040814723c */ /* 0x044ff00000001814 */
[----:B------:R-:W-:Y:S01]  /*27040*/  HMMA.16816.F32 R16, R8, R2, R16 ;  /* 0x000000020810723c */ /* 0x000fe20000001810 */
[----:B------:R0:W-:Y:S04]  /*27050*/  STL.64 [R1+0x1640], R12 ;  /* 0x0016400c01007387 */ /* 0x0001e80000100a00 */
[----:B0-----:R-:W2:Y:S04]  /*27060*/  LDL.LU R12, [R1+0x5ec] ;  /* 0x0005ec00010c7983 */ /* 0x001ea80000300800 */
[----:B------:R-:W2:Y:S04]  /*27070*/  LDL.LU R13, [R1+0x5e8] ;  /* 0x0005e800010d7983 */ /* 0x000ea80000300800 */
[----:B------:R-:W3:Y:S04]  /*27080*/  LDL.LU R4, [R1+0x5e0] ;  /* 0x0005e00001047983 */ /* 0x000ee80000300800 */
[----:B------:R-:W2:Y:S04]  /*27090*/  LDL.LU R5, [R1+0x5f0] ;  /* 0x0005f00001057983 */ /* 0x000ea80000300800 */
[----:B------:R0:W-:Y:S04]  /*270a0*/  STL.64 [R1+0x1638], R22 ;  /* 0x0016381601007387 */ /* 0x0001e80000100a00 */
[----:B------:R-:W-:Y:S04]  /*270b0*/  STL.64 [R1+0x1630], R20 ;  /* 0x0016301401007387 */ /* 0x000fe80000100a00 */
[----:B0-----:R-:W4:Y:S04]  /*270c0*/  LDL.LU R23, [R1+0xa0] ;  /* 0x0000a00001177983 */ /* 0x001f280000300800 */
[----:B------:R0:W-:Y:S04]  /*270d0*/  STL [R1+0x161c], R16 ;  /* 0x00161c1001007387 */ /* 0x0001e80000100800 */
[----:B------:R-:W-:Y:S04]  /*270e0*/  STL [R1+0x1618], R17 ;  /* 0x0016181101007387 */ /* 0x000fe80000100800 */
[----:B------:R-:W-:Y:S04]  /*270f0*/  STL [R1+0x1614], R18 ;  /* 0x0016141201007387 */ /* 0x000fe80000100800 */
[----:B------:R1:W-:Y:S01]  /*27100*/  STL [R1+0x1610], R19 ;  /* 0x0016101301007387 */ /* 0x0003e20000100800 */
[----:B-----5:R-:W-:-:S02]  /*27110*/  IMAD R24, R24, 0x100, R15 ;  /* 0x0000010018187824 */ /* 0x020fc400078e020f */
[----:B------:R-:W-:Y:S02]  /*27120*/  IMAD.MOV.U32 R15, RZ, RZ, R25 ;  /* 0x000000ffff0f7224 */ /* 0x000fe400078e0019 */
[----:B------:R-:W5:Y:S04]  /*27130*/  LDL.LU R25, [R1+0x8c] ;  /* 0x00008c0001197983 */ /* 0x000f680000300800 */
[----:B0-----:R-:W4:Y:S04]  /*27140*/  LDL.LU R16, [R1+0x78] ;  /* 0x0000780001107983 */ /* 0x001f280000300800 */
[----:B-1----:R-:W4:Y:S01]  /*27150*/  LDL.LU R19, [R1+0x7c] ;  /* 0x00007c0001137983 */ /* 0x002f220000300800 */
[----:B---3--:R-:W-:-:S02]  /*27160*/  IMAD R0, R0, 0x100, R4 ;  /* 0x0000010000007824 */ /* 0x008fc400078e0204 */
[----:B--2---:R-:W-:Y:S02]  /*27170*/  IMAD R4, R12, 0x100, R5 ;  /* 0x000001000c047824 */ /* 0x004fe400078e0205 */
[----:B------:R-:W-:Y:S02]  /*27180*/  IMAD R5, R14, 0x100, R13 ;  /* 0x000001000e057824 */ /* 0x000fe400078e020d */
[----:B------:R-:W-:Y:S01]  /*27190*/  IMAD.MOV.U32 R14, RZ, RZ, R26 ;  /* 0x000000ffff0e7224 */ /* 0x000fe200078e001a */
[----:B----4-:R-:W-:Y:S04]  /*271a0*/  STL [R1+0x1694], R19 ;  /* 0x0016941301007387 */ /* 0x010fe80000100800 */
[----:B------:R0:W-:Y:S04]  /*271b0*/  STL [R1+0x1690], R16 ;  /* 0x0016901001007387 */ /* 0x0001e80000100800 */
[----:B0-----:R-:W2:Y:S04]  /*271c0*/  LDL.LU R16, [R1] ;  /* 0x0000000001107983 */ /* 0x001ea80000300800 */
[----:B------:R-:W2:Y:S04]  /*271d0*/  LDL.LU R17, [R1+0x4] ;  /* 0x0000040001117983 */ /* 0x000ea80000300800 */
[----:B------:R-:W2:Y:S04]  /*271e0*/  LDL.LU R18, [R1+0x8] ;  /* 0x0000080001127983 */ /* 0x000ea80000300800 */
[----:B------:R-:W2:Y:S04]  /*271f0*/  LDL.LU R19, [R1+0xc] ;  /* 0x00000c0001137983 */ /* 0x000ea80000300800 */
[----:B------:R-:W3:Y:S04]  /*27200*/  LDL.LU R2, [R1+0x68] ;  /* 0x0000680001027983 */ /* 0x000ee80000300800 */
[----:B------:R-:W4:Y:S04]  /*27210*/  LDL.LU R3, [R1+0x6c] ;  /* 0x00006c0001037983 */ /* 0x000f280000300800 */
[----:B------:R-:W2:Y:S04]  /*27220*/  LDL.LU R20, [R1+0x5fc] ;  /* 0x0005fc0001147983 */ /* 0x000ea80000300800 */
[----:B------:R-:W2:Y:S04]  /*27230*/  LDL.LU R21, [R1+0x610] ;  /* 0x0006100001157983 */ /* 0x000ea80000300800 */
[----:B------:R-:W2:Y:S04]  /*27240*/  LDL.LU R26, [R1+0x60c] ;  /* 0x00060c00011a7983 */ /* 0x000ea80000300800 */
[----:B------:R-:W2:Y:S04]  /*27250*/  LDL.LU R22, [R1+0x608] ;  /* 0x0006080001167983 */ /* 0x000ea80000300800 */
[----:B--2---:R-:W-:Y:S04]  /*27260*/  STL.64 [R1+0x1678], R22 ;  /* 0x0016781601007387 */ /* 0x004fe80000100a00 */
[----:B------:R0:W-:Y:S04]  /*27270*/  STL.64 [R1+0x1670], R20 ;  /* 0x0016701401007387 */ /* 0x0001e80000100a00 */
[----:B0-----:R-:W2:Y:S04]  /*27280*/  LDL.LU R20, [R1+0x40] ;  /* 0x0000400001147983 */ /* 0x001ea80000300800 */
[----:B------:R-:W2:Y:S04]  /*27290*/  LDL.LU R21, [R1+0x44] ;  /* 0x0000440001157983 */ /* 0x000ea80000300800 */
[----:B------:R-:W2:Y:S04]  /*272a0*/  LDL.LU R22, [R1+0x48] ;  /* 0x0000480001167983 */ /* 0x000ea80000300800 */
[----:B------:R-:W2:Y:S01]  /*272b0*/  LDL.LU R23, [R1+0x4c] ;  /* 0x00004c0001177983 */ /* 0x000ea20000300800 */
[----:B------:R-:W-:-:S02]  /*272c0*/  IMAD.MOV.U32 R12, RZ, RZ, R28 ;  /* 0x000000ffff0c7224 */ /* 0x000fc400078e001c */
[----:B------:R-:W-:Y:S01]  /*272d0*/  IMAD.MOV.U32 R13, RZ, RZ, R27 ;  /* 0x000000ffff0d7224 */ /* 0x000fe200078e001b */
[----:B--2---:R-:W-:Y:S04]  /*272e0*/  STL.64 [R1+0x1688], R22 ;  /* 0x0016881601007387 */ /* 0x004fe80000100a00 */
[----:B------:R0:W-:Y:S04]  /*272f0*/  STL.64 [R1+0x1680], R20 ;  /* 0x0016801401007387 */ /* 0x0001e80000100a00 */
[----:B0-----:R-:W2:Y:S04]  /*27300*/  LDL.LU R20, [R1+0x30] ;  /* 0x0000300001147983 */ /* 0x001ea80000300800 */
[----:B------:R-:W2:Y:S04]  /*27310*/  LDL.LU R21, [R1+0x34] ;  /* 0x0000340001157983 */ /* 0x000ea80000300800 */
[----:B------:R-:W2:Y:S04]  /*27320*/  LDL.LU R22, [R1+0x38] ;  /* 0x0000380001167983 */ /* 0x000ea80000300800 */
[----:B------:R-:W2:Y:S01]  /*27330*/  LDL.LU R27, [R1+0x604] ;  /* 0x00060400011b7983 */ /* 0x000ea20000300800 */
[----:B------:R-:W-:-:S03]  /*27340*/  IMAD.MOV.U32 R23, RZ, RZ, R29 ;  /* 0x000000ffff177224 */ /* 0x000fc600078e001d */
[----:B------:R-:W2:Y:S04]  /*27350*/  LDL.LU R28, [R1+0x618] ;  /* 0x00061800011c7983 */ /* 0x000ea80000300800 */
[----:B------:R-:W2:Y:S04]  /*27360*/  LDL.LU R29, [R1+0x614] ;  /* 0x00061400011d7983 */ /* 0x000ea80000300800 */
[----:B------:R-:W-:Y:S04]  /*27370*/  STL.64 [R1+0x1658], R14 ;  /* 0x0016580e01007387 */ /* 0x000fe80000100a00 */
[----:B------:R0:W-:Y:S04]  /*27380*/  STL.64 [R1+0x1650], R12 ;  /* 0x0016500c01007387 */ /* 0x0001e80000100a00 */
[----:B0-----:R-:W2:Y:S04]  /*27390*/  LDL.LU R12, [R1+0x20] ;  /* 0x00002000010c7983 */ /* 0x001ea80000300800 */
[----:B------:R-:W2:Y:S04]  /*273a0*/  LDL.LU R13, [R1+0x24] ;  /* 0x00002400010d7983 */ /* 0x000ea80000300800 */
[----:B------:R-:W2:Y:S04]  /*273b0*/  LDL.LU R14, [R1+0x28] ;  /* 0x00002800010e7983 */ /* 0x000ea80000300800 */
[----:B------:R-:W2:Y:S01]  /*273c0*/  LDL.LU R15, [R1+0x2c] ;  /* 0x00002c00010f7983 */ /* 0x000ea20000300800 */
[----:B------:R-:W-:-:S02]  /*273d0*/  F2FP.F16.E4M3.UNPACK_B R6, R6.H1 ;  /* 0x00000006ff06723e */ /* 0x000fc400030006ff */
[----:B------:R-:W-:Y:S02]  /*273e0*/  F2FP.F16.E4M3.UNPACK_B R7, R7.H1 ;  /* 0x00000007ff07723e */ /* 0x000fe400030006ff */
[----:B------:R-:W-:Y:S02]  /*273f0*/  F2FP.F16.E4M3.UNPACK_B R8, R0 ;  /* 0x00000000ff08723e */ /* 0x000fe400020006ff */
[----:B------:R-:W-:Y:S02]  /*27400*/  F2FP.F16.E4M3.UNPACK_B R10, R4 ;  /* 0x00000004ff0a723e */ /* 0x000fe400020006ff */
[----:B------:R-:W-:Y:S02]  /*27410*/  F2FP.F16.E4M3.UNPACK_B R9, R5 ;  /* 0x00000005ff09723e */ /* 0x000fe400020006ff */
[----:B------:R-:W-:-:S07]  /*27420*/  F2FP.F16.E4M3.UNPACK_B R11, R24 ;  /* 0x00000018ff0b723e */ /* 0x000fce00020006ff */
[----:B------:R-:W-:Y:S01]  /*27430*/  HMMA.16816.F32 R16, R8, R6, R16 ;  /* 0x000000060810723c */ /* 0x000fe20000001810 */
[----:B--2---:R0:W-:Y:S04]  /*27440*/  STL.64 [R1+0x1668], R14 ;  /* 0x0016680e01007387 */ /* 0x0041e80000100a00 */
[----:B0-----:R-:W2:Y:S04]  /*27450*/  LDL.LU R14, [R1+0x88] ;  /* 0x00008800010e7983 */ /* 0x001ea80000300800 */
[----:B------:R-:W3:Y:S04]  /*27460*/  LDL.LU R15, [R1+0x600] ;  /* 0x00060000010f7983 */ /* 0x000ee80000300800 */
[----:B------:R-:W-:Y:S06]  /*27470*/  STL.64 [R1+0x1660], R12 ;  /* 0x0016600c01007387 */ /* 0x000fec0000100a00 */
[----:B------:R-:W-:Y:S04]  /*27480*/  STL.64 [R1], R16 ;  /* 0x0000001001007387 */ /* 0x000fe80000100a00 */
[----:B------:R0:W-:Y:S04]  /*27490*/  STL.64 [R1+0x8], R18 ;  /* 0x0000081201007387 */ /* 0x0001e80000100a00 */
[----:B0-----:R-:W3:Y:S04]  /*274a0*/  LDL.LU R19, [R1+0x1694] ;  /* 0x0016940001137983 */ /* 0x001ee80000300800 */
[----:B------:R-:W3:Y:S01]  /*274b0*/  LDL.LU R16, [R1+0x1690] ;  /* 0x0016900001107983 */ /* 0x000ee20000300800 */
[----:B-----5:R-:W-:-:S02]  /*274c0*/  F2FP.F16.E4M3.UNPACK_B R25, R25.H1 ;  /* 0x00000019ff19723e */ /* 0x020fc400030006ff */
[----:B--2---:R-:W-:-:S07]  /*274d0*/  F2FP.F16.E4M3.UNPACK_B R24, R14.H1 ;  /* 0x0000000eff18723e */ /* 0x004fce00030006ff */
[----:B------:R-:W-:Y:S01]  /*274e0*/  HMMA.16816.F32 R20, R8, R24, R20 ;  /* 0x000000180814723c */ /* 0x000fe20000001814 */
[----:B---3--:R-:W-:-:S15]  /*274f0*/  F2FP.F16.E4M3.UNPACK_B R4, R16.H1 ;  /* 0x00000010ff04723e */ /* 0x008fde00030006ff */
[----:B------:R-:W-:-:S03]  /*27500*/  NOP ;  /* 0x0000000000007918 */ /* 0x000fc60000000000 */
[----:B------:R-:W-:Y:S01]  /*27510*/  IMAD.MOV.U32 R17, RZ, RZ, R22 ;  /* 0x000000ffff117224 */ /* 0x000fe200078e0016 */
[----:B------:R0:W-:Y:S01]  /*27520*/  STL [R1+0x30], R20 ;  /* 0x0000301401007387 */ /* 0x0001e20000100800 */
[----:B------:R-:W-:Y:S02]  /*27530*/  IMAD.MOV.U32 R18, RZ, RZ, R23 ;  /* 0x000000ffff127224 */ /* 0x000fe400078e0017 */
[----:B------:R-:W-:Y:S01]  /*27540*/  IMAD.MOV.U32 R16, RZ, RZ, R21 ;  /* 0x000000ffff107224 */ /* 0x000fe200078e0015 */
[----:B------:R-:W2:Y:S04]  /*27550*/  LDL.LU.64 R22, [R1+0x1688] ;  /* 0x0016880001167983 */ /* 0x000ea80000300a00 */
[----:B0-----:R-:W2:Y:S01]  /*27560*/  LDL.LU.64 R20, [R1+0x1680] ;  /* 0x0016800001147983 */ /* 0x001ea20000300a00 */
[----:B------:R-:W-:-:S03]  /*27570*/  F2FP.F16.E4M3.UNPACK_B R5, R19.H1 ;  /* 0x00000013ff05723e */ /* 0x000fc600030006ff */
[----:B------:R-:W-:Y:S04]  /*27580*/  STL [R1+0x1628], R17 ;  /* 0x0016281101007387 */ /* 0x000fe80000100800 */
[----:B------:R-:W-:Y:S01]  /*27590*/  STL [R1+0x1624], R18 ;  /* 0x0016241201007387 */ /* 0x000fe20000100800 */
[----:B--2---:R-:W-:-:S15]  /*275a0*/  HMMA.16816.F32 R20, R8, R4, R20 ;  /* 0x000000040814723c */ /* 0x004fde0000001814 */
[----:B------:R-:W-:-:S04]  /*275b0*/  NOP ;  /* 0x0000000000007918 */ /* 0x000fc80000000000 */
[----:B------:R-:W-:Y:S04]  /*275c0*/  STL [R1+0x44], R21 ;  /* 0x0000441501007387 */ /* 0x000fe80000100800 */
[----:B------:R0:W-:Y:S01]  /*275d0*/  STL.64 [R1+0x48], R22 ;  /* 0x0000481601007387 */ /* 0x0001e20000100a00 */
[----:B------:R-:W-:-:S03]  /*275e0*/  IMAD.MOV.U32 R19, RZ, RZ, R20 ;  /* 0x000000ffff137224 */ /* 0x000fc600078e0014 */
[----:B0-----:R-:W2:Y:S04]  /*275f0*/  LDL.LU.64 R22, [R1+0x1678] ;  /* 0x0016780001167983 */ /* 0x001ea80000300a00 */
[----:B------:R-:W3:Y:S04]  /*27600*/  LDL.LU.64 R20, [R1+0x1670] ;  /* 0x0016700001147983 */ /* 0x000ee80000300a00 */
[----:B------:R-:W-:Y:S01]  /*27610*/  STL [R1+0x1620], R19 ;  /* 0x0016201301007387 */ /* 0x000fe20000100800 */
[----:B---3--:R-:W-:-:S03]  /*27620*/  IMAD R0, R20, 0x100, R15 ;  /* 0x0000010014007824 */ /* 0x008fc600078e020f */
[----:B--2---:R-:W0:Y:S04]  /*27630*/  LDSM.16.M88.4 R12, [R23+UR5+0x80] ;  /* 0x00008005170c783b */ /* 0x004e280008000200 */
[----:B0-----:R-:W-:Y:S04]  /*27640*/  STL.64 [R1+0x50], R12 ;  /* 0x0000500c01007387 */ /* 0x001fe80000100a00 */
[----:B------:R0:W-:Y:S04]  /*27650*/  STL.64 [R1+0x58], R14 ;  /* 0x0000580e01007387 */ /* 0x0001e80000100a00 */
[----:B0-----:R-:W2:Y:S04]  /*27660*/  LDL.LU.64 R14, [R1+0x1668] ;  /* 0x00166800010e7983 */ /* 0x001ea80000300a00 */
[----:B------:R-:W2:Y:S01]  /*27670*/  LDL.LU.64 R12, [R1+0x1660] ;  /* 0x00166000010c7983 */ /* 0x000ea20000300a00 */
[----:B------:R-:W-:-:S02]  /*27680*/  F2FP.F16.E4M3.UNPACK_B R2, R2.H1 ;  /* 0x00000002ff02723e */ /* 0x000fc400030006ff */
[----:B----4-:R-:W-:-:S07]  /*27690*/  F2FP.F16.E4M3.UNPACK_B R3, R3.H1 ;  /* 0x00000003ff03723e */ /* 0x010fce00030006ff */
[----:B--2---:R-:W-:Y:S01]  /*276a0*/  HMMA.16816.F32 R8, R8, R2, R12 ;  /* 0x000000020808723c */ /* 0x004fe2000000180c */
[----:B------:R-:W0:-:S15]  /*276b0*/  LDSM.16.M88.4 R12, [R23+UR5+0x2080] ;  /* 0x00208005170c783b */ /* 0x000e1e0008000200 */
[----:B------:R-:W-:-:S03]  /*276c0*/  NOP ;  /* 0x0000000000007918 */ /* 0x000fc60000000000 */
[----:B------:R-:W-:Y:S01]  /*276d0*/  IMAD.MOV.U32 R17, RZ, RZ, R8 ;  /* 0x000000ffff117224 */ /* 0x000fe200078e0008 */
[----:B------:R-:W-:Y:S01]  /*276e0*/  STL [R1+0x28], R10 ;  /* 0x0000280a01007387 */ /* 0x000fe20000100800 */
[----:B------:R-:W-:-:S03]  /*276f0*/  F2FP.F16.E4M3.UNPACK_B R8, R0 ;  /* 0x00000000ff08723e */ /* 0x000fc600020006ff */
[----:B------:R-:W2:Y:S04]  /*27700*/  LDL.LU R0, [R1+0x61c] ;  /* 0x00061c0001007983 */ /* 0x000ea80000300800 */
[----:B0-----:R-:W-:Y:S04]  /*27710*/  STL.64 [R1+0x80], R12 ;  /* 0x0000800c01007387 */ /* 0x001fe80000100a00 */
[----:B------:R0:W-:Y:S04]  /*27720*/  STL.64 [R1+0x88], R14 ;  /* 0x0000880e01007387 */ /* 0x0001e80000100a00 */
[----:B0-----:R-:W3:Y:S04]  /*27730*/  LDL.LU.64 R14, [R1+0x1658] ;  /* 0x00165800010e7983 */ /* 0x001ee80000300a00 */
[----:B------:R-:W3:Y:S01]  /*27740*/  LDL.LU.64 R12, [R1+0x1650] ;  /* 0x00165000010c7983 */ /* 0x000ee20000300a00 */
[----:B------:R-:W-:-:S02]  /*27750*/  IMAD R26, R26, 0x100, R21 ;  /* 0x000001001a1a7824 */ /* 0x000fc400078e0215 */
[----:B------:R-:W-:Y:S02]  /*27760*/  IMAD R27, R27, 0x100, R22 ;  /* 0x000001001b1b7824 */ /* 0x000fe400078e0216 */
[----:B------:R-:W-:Y:S02]  /*27770*/  IMAD R28, R29, 0x100, R28 ;  /* 0x000001001d1c7824 */ /* 0x000fe400078e021c */
[----:B------:R-:W-:Y:S02]  /*27780*/  IMAD.MOV.U32 R18, RZ, RZ, R9 ;  /* 0x000000ffff127224 */ /* 0x000fe400078e0009 */
[----:B------:R-:W-:Y:S01]  /*27790*/  IMAD.MOV.U32 R19, RZ, RZ, R11 ;  /* 0x000000ffff137224 */ /* 0x000fe200078e000b */
[----:B------:R-:W-:Y:S02]  /*277a0*/  F2FP.F16.E4M3.UNPACK_B R10, R26 ;  /* 0x0000001aff0a723e */ /* 0x000fe400020006ff */
[----:B------:R-:W-:Y:S02]  /*277b0*/  F2FP.F16.E4M3.UNPACK_B R9, R27 ;  /* 0x0000001bff09723e */ /* 0x000fe400020006ff */
[----:B------:R-:W-:-:S07]  /*277c0*/  F2FP.F16.E4M3.UNPACK_B R11, R28 ;  /* 0x0000001cff0b723e */ /* 0x000fce00020006ff */
[----:B---3--:R-:W-:Y:S01]  /*277d0*/  HMMA.16816.F32 R12, R8, R6, R12 ;  /* 0x00000006080c723c */ /* 0x008fe2000000180c */
[----:B------:R-:W3:-:S15]  /*277e0*/  LDL.LU R6, [R1+0x634] ;  /* 0x0006340001067983 */ /* 0x000ede0000300800 */
[----:B------:R-:W-:-:S03]  /*277f0*/  NOP ;  /* 0x0000000000007918 */ /* 0x000fc60000000000 */
[----:B------:R-:W-:Y:S02]  /*27800*/  IMAD.MOV.U32 R28, RZ, RZ, R12 ;  /* 0x000000ffff1c7224 */ /* 0x000fe400078e000c */
[----:B------:R-:W-:Y:S02]  /*27810*/  IMAD.MOV.U32 R27, RZ, RZ, R13 ;  /* 0x000000ffff1b7224 */ /* 0x000fe400078e000d */
[----:B------:R-:W-:Y:S02]  /*27820*/  IMAD.MOV.U32 R26, RZ, RZ, R14 ;  /* 0x000000ffff1a7224 */ /* 0x000fe400078e000e */
[----:B------:R-:W-:Y:S02]  /*27830*/  IMAD.MOV.U32 R7, RZ, RZ, R15 ;  /* 0x000000ffff077224 */ /* 0x000fe400078e000f */
[----:B------:R-:W0:Y:S04]  /*27840*/  LDSM.16.M88.4 R12, [R23+UR5+0x4080] ;  /* 0x00408005170c783b */ /* 0x000e280008000200 */
[----:B------:R-:W1:Y:S04]  /*27850*/  LDSM.16.M88.4 R20, [R23+UR5+0x6080] ;  /* 0x006080051714783b */ /* 0x000e680008000200 */
[----:B0-----:R-:W-:Y:S04]  /*27860*/  STL.64 [R1+0x70], R12 ;  /* 0x0000700c01007387 */ /* 0x001fe80000100a00 */
[----:B------:R0:W-:Y:S01]  /*27870*/  STL [R1+0x78], R14 ;  /* 0x0000780e01007387 */ /* 0x0001e20000100800 */
[----:B------:R-:W-:-:S03]  /*27880*/  IMAD.MOV.U32 R29, RZ, RZ, R15 ;  /* 0x000000ffff1d7224 */ /* 0x000fc600078e000f */
[----:B0-----:R-:W4:Y:S04]  /*27890*/  LDL.LU.64 R14, [R1+0x1648] ;  /* 0x00164800010e7983 */ /* 0x001f280000300a00 */
[----:B------:R-:W4:Y:S04]  /*278a0*/  LDL.LU.64 R12, [R1+0x1640] ;  /* 0x00164000010c7983 */ /* 0x000f280000300a00 */
[----:B------:R0:W-:Y:S04]  /*278b0*/  STL [R1+0x1530], R29 ;  /* 0x0015301d01007387 */ /* 0x0001e80000100800 */
[----:B0-----:R-:W3:Y:S01]  /*278c0*/  LDL.LU R29, [R1+0x638] ;  /* 0x00063800011d7983 */ /* 0x001ee20000300800 */
[----:B----4-:R-:W-:Y:S03]  /*278d0*/  HMMA.16816.F32 R12, R8, R24, R12 ;  /* 0x00000018080c723c */ /* 0x010fe6000000180c */
[----:B------:R-:W4:Y:S04]  /*278e0*/  LDL.LU R24, [R1+0x628] ;  /* 0x0006280001187983 */ /* 0x000f280000300800 */
[----:B------:R-:W4:-:S12]  /*278f0*/  LDL.LU R25, [R1+0x624] ;  /* 0x0006240001197983 */ /* 0x000f180000300800 */
[----:B------:R0:W-:Y:S04]  /*27900*/  STL.64 [R1+0x15c8], R14 ;  /* 0x0015c80e01007387 */ /* 0x0001e80000100a00 */
[----:B0-----:R-:W5:Y:S04]  /*27910*/  LDL.LU R14, [R1+0x630] ;  /* 0x00063000010e7983 */ /* 0x001f680000300800 */
[----:B------:R-:W5:Y:S04]  /*27920*/  LDL.LU R15, [R1+0x62c] ;  /* 0x00062c00010f7983 */ /* 0x000f680000300800 */
[----:B------:R0:W-:Y:S04]  /*27930*/  STL.64 [R1+0x15c0], R12 ;  /* 0x0015c00c01007387 */ /* 0x0001e80000100a00 */
[----:B0-----:R-:W2:Y:S04]  /*27940*/  LDL.LU R13, [R1+0x620] ;  /* 0x00062000010d7983 */ /* 0x001ea80000300800 */
[----:B-1----:R-:W-:Y:S04]  /*27950*/  STL.64 [R1+0x60], R20 ;  /* 0x0000601401007387 */ /* 0x002fe80000100a00 */
[----:B------:R0:W-:Y:S04]  /*27960*/  STL.64 [R1+0x68], R22 ;  /* 0x0000681601007387 */ /* 0x0001e80000100a00 */
[----:B0-----:R-:W2:Y:S04]  /*27970*/  LDL.LU.64 R22, [R1+0x1638] ;  /* 0x0016380001167983 */ /* 0x001ea80000300a00 */
[----:B------:R-:W2:Y:S01]  /*27980*/  LDL.LU.64 R20, [R1+0x1630] ;  /* 0x0016300001147983 */ /* 0x000ea20000300a00 */
[----:B------:R-:W-:-:S02]  /*27990*/  IMAD.MOV.U32 R12, RZ, RZ, R28 ;  /* 0x000000ffff0c7224 */ /* 0x000fc400078e001c */
[----:B---3--:R-:W-:Y:S01]  /*279a0*/  IMAD R6, R6, 0x100, R29 ;  /* 0x0000010006067824 */ /* 0x008fe200078e021d */
[----:B--2---:R-:W-:Y:S01]  /*279b0*/  HMMA.16816.F32 R20, R8, R4, R20 ;  /* 0x000000040814723c */ /* 0x004fe20000001814 */
[----:B-----5:R-:W-:Y:S02]  /*279c0*/  IMAD R4, R15, 0x100, R14 ;  /* 0x000001000f047824 */ /* 0x020fe400078e020e */
[----:B------:R-:W-:Y:S02]  /*279d0*/  IMAD R0, R0, 0x100, R13 ;  /* 0x0000010000007824 */ /* 0x000fe400078e020d */
[----:B------:R-:W-:Y:S02]  /*279e0*/  IMAD.MOV.U32 R14, RZ, RZ, R26 ;  /* 0x000000ffff0e7224 */ /* 0x000fe400078e001a */
[----:B------:R-:W-:Y:S02]  /*279f0*/  IMAD.MOV.U32 R15, RZ, RZ, R7 ;  /* 0x000000ffff0f7224 */ /* 0x000fe400078e0007 */
[----:B------:R-:W-:-:S10]  /*27a00*/  IMAD.MOV.U32 R13, RZ, RZ, R27 ;  /* 0x000000ffff0d7224 */ /* 0x000fd400078e001b */
[----:B------:R-:W-:Y:S04]  /*27a10*/  STL [R1+0x15b4], R20 ;  /* 0x0015b41401007387 */ /* 0x000fe80000100800 */
[----:B------:R-:W-:Y:S04]  /*27a20*/  STL [R1+0x15b0], R21 ;  /* 0x0015b01501007387 */ /* 0x000fe80000100800 */
[----:B------:R-:W-:Y:S04]  /*27a30*/  STL [R1+0x15ac], R22 ;  /* 0x0015ac1601007387 */ /* 0x000fe80000100800 */
[----:B------:R-:W-:Y:S04]  /*27a40*/  STL [R1+0x15a8], R23 ;  /* 0x0015a81701007387 */ /* 0x000fe80000100800 */
[----:B------:R-:W2:Y:S04]  /*27a50*/  LDL.LU R26, [R1+0x64c] ;  /* 0x00064c00011a7983 */ /* 0x000ea80000300800 */
[----:B------:R-:W3:Y:S04]  /*27a60*/  LDL.LU R27, [R1+0x644] ;  /* 0x00064400011b7983 */ /* 0x000ee80000300800 */
[----:B------:R-:W5:Y:S04]  /*27a70*/  LDL.LU R29, [R1+0x658] ;  /* 0x00065800011d7983 */ /* 0x000f680000300800 */
[----:B------:R-:W5:Y:S04]  /*27a80*/  LDL.LU R28, [R1+0x654] ;  /* 0x00065400011c7983 */ /* 0x000f680000300800 */
[----:B------:R-:W-:Y:S04]  /*27a90*/  STL.64 [R1+0x15d8], R14 ;  /* 0x0015d80e01007387 */ /* 0x000fe80000100a00 */
[----:B------:R0:W-:Y:S02]  /*27aa0*/  STL.64 [R1+0x15d0], R12 ;  /* 0x0015d00c01007387 */ /* 0x0001e40000100a00 */
[----:B0-----:R-:W-:-:S02]  /*27ab0*/  IMAD.MOV.U32 R12, RZ, RZ, R17 ;  /* 0x000000ffff0c7224 */ /* 0x001fc400078e0011 */
[----:B------:R-:W-:Y:S01]  /*27ac0*/  IMAD.MOV.U32 R13, RZ, RZ, R18 ;  /* 0x000000ffff0d7224 */ /* 0x000fe200078e0012 */
[----:B------:R-:W2:Y:S04]  /*27ad0*/  LDL.LU R17, [R1+0x1628] ;  /* 0x0016280001117983 */ /* 0x000ea80000300800 */
[----:B------:R-:W3:Y:S04]  /*27ae0*/  LDL.LU R18, [R1+0x1624] ;  /* 0x0016240001127983 */ /* 0x000ee80000300800 */
[----:B------:R-:W5:Y:S01]  /*27af0*/  LDL.LU R14, [R1+0x28] ;  /* 0x00002800010e7983 */ /* 0x000f620000300800 */
[----:B------:R-:W-:-:S03]  /*27b00*/  IMAD.MOV.U32 R15, RZ, RZ, R19 ;  /* 0x000000ffff0f7224 */ /* 0x000fc600078e0013 */
[----:B------:R-:W5:Y:S04]  /*27b10*/  LDL.LU R19, [R1+0x1620] ;  /* 0x0016200001137983 */ /* 0x000f680000300800 */
[----:B------:R-:W5:Y:S04]  /*27b20*/  LDL R7, [R1+0x84] ;  /* 0x0000840001077983 */ /* 0x000f680000100800 */
[----:B------:R-:W5:Y:S01]  /*27b30*/  LDL.LU R20, [R1+0x30] ;  /* 0x0000300001147983 */ /* 0x000f620000300800 */
[----:B------:R-:W-:-:S03]  /*27b40*/  IMAD.MOV.U32 R21, RZ, RZ, R16 ;  /* 0x000000ffff157224 */ /* 0x000fc600078e0010 */
[----:B------:R-:W5:Y:S01]  /*27b50*/  LDL.LU R16, [R1+0x161c] ;  /* 0x00161c0001107983 */ /* 0x000f620000300800 */
[----:B----4-:R-:W-:Y:S02]  /*27b60*/  IMAD R5, R25, 0x100, R24 ;  /* 0x0000010019057824 */ /* 0x010fe400078e0218 */
[----:B--2---:R-:W-:Y:S02]  /*27b70*/  IMAD.MOV.U32 R22, RZ, RZ, R17 ;  /* 0x000000ffff167224 */ /* 0x004fe400078e0011 */
[----:B---3--:R-:W-:Y:S01]  /*27b80*/  IMAD.MOV.U32 R23, RZ, RZ, R18 ;  /* 0x000000ffff177224 */ /* 0x008fe200078e0012 */
[----:B------:R-:W2:Y:S04]  /*27b90*/  LDL.LU R17, [R1+0x1618] ;  /* 0x0016180001117983 */ /* 0x000ea80000300800 */
[----:B------:R-:W2:Y:S04]  /*27ba0*/  LDL.LU R18, [R1+0x1614] ;  /* 0x0016140001127983 */ /* 0x000ea80000300800 */
[----:B------:R-:W3:Y:S04]  /*27bb0*/  LDL R24, [R1+0x50] ;  /* 0x0000500001187983 */ /* 0x000ee80000100800 */
[----:B------:R-:W4:Y:S04]  /*27bc0*/  LDL R25, [R1+0x54] ;  /* 0x0000540001197983 */ /* 0x000f280000100800 */
[----:B------:R-:W-:Y:S04]  /*27bd0*/  STL.64 [R1+0x1608], R22 ;  /* 0x0016081601007387 */ /* 0x000fe80000100a00 */
[----:B-----5:R0:W-:Y:S04]  /*27be0*/  STL.64 [R1+0x1600], R20 ;  /* 0x0016001401007387 */ /* 0x0201e80000100a00 */
[----:B0-----:R-:W5:Y:S04]  /*27bf0*/  LDL.LU R20, [R1] ;  /* 0x0000000001147983 */ /* 0x001f680000300800 */
[----:B------:R-:W5:Y:S04]  /*27c00*/  LDL.LU R21, [R1+0x4] ;  /* 0x0000040001157983 */ /* 0x000f680000300800 */
[----:B------:R-:W5:Y:S04]  /*27c10*/  LDL.LU R22, [R1+0x8] ;  /* 0x0000080001167983 */ /* 0x000f680000300800 */
[----:B------:R-:W5:Y:S04]  /*27c20*/  LDL.LU R23, [R1+0xc] ;  /* 0x00000c0001177983 */ /* 0x000f680000300800 */
[----:B------:R-:W-:Y:S04]  /*27c30*/  STL.64 [R1+0x15e8], R14 ;  /* 0x0015e80e01007387 */ /* 0x000fe80000100a00 */
[----:B------:R0:W-:Y:S02]  /*27c40*/  STL.64 [R1+0x15e0], R12 ;  /* 0x0015e00c01007387 */ /* 0x0001e40000100a00 */
[----:B0-----:R-:W-:-:S02]  /*27c50*/  IMAD.MOV.U32 R12, RZ, RZ, R19 ;  /* 0x000000ffff0c7224 */ /* 0x001fc400078e0013 */
[----:B------:R-:W2:Y:S04]  /*27c60*/  LDL.LU R19, [R1+0x1610] ;  /* 0x0016100001137983 */ /* 0x000ea80000300800 */
[----:B------:R-:W5:Y:S04]  /*27c70*/  LDL.LU R13, [R1+0x44] ;  /* 0x00004400010d7983 */ /* 0x000f680000300800 */
[----:B------:R-:W5:Y:S04]  /*27c80*/  LDL.LU R14, [R1+0x48] ;  /* 0x00004800010e7983 */ /* 0x000f680000300800 */
[----:B------:R-:W5:Y:S01]  /*27c90*/  LDL.LU R15, [R1+0x4c] ;  /* 0x00004c00010f7983 */ /* 0x000f620000300800 */
[----:B---3--:R-:W-:-:S02]  /*27ca0*/  F2FP.F16.E4M3.UNPACK_B R24, R24 ;  /* 0x00000018ff18723e */ /* 0x008fc400020006ff */
[----:B----4-:R-:W-:Y:S01]  /*27cb0*/  F2FP.F16.E4M3.UNPACK_B R25, R25 ;  /* 0x00000019ff19723e */ /* 0x010fe200020006ff */
[----:B--2---:R-:W-:Y:S01]  /*27cc0*/  HMMA.16816.F32 R16, R8, R2, R16 ;  /* 0x000000020810723c */ /* 0x004fe20000001810 */
[----:B------:R-:W-:Y:S02]  /*27cd0*/  F2FP.F16.E4M3.UNPACK_B R8, R0 ;  /* 0x00000000ff08723e */ /* 0x000fe400020006ff */
[----:B------:R-:W-:Y:S02]  /*27ce0*/  F2FP.F16.E4M3.UNPACK_B R10, R4 ;  /* 0x00000004ff0a723e */ /* 0x000fe400020006ff */
[----:B------:R-:W-:Y:S02]  /*27cf0*/  F2FP.F16.E4M3.UNPACK_B R9, R5 ;  /* 0x00000005ff09723e */ /* 0x000fe400020006ff */
[----:B------:R-:W-:Y:S01]  /*27d00*/  F2FP.F16.E4M3.UNPACK_B R11, R6 ;  /* 0x00000006ff0b723e */ /* 0x000fe200020006ff */
[----:B-----5:R0:W-:Y:S06]  /*27d10*/  STL.64 [R1+0x15f8], R14 ;  /* 0x0015f80e01007387 */ /* 0x0201ec0000100a00 */
[----:B------:R-:W-:Y:S01]  /*27d20*/  HMMA.16816.F32 R20, R8, R24, R20 ;  /* 0x000000180814723c */ /* 0x000fe20000001814 */
[----:B0-----:R-:W2:Y:S04]  /*27d30*/  LDL R14, [R1+0x80] ;  /* 0x00008000010e7983 */ /* 0x001ea80000100800 */
[----:B------:R-:W3:Y:S04]  /*27d40*/  LDL R15, [R1+0x70] ;  /* 0x00007000010f7983 */ /* 0x000ee80000100800 */
[----:B------:R-:W-:Y:S04]  /*27d50*/  STL.64 [R1+0x15f0], R12 ;  /* 0x0015f00c01007387 */ /* 0x000fe80000100a00 */
[----:B------:R-:W4:Y:S04]  /*27d60*/  LDL R2, [R1+0x60] ;  /* 0x0000600001027983 */ /* 0x000f280000100800 */
[----:B------:R-:W5:Y:S04]  /*27d70*/  LDL R3, [R1+0x64] ;  /* 0x0000640001037983 */ /* 0x000f680000100800 */
        /* <DEDUP_REMOVED lines=8> */
[----:B------:R-:W4:Y:S04]  /*27e00*/  LDL R0, [R1+0x74] ;  /* 0x0000740001007983 */ /* 0x000f280000100800 */
[----:B------:R-:W-:Y:S04]  /*27e10*/  STL.64 [R1], R20 ;  /* 0x0000001401007387 */ /* 0x000fe80000100a00 */
[----:B------:R0:W-:Y:S04]  /*27e20*/  STL.64 [R1+0x8], R22 ;  /* 0x0000081601007387 */ /* 0x0001e80000100a00 */
[----:B0-----:R-:W4:Y:S04]  /*27e30*/  LDL.LU.64 R22, [R1+0x1608] ;  /* 0x0016080001167983 */ /* 0x001f280000300a00 */
[----:B------:R-:W4:Y:S01]  /*27e40*/  LDL.LU.64 R20, [R1+0x1600] ;  /* 0x0016000001147983 */ /* 0x000f220000300a00 */
[----:B------:R-:W-:-:S02]  /*27e50*/  F2FP.F16.E4M3.UNPACK_B R7, R7 ;  /* 0x00000007ff07723e */ /* 0x000fc400020006ff */
[----:B--2---:R-:W-:Y:S02]  /*27e60*/  F2FP.F16.E4M3.UNPACK_B R6, R14 ;  /* 0x0000000eff06723e */ /* 0x004fe400020006ff */
[----:B---3--:R-:W-:-:S05]  /*27e70*/  F2FP.F16.E4M3.UNPACK_B R4, R15 ;  /* 0x0000000fff04723e */ /* 0x008fca00020006ff */
        /* <DEDUP_REMOVED lines=8> */
[----:B------:R-:W-:-:S03]  /*27f00*/  F2FP.F16.E4M3.UNPACK_B R5, R0 ;  /* 0x00000000ff05723e */ /* 0x000fc600020006ff */
[----:B------:R-:W-:Y:S04]  /*27f10*/  STL [R1+0x15b8], R20 ;  /* 0x0015b81401007387 */ /* 0x000fe80000100800 */
[----:B--2---:R-:W-:-:S15]  /*27f20*/  HMMA.16816.F32 R12, R8, R4, R12 ;  /* 0x00000004080c723c */ /* 0x004fde000000180c */
[----:B------:R-:W-:-:S04]  /*27f30*/  NOP ;  /* 0x0000000000007918 */ /* 0x000fc80000000000 */
[----:B------:R-:W-:Y:S04]  /*27f40*/  STL.64 [R1+0x40], R12 ;  /* 0x0000400c01007387 */ /* 0x000fe80000100a00 */
[----:B------:R0:W-:Y:S04]  /*27f50*/  STL.64 [R1+0x48], R14 ;  /* 0x0000480e01007387 */ /* 0x0001e80000100a00 */
[----:B0-----:R-:W2:Y:S04]  /*27f60*/  LDL.LU.64 R14, [R1+0x15e8] ;  /* 0x0015e800010e7983 */ /* 0x001ea80000300a00 */
[----:B------:R-:W2:Y:S01]  /*27f70*/  LDL.LU.64 R12, [R1+0x15e0] ;  /* 0x0015e000010c7983 */ /* 0x000ea20000300a00 */
[----:B------:R-:W-:-:S02]  /*27f80*/  F2FP.F16.E4M3.UNPACK_B R2, R2 ;  /* 0x00000002ff02723e */ /* 0x000fc400020006ff */
[----:B-----5:R-:W-:Y:S01]  /*27f90*/  F2FP.F16.E4M3.UNPACK_B R3, R3 ;  /* 0x00000003ff03723e */ /* 0x020fe200020006ff */
[----:B------:R-:W-:Y:S02]  /*27fa0*/  IMAD R28, R28, 0x100, R29 ;  /* 0x000001001c1c7824 */ /* 0x000fe400078e021d */
[----:B------:R-:W-:-:S04]  /*27fb0*/  IMAD R0, R18, 0x100, R19 ;  /* 0x0000010012007824 */ /* 0x000fc800078e0213 */
[----:B--2---:R-:W-:-:S15]  /*27fc0*/  HMMA.16816.F32 R12, R8, R2, R12 ;  /* 0x00000002080c723c */ /* 0x004fde000000180c */
[----:B------:R-:W-:-:S04]  /*27fd0*/  NOP ;  /* 0x0000000000007918 */ /* 0x000fc80000000000 */
[----:B------:R-:W-:Y:S02]  /*27fe0*/  IMAD.MOV.U32 R9, RZ, RZ, R14 ;  /* 0x000000ffff097224 */ /* 0x000fe400078e000e */
[----:B------:R-:W-:Y:S02]  /*27ff0*/  IMAD.MOV.U32 R29, RZ, RZ, R15 ;  /* 0x000000ffff1d7224 */ /* 0x000fe400078e000f */
[----:B------:R-:W-:Y:S02]  /*28000*/  IMAD.MOV.U32 R19, RZ, RZ, R13 ;  /* 0x000000ffff137224 */ /* 0x000fe400078e000d */
[----:B------:R-:W-:Y:S01]  /*28010*/  IMAD.MOV.U32 R20, RZ, RZ, R12 ;  /* 0x000000ffff147224 */ /* 0x000fe200078e000c */
[----:B------:R-:W2:Y:S04]  /*28020*/  LDL.LU.64 R14, [R1+0x15d8] ;  /* 0x0015d800010e7983 */ /* 0x000ea80000300a00 */
[----:B------:R-:W2:Y:S01]  /*28030*/  LDL.LU.64 R12, [R1+0x15d0] ;  /* 0x0015d000010c7983 */ /* 0x000ea20000300a00 */
[----:B------:R-:W-:-:S02]  /*28040*/  IMAD R26, R26, 0x100, R17 ;  /* 0x000001001a1a7824 */ /* 0x000fc400078e0211 */
[----:B------:R-:W-:Y:S01]  /*28050*/  IMAD R27, R27, 0x100, R16 ;  /* 0x000001001b1b7824 */ /* 0x000fe200078e0210 */
[----:B------:R-:W-:Y:S02]  /*28060*/  F2FP.F16.E4M3.UNPACK_B R8, R0 ;  /* 0x00000000ff08723e */ /* 0x000fe400020006ff */
[----:B------:R-:W-:Y:S02]  /*28070*/  F2FP.F16.E4M3.UNPACK_B R11, R28 ;  /* 0x0000001cff0b723e */ /* 0x000fe400020006ff */
[----:B------:R-:W-:Y:S01]  /*28080*/  F2FP.F16.E4M3.UNPACK_B R10, R26 ;  /* 0x0000001aff0a723e */ /* 0x000fe200020006ff */
[----:B------:R-:W-:Y:S01]  /*28090*/  IMAD.MOV.U32 R26, RZ, RZ, R9 ;  /* 0x000000ffff1a7224 */ /* 0x000fe200078e0009 */
[----:B------:R-:W-:-:S07]  /*280a0*/  F2FP.F16.E4M3.UNPACK_B R9, R27 ;  /* 0x0000001bff09723e */ /* 0x000fce00020006ff */
        /* <DEDUP_REMOVED lines=8> */
[----:B------:R-:W-:Y:S01]  /*28130*/  IMAD.MOV.U32 R24, RZ, RZ, R26 ;  /* 0x000000ffff187224 */ /* 0x000fe200078e001a */
[----:B--2---:R-:W-:Y:S01]  /*28140*/  HMMA.16816.F32 R12, R8, R6, R12 ;  /* 0x00000006080c723c */ /* 0x004fe2000000180c */
[----:B------:R-:W-:-:S15]  /*28150*/  IMAD.MOV.U32 R7, RZ, RZ, R19 ;  /* 0x000000ffff077224 */ /* 0x000fde00078e0013 */
[----:B------:R-:W-:-:S03]  /*28160*/  NOP ;  /* 0x0000000000007918 */ /* 0x000fc60000000000 */
[----:B------:R0:W-:Y:S04]  /*28170*/  STL.64 [R1+0x1540], R14 ;  /* 0x0015400e01007387 */ /* 0x0001e80000100a00 */
[----:B------:R1:W-:Y:S01]  /*28180*/  STL.64 [R1+0x1538], R12 ;  /* 0x0015380c01007387 */ /* 0x0003e20000100a00 */
[----:B0-----:R-:W-:Y:S02]  /*28190*/  IMAD.MOV.U32 R14, RZ, RZ, R16 ;  /* 0x000000ffff0e7224 */ /* 0x001fe400078e0010 */
[----:B------:R-:W-:Y:S01]  /*281a0*/  IMAD.MOV.U32 R15, RZ, RZ, R0 ;  /* 0x000000ffff0f7224 */ /* 0x000fe200078e0000 */
[----:B------:R-:W2:Y:S01]  /*281b0*/  LDL.LU R16, [R1+0x660] ;  /* 0x0006600001107983 */ /* 0x000ea20000300800 */
[----:B-1----:R-:W-:-:S03]  /*281c0*/  IMAD.MOV.U32 R13, RZ, RZ, R17 ;  /* 0x000000ffff0d7224 */ /* 0x002fc600078e0011 */
[----:B------:R-:W2:Y:S01]  /*281d0*/  LDL.LU R0, [R1+0x65c] ;  /* 0x00065c0001007983 */ /* 0x000ea20000300800 */
[----:B------:R-:W-:-:S03]  /*281e0*/  IMAD.MOV.U32 R12, RZ, RZ, R18 ;  /* 0x000000ffff0c7224 */ /* 0x000fc600078e0012 */
[----:B------:R-:W3:Y:S04]  /*281f0*/  LDL.LU R17, [R1+0x670] ;  /* 0x0006700001117983 */ /* 0x000ee80000300800 */
[----:B------:R-:W4:Y:S04]  /*28200*/  LDL.LU R18, [R1+0x668] ;  /* 0x0006680001127983 */ /* 0x000f280000300800 */
[----:B------:R-:W5:Y:S04]  /*28210*/  LDL.LU R19, [R1+0x678] ;  /* 0x0006780001137983 */ /* 0x000f680000300800 */
[----:B------:R-:W5:Y:S04]  /*28220*/  LDL.LU R6, [R1+0x674] ;  /* 0x0006740001067983 */ /* 0x000f680000300800 */
[----:B------:R-:W2:Y:S04]  /*28230*/  LDL.LU R26, [R1+0x694] ;  /* 0x00069400011a7983 */ /* 0x000ea80000300800 */
[----:B--2---:R0:W-:Y:S04]  /*28240*/  STL [R1+0x1560], R26 ;  /* 0x0015601a01007387 */ /* 0x0041e80000100800 */
[----:B0-----:R-:W2:Y:S04]  /*28250*/  LDL.LU R26, [R1+0x688] ;  /* 0x00068800011a7983 */ /* 0x001ea80000300800 */
[----:B------:R-:W2:Y:S04]  /*28260*/  LDL.LU R27, [R1+0x68c] ;  /* 0x00068c00011b7983 */ /* 0x000ea80000300800 */
[----:B--2---:R0:W-:Y:S04]  /*28270*/  STL [R1+0x155c], R27 ;  /* 0x00155c1b01007387 */ /* 0x0041e80000100800 */
[----:B0-----:R-:W2:Y:S04]  /*28280*/  LDL.LU R27, [R1+0x698] ;  /* 0x00069800011b7983 */ /* 0x001ea80000300800 */
[----:B------:R-:W2:Y:S01]  /*28290*/  LDL.LU R28, [R1+0x6a0] ;  /* 0x0006a000011c7983 */ /* 0x000ea20000300800 */
[----:B------:R-:W-:-:S03]  /*282a0*/  IMAD.MOV.U32 R25, RZ, RZ, R29 ;  /* 0x000000ffff197224 */ /* 0x000fc600078e001d */
[----:B--2---:R0:W-:Y:S04]  /*282b0*/  STL [R1+0x1558], R28 ;  /* 0x0015581c01007387 */ /* 0x0041e80000100800 */
[----:B0-----:R-:W2:Y:S04]  /*282c0*/  LDL.LU R28, [R1+0x690] ;  /* 0x00069000011c7983 */ /* 0x001ea80000300800 */
[----:B------:R-:W2:Y:S04]  /*282d0*/  LDL.LU R29, [R1+0x69c] ;  /* 0x00069c00011d7983 */ /* 0x000ea80000300800 */
[----:B------:R0:W-:Y:S04]  /*282e0*/  STL.64 [R1+0x1550], R14 ;  /* 0x0015500e01007387 */ /* 0x0001e80000100a00 */
[----:B------:R1:W-:Y:S01]  /*282f0*/  STL.64 [R1+0x1548], R12 ;  /* 0x0015480c01007387 */ /* 0x0003e20000100a00 */
[----:B0-----:R-:W-:-:S02]  /*28300*/  IMAD.MOV.U32 R14, RZ, RZ, R24 ;  /* 0x000000ffff0e7224 */ /* 0x001fc400078e0018 */
[----:B-1----:R-:W-:Y:S02]  /*28310*/  IMAD.MOV.U32 R12, RZ, RZ, R20 ;  /* 0x000000ffff0c7224 */ /* 0x002fe400078e0014 */
[----:B------:R-:W-:Y:S01]  /*28320*/  IMAD.MOV.U32 R15, RZ, RZ, R25 ;  /* 0x000000ffff0f7224 */ /* 0x000fe200078e0019 */
[----:B------:R-:W2:Y:S01]  /*28330*/  LDL.LU R20, [R1+0x15b8] ;  /* 0x0015b80001147983 */ /* 0x000ea20000300800 */
[----:B------:R-:W-:-:S03]  /*28340*/  IMAD.MOV.U32 R13, RZ, RZ, R7 ;  /* 0x000000ffff0d7224 */ /* 0x000fc600078e0007 */
[----:B------:R-:W2:Y:S04]  /*28350*/  LDL.LU R24, [R1+0x50] ;  /* 0x0000500001187983 */ /* 0x000ea80000300800 */
[----:B------:R-:W2:Y:S04]  /*28360*/  LDL.LU R25, [R1+0x54] ;  /* 0x0000540001197983 */ /* 0x000ea80000300800 */
[----:B------:R-:W2:Y:S04]  /*28370*/  LDL.LU R7, [R1+0x84] ;  /* 0x0000840001077983 */ /* 0x000ea80000300800 */
[----:B------:R-:W-:Y:S04]  /*28380*/  STL.64 [R1+0x1570], R14 ;  /* 0x0015700e01007387 */ /* 0x000fe80000100a00 */
[----:B------:R0:W-:Y:S04]  /*28390*/  STL.64 [R1+0x1568], R12 ;  /* 0x0015680c01007387 */ /* 0x0001e80000100a00 */
[----:B0-----:R-:W2:Y:S04]  /*283a0*/  LDL.LU R12, [R1+0x40] ;  /* 0x00004000010c7983 */ /* 0x001ea80000300800 */
[----:B------:R-:W2:Y:S04]  /*283b0*/  LDL.LU R13, [R1+0x44] ;  /* 0x00004400010d7983 */ /* 0x000ea80000300800 */
[----:B------:R-:W2:Y:S04]  /*283c0*/  LDL.LU R14, [R1+0x48] ;  /* 0x00004800010e7983 */ /* 0x000ea80000300800 */
[----:B------:R-:W2:Y:S04]  /*283d0*/  LDL.LU R15, [R1+0x4c] ;  /* 0x00004c00010f7983 */ /* 0x000ea80000300800 */
[----:B--2---:R-:W-:Y:S04]  /*283e0*/  STL.64 [R1+0x1580], R14 ;  /* 0x0015800e01007387 */ /* 0x004fe80000100a00 */
[----:B------:R0:W-:Y:S02]  /*283f0*/  STL.64 [R1+0x1578], R12 ;  /* 0x0015780c01007387 */ /* 0x0001e40000100a00 */
        /* <DEDUP_REMOVED lines=14> */
[----:B--2---:R-:W-:Y:S03]  /*284e0*/  HMMA.16816.F32 R20, R8, R4, R20 ;  /* 0x000000040814723c */ /* 0x004fe60000001814 */
[----:B------:R-:W3:Y:S04]  /*284f0*/  LDL.LU R4, [R1+0x66c] ;  /* 0x00066c0001047983 */ /* 0x000ee80000300800 */
[----:B------:R-:W4:Y:S01]  /*28500*/  LDL.LU R5, [R1+0x664] ;  /* 0x0006640001057983 */ /* 0x000f220000300800 */
[----:B------:R-:W-:-:S03]  /*28510*/  IMAD R0, R0, 0x100, R16 ;  /* 0x0000010000007824 */ /* 0x000fc600078e0210 */
[----:B------:R-:W2:Y:S01]  /*28520*/  LDL.LU R16, [R1+0x15a4] ;  /* 0x0015a40001107983 */ /* 0x000ea20000300800 */
[----:B-----5:R-:W-:Y:S02]  /*28530*/  IMAD R6, R6, 0x100, R19 ;  /* 0x0000010006067824 */ /* 0x020fe400078e0213 */
[----:B---3--:R-:W-:Y:S02]  /*28540*/  IMAD R4, R4, 0x100, R17 ;  /* 0x0000010004047824 */ /* 0x008fe400078e0211 */
[----:B----4-:R-:W-:Y:S01]  /*28550*/  IMAD R5, R5, 0x100, R18 ;  /* 0x0000010005057824 */ /* 0x010fe200078e0212 */
[----:B------:R-:W2:Y:S04]  /*28560*/  LDL.LU R17, [R1+0x15a0] ;  /* 0x0015a00001117983 */ /* 0x000ea80000300800 */
[----:B------:R-:W2:Y:S04]  /*28570*/  LDL.LU R18, [R1+0x159c] ;  /* 0x00159c0001127983 */ /* 0x000ea80000300800 */
[----:B------:R-:W2:Y:S01]  /*28580*/  LDL.LU R19, [R1+0x1598] ;  /* 0x0015980001137983 */ /* 0x000ea20000300800 */
[----:B------:R-:W-:-:S02]  /*28590*/  F2FP.F16.E4M3.UNPACK_B R24, R24.H1 ;  /* 0x00000018ff18723e */ /* 0x000fc400030006ff */
[----:B------:R-:W-:Y:S01]  /*285a0*/  F2FP.F16.E4M3.UNPACK_B R25, R25.H1 ;  /* 0x00000019ff19723e */ /* 0x000fe200030006ff */
[----:B--2---:R-:W-:Y:S01]  /*285b0*/  HMMA.16816.F32 R16, R8, R2, R16 ;  /* 0x000000020810723c */ /* 0x004fe20000001810 */
[----:B------:R-:W-:Y:S02]  /*285c0*/  F2FP.F16.E4M3.UNPACK_B R8, R0 ;  /* 0x00000000ff08723e */ /* 0x000fe400020006ff */
[----:B------:R-:W-:Y:S02]  /*285d0*/  F2FP.F16.E4M3.UNPACK_B R10, R4 ;  /* 0x00000004ff0a723e */ /* 0x000fe400020006ff */
[----:B------:R-:W-:Y:S02]  /*285e0*/  F2FP.F16.E4M3.UNPACK_B R9, R5 ;  /* 0x00000005ff09723e */ /* 0x000fe400020006ff */
[----:B------:R-:W-:Y:S01]  /*285f0*/  F2FP.F16.E4M3.UNPACK_B R11, R6 ;  /* 0x00000006ff0b723e */ /* 0x000fe200020006ff */
[----:B------:R-:W2:Y:S04]  /*28600*/  LDL.LU R2, [R1+0x60] ;  /* 0x0000600001027983 */ /* 0x000ea80000300800 */
[----:B------:R-:W3:Y:S04]  /*28610*/  LDL.LU R3, [R1+0x64] ;  /* 0x0000640001037983 */ /* 0x000ee80000300800 */
[----:B------:R-:W4:Y:S04]  /*28620*/  LDL.LU R0, [R1+0x684] ;  /* 0x0006840001007983 */ /* 0x000f280000300800 */
[----:B------:R-:W5:Y:S04]  /*28630*/  LDL.LU R4, [R1+0x70] ;  /* 0x0000700001047983 */ /* 0x000f680000300800 */
[----:B------:R-:W2:Y:S04]  /*28640*/  LDL.LU R5, [R1+0x74] ;  /* 0x0000740001057983 */ /* 0x000ea80000300800 */
[----:B------:R-:W2:Y:S01]  /*28650*/  LDL.LU R6, [R1+0x80] ;  /* 0x0000800001067983 */ /* 0x000ea20000300800 */
[----:B------:R-:W-:-:S15]  /*28660*/  HMMA.16816.F32 R12, R8, R24, R12 ;  /* 0x00000018080c723c */ /* 0x000fde000000180c */
[----:B------:R-:W-:-:S04]  /*28670*/  NOP ;  /* 0x0000000000007918 */ /* 0x000fc80000000000 */
        /* <DEDUP_REMOVED lines=12> */
[----:B-----5:R-:W-:-:S02]  /*28740*/  F2FP.F16.E4M3.UNPACK_B R4, R4.H1 ;  /* 0x00000004ff04723e */ /* 0x020fc400030006ff */
[----:B------:R-:W-:Y:S01]  /*28750*/  F2FP.F16.E4M3.UNPACK_B R5, R5.H1 ;  /* 0x00000005ff05723e */ /* 0x000fe200030006ff */
[----:B----4-:R-:W-:-:S06]  /*28760*/  IMAD R0, R0, 0x100, R26 ;  /* 0x0000010000007824 */ /* 0x010fcc00078e021a */
[----:B--2---:R-:W-:-:S15]  /*28770*/  HMMA.16816.F32 R12, R8, R4, R12 ;  /* 0x00000004080c723c */ /* 0x004fde000000180c */
[----:B------:R-:W-:-:S04]  /*28780*/  NOP ;  /* 0x0000000000007918 */ /* 0x000fc80000000000 */
[----:B------:R-:W-:Y:S04]  /*28790*/  STL.64 [R1+0x40], R12 ;  /* 0x0000400c01007387 */ /* 0x000fe80000100a00 */
[----:B------:R0:W-:Y:S04]  /*287a0*/  STL.64 [R1+0x48], R14 ;  /* 0x0000480e01007387 */ /* 0x0001e80000100a00 */
[----:B0-----:R-:W2:Y:S04]  /*287b0*/  LDL.LU.64 R14, [R1+0x1570] ;  /* 0x00157000010e7983 */ /* 0x001ea80000300a00 */
[----:B------:R-:W2:Y:S04]  /*287c0*/  LDL.LU.64 R12, [R1+0x1568] ;  /* 0x00156800010c7983 */ /* 0x000ea80000300a00 */
[----:B------:R-:W3:Y:S02]  /*287d0*/  LDL.LU R26, [R1+0x1560] ;  /* 0x00156000011a7983 */ /* 0x000ee40000300800 */
[----:B---3--:R-:W-:-:S02]  /*287e0*/  IMAD R26, R26, 0x100, R27 ;  /* 0x000001001a1a7824 */ /* 0x008fc400078e021b */
[----:B------:R-:W3:Y:S01]  /*287f0*/  LDL.LU R27, [R1+0x155c] ;  /* 0x00155c00011b7983 */ /* 0x000ee20000300800 */
[----:B------:R-:W-:Y:S02]  /*28800*/  F2FP.F16.E4M3.UNPACK_B R2, R2.H1 ;  /* 0x00000002ff02723e */ /* 0x000fe400030006ff */
[----:B------:R-:W-:-:S07]  /*28810*/  F2FP.F16.E4M3.UNPACK_B R3, R3.H1 ;  /* 0x00000003ff03723e */ /* 0x000fce00030006ff */
[----:B--2---:R-:W-:Y:S01]  /*28820*/  HMMA.16816.F32 R8, R8, R2, R12 ;  /* 0x000000020808723c */ /* 0x004fe2000000180c */
[----:B---3--:R-:W-:Y:S02]  /*28830*/  IMAD R27, R27, 0x100, R28 ;  /* 0x000001001b1b7824 */ /* 0x008fe400078e021c */
[----:B------:R-:W2:Y:S04]  /*28840*/  LDL.LU R28, [R1+0x1558] ;  /* 0x00155800011c7983 */ /* 0x000ea80000300800 */
[----:B------:R-:W3:Y:S04]  /*28850*/  LDL.LU.64 R14, [R1+0x1550] ;  /* 0x00155000010e7983 */ /* 0x000ee80000300a00 */
[----:B------:R-:W3:Y:S08]  /*28860*/  LDL.LU.64 R12, [R1+0x1548] ;  /* 0x00154800010c7983 */ /* 0x000ef00000300a00 */
[----:B------:R0:W-:Y:S04]  /*28870*/  STL.64 [R1+0x20], R8 ;  /* 0x0000200801007387 */ /* 0x0001e80000100a00 */
[----:B------:R1:W-:Y:S01]  /*28880*/  STL.64 [R1+0x28], R10 ;  /* 0x0000280a01007387 */ /* 0x0003e20000100a00 */
[----:B0-----:R-:W-:-:S02]  /*28890*/  F2FP.F16.E4M3.UNPACK_B R8, R0 ;  /* 0x00000000ff08723e */ /* 0x001fc400020006ff */
[----:B-1----:R-:W-:Y:S02]  /*288a0*/  F2FP.F16.E4M3.UNPACK_B R10, R26 ;  /* 0x0000001aff0a723e */ /* 0x002fe400020006ff */
[----:B------:R-:W-:Y:S01]  /*288b0*/  F2FP.F16.E4M3.UNPACK_B R9, R27 ;  /* 0x0000001bff09723e */ /* 0x000fe200020006ff */
[----:B------:R-:W4:Y:S01]  /*288c0*/  LDL.LU R0, [R1+0x6a4] ;  /* 0x0006a40001007983 */ /* 0x000f220000300800 */
[----:B--2---:R-:W-:-:S05]  /*288d0*/  IMAD R28, R29, 0x100, R28 ;  /* 0x000001001d1c7824 */ /* 0x004fca00078e021c */
[----:B------:R-:W-:-:S07]  /*288e0*/  F2FP.F16.E4M3.UNPACK_B R11, R28 ;  /* 0x0000001cff0b723e */ /* 0x000fce00020006ff */
[----:B---3--:R-:W-:Y:S01]  /*288f0*/  HMMA.16816.F32 R24, R8, R24, R12 ;  /* 0x000000180818723c */ /* 0x008fe2000000180c */
[----:B------:R-:W2:Y:S04]  /*28900*/  LDL.LU.64 R14, [R1+0x1540] ;  /* 0x00154000010e7983 */ /* 0x000ea80000300a00 */
[----:B------:R-:W2:-:S14]  /*28910*/  LDL.LU.64 R12, [R1+0x1538] ;  /* 0x00153800010c7983 */ /* 0x000e9c0000300a00 */
[----:B------:R0:W-:Y:S04]  /*28920*/  STL.64 [R1+0x10], R24 ;  /* 0x0000101801007387 */ /* 0x0001e80000100a00 */
[----:B------:R1:W-:Y:S01]  /*28930*/  STL [R1+0x18], R26 ;  /* 0x0000181a01007387 */ /* 0x0003e20000100800 */
[----:B------:R-:W-:-:S03]  /*28940*/  IMAD.MOV.U32 R29, RZ, RZ, R27 ;  /* 0x000000ffff1d7224 */ /* 0x000fc600078e001b */
[----:B0-----:R-:W3:Y:S04]  /*28950*/  LDL.LU R24, [R1+0x6bc] ;  /* 0x0006bc0001187983 */ /* 0x001ee80000300800 */
[----:B------:R-:W5:Y:S04]  /*28960*/  LDL R25, [R1+0x58] ;  /* 0x0000580001197983 */ /* 0x000f680000100800 */
[----:B------:R-:W3:Y:S04]  /*28970*/  LDL R28, [R1+0x5c] ;  /* 0x00005c00011c7983 */ /* 0x000ee80000100800 */
[----:B------:R-:W3:Y:S04]  /*28980*/  LDL R27, [R1+0x88] ;  /* 0x00008800011b7983 */ /* 0x000ee80000100800 */
[----:B-1----:R-:W3:Y:S01]  /*28990*/  LDL R26, [R1+0x8c] ;  /* 0x00008c00011a7983 */ /* 0x002ee20000100800 */
[----:B--2---:R-:W-:Y:S03]  /*289a0*/  HMMA.16816.F32 R12, R8, R6, R12 ;  /* 0x00000006080c723c */ /* 0x004fe6000000180c */
[----:B------:R-:W2:Y:S04]  /*289b0*/  LDL.LU R6, [R1+0x6ac] ;  /* 0x0006ac0001067983 */ /* 0x000ea80000300800 */
[----:B------:R-:W3:-:S12]  /*289c0*/  LDL.LU R7, [R1+0x6c0] ;  /* 0x0006c00001077983 */ /* 0x000ed80000300800 */
[----:B------:R0:W-:Y:S04]  /*289d0*/  STL.64 [R1+0x1508], R14 ;  /* 0x0015080e01007387 */ /* 0x0001e80000100a00 */
[----:B0-----:R-:W2:Y:S04]  /*289e0*/  LDL.LU R14, [R1+0x6b4] ;  /* 0x0006b400010e7983 */ /* 0x001ea80000300800 */
[----:B------:R-:W2:Y:S01]  /*289f0*/  LDL.LU R15, [R1+0x6b0] ;  /* 0x0006b000010f7983 */ /* 0x000ea20000300800 */
[C---:B------:R-:W-:Y:S08]  /*28a00*/  HMMA.16816.F32 R20, R8.reuse, R4, R20 ;  /* 0x000000040814723c */ /* 0x040ff00000001814 */
[----:B------:R-:W-:Y:S01]  /*28a10*/  HMMA.16816.F32 R16, R8, R2, R16 ;  /* 0x000000020810723c */ /* 0x000fe20000001810 */
[----:B------:R0:W-:Y:S04]  /*28a20*/  STL.64 [R1+0x1500], R12 ;  /* 0x0015000c01007387 */ /* 0x0001e80000100a00 */
[----:B0-----:R-:W4:Y:S04]  /*28a30*/  LDL.LU R12, [R1+0x6a8] ;  /* 0x0006a800010c7983 */ /* 0x001f280000300800 */
[----:B------:R-:W3:Y:S04]  /*28a40*/  LDL.LU R13, [R1+0x6b8] ;  /* 0x0006b800010d7983 */ /* 0x000ee80000300800 */
[----:B------:R0:W-:Y:S04]  /*28a50*/  STL [R1+0x14d8], R20 ;  /* 0x0014d81401007387 */ /* 0x0001e80000100800 */
[----:B------:R1:W-:Y:S04]  /*28a60*/  STL [R1+0x14d4], R21 ;  /* 0x0014d41501007387 */ /* 0x0003e80000100800 */
[----:B------:R1:W-:Y:S04]  /*28a70*/  STL [R1+0x14d0], R22 ;  /* 0x0014d01601007387 */ /* 0x0003e80000100800 */
[----:B------:R5:W-:Y:S04]  /*28a80*/  STL [R1+0x14cc], R23 ;  /* 0x0014cc1701007387 */ /* 0x000be80000100800 */
[----:B0-----:R-:W3:Y:S04]  /*28a90*/  LDL.LU R20, [R1+0x30] ;  /* 0x0000300001147983 */ /* 0x001ee80000300800 */
[----:B-1----:R-:W3:Y:S04]  /*28aa0*/  LDL.LU R21, [R1+0x34] ;  /* 0x0000340001157983 */ /* 0x002ee80000300800 */
[----:B------:R-:W3:Y:S04]  /*28ab0*/  LDL.LU R22, [R1+0x38] ;  /* 0x0000380001167983 */ /* 0x000ee80000300800 */
[----:B-----5:R-:W5:Y:S01]  /*28ac0*/  LDL.LU R23, [R1+0x3c] ;  /* 0x00003c0001177983 */ /* 0x020f620000300800 */
[----:B--2---:R-:W-:-:S03]  /*28ad0*/  IMAD R5, R6, 0x100, R15 ;  /* 0x0000010006057824 */ /* 0x004fc600078e020f */
[----:B------:R-:W2:Y:S04]  /*28ae0*/  LDL R15, [R1+0x78] ;  /* 0x00007800010f7983 */ /* 0x000ea80000100800 */
[----:B------:R0:W-:Y:S04]  /*28af0*/  STL [R1+0x14e8], R16 ;  /* 0x0014e81001007387 */ /* 0x0001e80000100800 */
[----:B------:R1:W-:Y:S04]  /*28b00*/  STL [R1+0x14e4], R17 ;  /* 0x0014e41101007387 */ /* 0x0003e80000100800 */
[----:B------:R1:W-:Y:S04]  /*28b10*/  STL [R1+0x14e0], R18 ;  /* 0x0014e01201007387 */ /* 0x0003e80000100800 */
[----:B------:R4:W-:Y:S04]  /*28b20*/  STL [R1+0x14dc], R19 ;  /* 0x0014dc1301007387 */ /* 0x0009e80000100800 */
[----:B0-----:R-:W2:Y:S04]  /*28b30*/  LDL.LU R16, [R1] ;  /* 0x0000000001107983 */ /* 0x001ea80000300800 */
[----:B-1----:R-:W2:Y:S04]  /*28b40*/  LDL.LU R17, [R1+0x4] ;  /* 0x0000040001117983 */ /* 0x002ea80000300800 */
[----:B------:R-:W2:Y:S04]  /*28b50*/  LDL.LU R18, [R1+0x8] ;  /* 0x0000080001127983 */ /* 0x000ea80000300800 */
[----:B----4-:R-:W2:Y:S01]  /*28b60*/  LDL.LU R19, [R1+0xc] ;  /* 0x00000c0001137983 */ /* 0x010ea20000300800 */
[----:B------:R-:W-:-:S02]  /*28b70*/  IMAD R0, R0, 0x100, R12 ;  /* 0x0000010000007824 */ /* 0x000fc400078e020c */
[----:B---3--:R-:W-:Y:S02]  /*28b80*/  IMAD R4, R14, 0x100, R13 ;  /* 0x000001000e047824 */ /* 0x008fe400078e020d */
[----:B------:R-:W-:Y:S01]  /*28b90*/  IMAD R6, R24, 0x100, R7 ;  /* 0x0000010018067824 */ /* 0x000fe200078e0207 */
[----:B------:R-:W-:Y:S02]  /*28ba0*/  F2FP.F16.E4M3.UNPACK_B R24, R25 ;  /* 0x00000019ff18723e */ /* 0x000fe400020006ff */
[----:B------:R-:W-:Y:S02]  /*28bb0*/  F2FP.F16.E4M3.UNPACK_B R9, R5 ;  /* 0x00000005ff09723e */ /* 0x000fe400020006ff */
[----:B------:R-:W-:Y:S02]  /*28bc0*/  F2FP.F16.E4M3.UNPACK_B R8, R0 ;  /* 0x00000000ff08723e */ /* 0x000fe400020006ff */
[----:B------:R-:W-:Y:S02]  /*28bd0*/  F2FP.F16.E4M3.UNPACK_B R10, R4 ;  /* 0x00000004ff0a723e */ /* 0x000fe400020006ff */
[----:B------:R-:W-:-:S02]  /*28be0*/  F2FP.F16.E4M3.UNPACK_B R11, R6 ;  /* 0x00000006ff0b723e */ /* 0x000fc400020006ff */
[----:B------:R-:W-:Y:S01]  /*28bf0*/  F2FP.F16.E4M3.UNPACK_B R25, R28 ;  /* 0x0000001cff19723e */ /* 0x000fe200020006ff */
[----:B------:R-:W-:Y:S04]  /*28c00*/  STL [R1+0x1514], R24 ;  /* 0x0015141801007387 */ /* 0x000fe80000100800 */
[----:B------:R-:W-:Y:S02]  /*28c10*/  STL [R1+0x1510], R25 ;  /* 0x0015101901007387 */ /* 0x000fe40000100800 */
[----:B--2---:R-:W-:-:S15]  /*28c20*/  HMMA.16816.F32 R16, R8, R24, R16 ;  /* 0x000000180810723c */ /* 0x004fde0000001810 */
[----:B------:R-:W-:-:S04]  /*28c30*/  NOP ;  /* 0x0000000000007918 */ /* 0x000fc80000000000 */
[----:B------:R0:W-:Y:S04]  /*28c40*/  STL.64 [R1], R16 ;  /* 0x0000001001007387 */ /* 0x0001e80000100a00 */
[----:B------:R1:W-:Y:S04]  /*28c50*/  STL.64 [R1+0x8], R18 ;  /* 0x0000081201007387 */ /* 0x0003e80000100a00 */
[----:B0-----:R-:W2:Y:S04]  /*28c60*/  LDL.LU R16, [R1+0x40] ;  /* 0x0000400001107983 */ /* 0x001ea80000300800 */
[----:B------:R-:W2:Y:S04]  /*28c70*/  LDL.LU R17, [R1+0x44] ;  /* 0x0000440001117983 */ /* 0x000ea80000300800 */
[----:B-1----:R-:W2:Y:S04]  /*28c80*/  LDL.LU R18, [R1+0x48] ;  /* 0x0000480001127983 */ /* 0x002ea80000300800 */
[----:B------:R-:W2:Y:S04]  /*28c90*/  LDL.LU R19, [R1+0x4c] ;  /* 0x00004c0001137983 */ /* 0x000ea80000300800 */
[----:B------:R-:W3:Y:S04]  /*28ca0*/  LDL R2, [R1+0x68] ;  /* 0x0000680001027983 */ /* 0x000ee80000100800 */
[----:B------:R-:W4:Y:S04]  /*28cb0*/  LDL R3, [R1+0x6c] ;  /* 0x00006c0001037983 */ /* 0x000f280000100800 */
[----:B------:R-:W2:Y:S04]  /*28cc0*/  LDL.LU R0, [R1+0x6c4] ;  /* 0x0006c40001007983 */ /* 0x000ea80000300800 */
[----:B------:R-:W2:Y:S01]  /*28cd0*/  LDL.LU R24, [R1+0x6d8] ;  /* 0x0006d80001187983 */ /* 0x000ea20000300800 */
[----:B------:R-:W-:-:S02]  /*28ce0*/  F2FP.F16.E4M3.UNPACK_B R7, R26 ;  /* 0x0000001aff07723e */ /* 0x000fc400020006ff */
[----:B------:R-:W-:Y:S01]  /*28cf0*/  F2FP.F16.E4M3.UNPACK_B R6, R27 ;  /* 0x0000001bff06723e */ /* 0x000fe200020006ff */
[----:B--2---:R0:W-:Y:S04]  /*28d00*/  STL [R1+0x1518], R24 ;  /* 0x0015181801007387 */ /* 0x0041e80000100800 */
[----:B0-----:R-:W2:Y:S04]  /*28d10*/  LDL.LU R24, [R1+0x6c8] ;  /* 0x0006c80001187983 */ /* 0x001ea80000300800 */
[----:B------:R-:W2:Y:S04]  /*28d20*/  LDL.LU R26, [R1+0x6d4] ;  /* 0x0006d400011a7983 */ /* 0x000ea80000300800 */
[----:B------:R-:W2:Y:S04]  /*28d30*/  LDL.LU R25, [R1+0x6d0] ;  /* 0x0006d00001197983 */ /* 0x000ea80000300800 */
[----:B------:R-:W2:Y:S01]  /*28d40*/  LDL.LU R27, [R1+0x6cc] ;  /* 0x0006cc00011b7983 */ /* 0x000ea20000300800 */
[----:B------:R-:W-:Y:S01]  /*28d50*/  F2FP.F16.E4M3.UNPACK_B R4, R15 ;  /* 0x0000000fff04723e */ /* 0x000fe200020006ff */
[----:B------:R-:W-:-:S02]  /*28d60*/  IMAD.MOV.U32 R15, RZ, RZ, R29 ;  /* 0x000000ffff0f7224 */ /* 0x000fc400078e001d */
[----:B--2---:R-:W-:Y:S04]  /*28d70*/  STL.64 [R1+0x1528], R26 ;  /* 0x0015281a01007387 */ /* 0x004fe80000100a00 */
[----:B------:R5:W-:Y:S04]  /*28d80*/  STL.64 [R1+0x1520], R24 ;  /* 0x0015201801007387 */ /* 0x000be80000100a00 */
[----:B------:R-:W2:Y:S04]  /*28d90*/  LDL.LU R28, [R1+0x6dc] ;  /* 0x0006dc00011c7983 */ /* 0x000ea80000300800 */
[----:B------:R-:W2:Y:S04]  /*28da0*/  LDL.LU R12, [R1+0x10] ;  /* 0x00001000010c7983 */ /* 0x000ea80000300800 */
[----:B------:R-:W2:Y:S04]  /*28db0*/  LDL.LU R13, [R1+0x14] ;  /* 0x00001400010d7983 */ /* 0x000ea80000300800 */
[----:B------:R-:W2:Y:S04]  /*28dc0*/  LDL.LU R14, [R1+0x18] ;  /* 0x00001800010e7983 */ /* 0x000ea80000300800 */
[----:B------:R-:W2:Y:S01]  /*28dd0*/  LDL.LU R29, [R1+0x1530] ;  /* 0x00153000011d7983 */ /* 0x000ea20000300800 */
[----:B-----5:R-:W-:-:S15]  /*28de0*/  HMMA.16816.F32 R24, R8, R6, R20 ;  /* 0x000000060818723c */ /* 0x020fde0000001814 */
[----:B------:R-:W-:-:S04]  /*28df0*/  NOP ;  /* 0x0000000000007918 */ /* 0x000fc80000000000 */
[----:B------:R-:W-:Y:S02]  /*28e00*/  IMAD.MOV.U32 R20, RZ, RZ, R24 ;  /* 0x000000ffff147224 */ /* 0x000fe400078e0018 */
[----:B------:R-:W-:Y:S02]  /*28e10*/  IMAD.MOV.U32 R21, RZ, RZ, R25 ;  /* 0x000000ffff157224 */ /* 0x000fe400078e0019 */
[----:B------:R-:W-:Y:S02]  /*28e20*/  IMAD.MOV.U32 R22, RZ, RZ, R26 ;  /* 0x000000ffff167224 */ /* 0x000fe400078e001a */
[----:B------:R-:W-:-:S05]  /*28e30*/  IMAD.MOV.U32 R23, RZ, RZ, R27 ;  /* 0x000000ffff177224 */ /* 0x000fca00078e001b */
[----:B------:R-:W-:Y:S04]  /*28e40*/  STL [R1+0x14f8], R23 ;  /* 0x0014f81701007387 */ /* 0x000fe80000100800 */
[----:B------:R-:W-:Y:S04]  /*28e50*/  STL [R1+0x14f4], R22 ;  /* 0x0014f41601007387 */ /* 0x000fe80000100800 */
[----:B------:R-:W-:Y:S04]  /*28e60*/  STL [R1+0x14f0], R21 ;  /* 0x0014f01501007387 */ /* 0x000fe80000100800 */
[----:B------:R0:W-:Y:S04]  /*28e70*/  STL [R1+0x14ec], R20 ;  /* 0x0014ec1401007387 */ /* 0x0001e80000100800 */
[----:B0-----:R-:W5:Y:S04]  /*28e80*/  LDL.LU R20, [R1+0x20] ;  /* 0x0000200001147983 */ /* 0x001f680000300800 */
[----:B------:R-:W5:Y:S04]  /*28e90*/  LDL.LU R21, [R1+0x24] ;  /* 0x0000240001157983 */ /* 0x000f680000300800 */
[----:B------:R-:W5:Y:S04]  /*28ea0*/  LDL.LU R22, [R1+0x28] ;  /* 0x0000280001167983 */ /* 0x000f680000300800 */
[----:B------:R-:W5:Y:S01]  /*28eb0*/  LDL.LU R23, [R1+0x2c] ;  /* 0x00002c0001177983 */ /* 0x000f620000300800 */
[----:B--2---:R-:W-:-:S07]  /*28ec0*/  F2FP.F16.E4M3.UNPACK_B R5, R29 ;  /* 0x0000001dff05723e */ /* 0x004fce00020006ff */
[----:B------:R-:W-:Y:S01]  /*28ed0*/  HMMA.16816.F32 R24, R8, R4, R16 ;  /* 0x000000040818723c */ /* 0x000fe20000001810 */
[----:B------:R0:W-:Y:S04]  /*28ee0*/  STL [R1+0x14c8], R29 ;  /* 0x0014c81d01007387 */ /* 0x0001e80000100800 */
[----:B0-----:R-:W2:-:S14]  /*28ef0*/  LDL.LU R29, [R1+0x6e0] ;  /* 0x0006e000011d7983 */ /* 0x001e9c0000300800 */
[----:B------:R-:W-:Y:S02]  /*28f00*/  IMAD.MOV.U32 R18, RZ, RZ, R26 ;  /* 0x000000ffff127224 */ /* 0x000fe400078e001a */
[----:B------:R-:W-:Y:S02]  /*28f10*/  IMAD.MOV.U32 R19, RZ, RZ, R27 ;  /* 0x000000ffff137224 */ /* 0x000fe400078e001b */
[----:B------:R-:W-:Y:S02]  /*28f20*/  IMAD.MOV.U32 R16, RZ, RZ, R24 ;  /* 0x000000ffff107224 */ /* 0x000fe400078e0018 */
[----:B------:R-:W-:Y:S01]  /*28f30*/  IMAD.MOV.U32 R17, RZ, RZ, R25 ;  /* 0x000000ffff117224 */ /* 0x000fe200078e0019 */
[----:B------:R-:W2:Y:S04]  /*28f40*/  LDL.LU.64 R26, [R1+0x1528] ;  /* 0x00152800011a7983 */ /* 0x000ea80000300a00 */
[----:B------:R-:W2:Y:S02]  /*28f50*/  LDL.LU.64 R24, [R1+0x1520] ;  /* 0x0015200001187983 */ /* 0x000ea40000300a00 */
[----:B--2---:R-:W-:-:S02]  /*28f60*/  IMAD R0, R0, 0x100, R24 ;  /* 0x0000010000007824 */ /* 0x004fc400078e0218 */
[----:B------:R-:W2:Y:S01]  /*28f70*/  LDL.LU R24, [R1+0x1518] ;  /* 0x0015180001187983 */ /* 0x000ea20000300800 */
[----:B------:R-:W-:Y:S01]  /*28f80*/  IMAD R27, R27, 0x100, R25 ;  /* 0x000001001b1b7824 */ /* 0x000fe200078e0219 */
[----:B---3--:R-:W-:Y:S02]  /*28f90*/  F2FP.F16.E4M3.UNPACK_B R2, R2 ;  /* 0x00000002ff02723e */ /* 0x008fe400020006ff */
[----:B----4-:R-:W-:-:S07]  /*28fa0*/  F2FP.F16.E4M3.UNPACK_B R3, R3 ;  /* 0x00000003ff03723e */ /* 0x010fce00020006ff */
[----:B-----5:R-:W-:Y:S01]  /*28fb0*/  HMMA.16816.F32 R8, R8, R2, R20 ;  /* 0x000000020808723c */ /* 0x020fe20000001814 */
[----:B--2---:R-:W-:Y:S02]  /*28fc0*/  IMAD R26, R26, 0x100, R24 ;  /* 0x000001001a1a7824 */ /* 0x004fe400078e0218 */
[----:B------:R-:W2:Y:S04]  /*28fd0*/  LDL.LU R24, [R1+0x1514] ;  /* 0x0015140001187983 */ /* 0x000ea80000300800 */
[----:B------:R-:W2:Y:S01]  /*28fe0*/  LDL.LU R25, [R1+0x1510] ;  /* 0x0015100001197983 */ /* 0x000ea20000300800 */
[----:B------:R-:W-:-:S11]  /*28ff0*/  IMAD R28, R28, 0x100, R29 ;  /* 0x000001001c1c7824 */ /* 0x000fd600078e021d */
[----:B------:R-:W-:Y:S02]  /*29000*/  IMAD.MOV.U32 R23, RZ, RZ, R8 ;  /* 0x000000ffff177224 */ /* 0x000fe400078e0008 */
[----:B------:R-:W-:Y:S02]  /*29010*/  IMAD.MOV.U32 R22, RZ, RZ, R9 ;  /* 0x000000ffff167224 */ /* 0x000fe400078e0009 */
[----:B------:R-:W-:Y:S02]  /*29020*/  IMAD.MOV.U32 R21, RZ, RZ, R10 ;  /* 0x000000ffff157224 */ /* 0x000fe400078e000a */
[----:B------:R-:W-:Y:S01]  /*29030*/  IMAD.MOV.U32 R20, RZ, RZ, R11 ;  /* 0x000000ffff147224 */ /* 0x000fe200078e000b */
[----:B------:R-:W-:Y:S02]  /*29040*/  F2FP.F16.E4M3.UNPACK_B R8, R0 ;  /* 0x00000000ff08723e */ /* 0x000fe400020006ff */
[----:B------:R-:W-:Y:S02]  /*29050*/  F2FP.F16.E4M3.UNPACK_B R10, R26 ;  /* 0x0000001aff0a723e */ /* 0x000fe400020006ff */
[----:B------:R-:W-:-:S02]  /*29060*/  F2FP.F16.E4M3.UNPACK_B R9, R27 ;  /* 0x0000001bff09723e */ /* 0x000fc400020006ff */
[----:B------:R-:W-:-:S07]  /*29070*/  F2FP.F16.E4M3.UNPACK_B R11, R28 ;  /* 0x0000001cff0b723e */ /* 0x000fce00020006ff */
[----:B--2---:R-:W-:Y:S01]  /*29080*/  HMMA.16816.F32 R24, R8, R24, R12 ;  /* 0x000000180818723c */ /* 0x004fe2000000180c */
[----:B------:R-:W2:Y:S04]  /*29090*/  LDL.LU.64 R14, [R1+0x1508] ;  /* 0x00150800010e7983 */ /* 0x000ea80000300a00 */
[----:B------:R-:W2:-:S14]  /*290a0*/  LDL.LU.64 R12, [R1+0x1500] ;  /* 0x00150000010c7983 */ /* 0x000e9c0000300a00 */
[----:B------:R-:W-:Y:S04]  /*290b0*/  STL.64 [R1+0x10], R24 ;  /* 0x0000101801007387 */ /* 0x000fe80000100a00 */
[----:B------:R-:W-:Y:S01]  /*290c0*/  STL [R1+0x18], R26 ;  /* 0x0000181a01007387 */ /* 0x000fe20000100800 */
[----:B------:R-:W-:Y:S01]  /*290d0*/  IMAD.MOV.U32 R29, RZ, RZ, R27 ;  /* 0x000000ffff1d7224 */ /* 0x000fe200078e001b */
[----:B--2---:R-:W-:-:S15]  /*290e0*/  HMMA.16816.F32 R12, R8, R6, R12 ;  /* 0x00000006080c723c */ /* 0x004fde000000180c */
[----:B------:R-:W-:-:S04]  /*290f0*/  NOP ;  /* 0x0000000000007918 */ /* 0x000fc80000000000 */
[----:B------:R-:W-:Y:S04]  /*29100*/  STL.64 [R1+0x1470], R14 ;  /* 0x0014700e01007387 */ /* 0x000fe80000100a00 */
[----:B------:R0:W-:Y:S02]  /*29110*/  STL.64 [R1+0x1468], R12 ;  /* 0x0014680c01007387 */ /* 0x0001e40000100a00 */
[----:B0-----:R-:W-:Y:S02]  /*29120*/  IMAD.MOV.U32 R12, RZ, RZ, R23 ;  /* 0x000000ffff0c7224 */ /* 0x001fe400078e0017 */
[----:B------:R-:W-:Y:S01]  /*29130*/  IMAD.MOV.U32 R13, RZ, RZ, R22 ;  /* 0x000000ffff0d7224 */ /* 0x000fe200078e0016 */
[----:B------:R-:W2:Y:S04]  /*29140*/  LDL.LU R23, [R1+0x14f8] ;  /* 0x0014f80001177983 */ /* 0x000ea80000300800 */
[----:B------:R0:W-:Y:S04]  /*29150*/  STL [R1+0x1478], R12 ;  /* 0x0014780c01007387 */ /* 0x0001e80000100800 */
[----:B------:R-:W3:Y:S01]  /*29160*/  LDL.LU R22, [R1+0x14f4] ;  /* 0x0014f40001167983 */ /* 0x000ee20000300800 */
[----:B------:R-:W-:-:S02]  /*29170*/  IMAD.MOV.U32 R14, RZ, RZ, R21 ;  /* 0x000000ffff0e7224 */ /* 0x000fc400078e0015 */
[----:B------:R-:W-:Y:S01]  /*29180*/  IMAD.MOV.U32 R15, RZ, RZ, R20 ;  /* 0x000000ffff0f7224 */ /* 0x000fe200078e0014 */
[----:B------:R-:W4:Y:S04]  /*29190*/  LDL.LU R21, [R1+0x14f0] ;  /* 0x0014f00001157983 */ /* 0x000f280000300800 */
[----:B------:R-:W5:Y:S04]  /*291a0*/  LDL.LU R20, [R1+0x14ec] ;  /* 0x0014ec0001147983 */ /* 0x000f680000300800 */
[----:B------:R-:W2:Y:S04]  /*291b0*/  LDL.LU R0, [R1+0x6e4] ;  /* 0x0006e40001007983 */ /* 0x000ea80000300800 */
[----:B------:R-:W2:Y:S04]  /*291c0*/  LDL.LU R24, [R1+0x6fc] ;  /* 0x0006fc0001187983 */ /* 0x000ea80000300800 */
[----:B------:R-:W2:Y:S04]  /*291d0*/  LDL.LU R6, [R1+0x58] ;  /* 0x0000580001067983 */ /* 0x000ea80000300800 */
[----:B------:R-:W2:Y:S04]  /*291e0*/  LDL.LU R7, [R1+0x5c] ;  /* 0x00005c0001077983 */ /* 0x000ea80000300800 */
[----:B------:R-:W2:Y:S04]  /*291f0*/  LDL.LU R26, [R1+0x714] ;  /* 0x00071400011a7983 */ /* 0x000ea80000300800 */
[----:B------:R-:W2:Y:S04]  /*29200*/  LDL.LU R27, [R1+0x70c] ;  /* 0x00070c00011b7983 */ /* 0x000ea80000300800 */
[----:B0-----:R-:W2:Y:S04]  /*29210*/  LDL.LU R12, [R1+0x720] ;  /* 0x00072000010c7983 */ /* 0x001ea80000300800 */
[----:B------:R0:W-:Y:S04]  /*29220*/  STL.64 [R1+0x1488], R14 ;  /* 0x0014880e01007387 */ /* 0x0001e80000100a00 */
[----:B0-----:R-:W3:Y:S04]  /*29230*/  LDL.LU R14, [R1+0x718] ;  /* 0x00071800010e7983 */ /* 0x001ee80000300800 */
[----:B------:R-:W3:Y:S04]  /*29240*/  LDL.LU R15, [R1+0x710] ;  /* 0x00071000010f7983 */ /* 0x000ee80000300800 */
[----:B--2---:R0:W-:Y:S04]  /*29250*/  STL.64 [R1+0x1480], R12 ;  /* 0x0014800c01007387 */ /* 0x0041e80000100a00 */
[----:B0-----:R-:W2:Y:S04]  /*29260*/  LDL.LU R12, [R1+0x708] ;  /* 0x00070800010c7983 */ /* 0x001ea80000300800 */
[----:B------:R-:W2:Y:S04]  /*29270*/  LDL.LU R13, [R1+0x704] ;  /* 0x00070400010d7983 */ /* 0x000ea80000300800 */
[----:B---3--:R0:W-:Y:S02]  /*29280*/  STL.64 [R1+0x1498], R14 ;  /* 0x0014980e01007387 */ /* 0x0081e40000100a00 */
[----:B0-----:R-:W-:-:S02]  /*29290*/  IMAD.MOV.U32 R14, RZ, RZ, R18 ;  /* 0x000000ffff0e7224 */ /* 0x001fc400078e0012 */
[----:B------:R-:W-:Y:S01]  /*292a0*/  IMAD.MOV.U32 R15, RZ, RZ, R19 ;  /* 0x000000ffff0f7224 */ /* 0x000fe200078e0013 */
[----:B--2---:R0:W-:Y:S02]  /*292b0*/  STL.64 [R1+0x1490], R12 ;  /* 0x0014900c01007387 */ /* 0x0041e40000100a00 */
[----:B0-----:R-:W-:Y:S02]  /*292c0*/  IMAD.MOV.U32 R12, RZ, RZ, R16 ;  /* 0x000000ffff0c7224 */ /* 0x001fe400078e0010 */
[----:B------:R-:W-:Y:S01]  /*292d0*/  IMAD.MOV.U32 R13, RZ, RZ, R17 ;  /* 0x000000ffff0d7224 */ /* 0x000fe200078e0011 */
[----:B------:R-:W2:Y:S04]  /*292e0*/  LDL.LU R16, [R1+0x14e8] ;  /* 0x0014e80001107983 */ /* 0x000ea80000300800 */
[----:B------:R-:W2:Y:S04]  /*292f0*/  LDL.LU R17, [R1+0x14e4] ;  /* 0x0014e40001117983 */ /* 0x000ea80000300800 */
[----:B------:R-:W2:Y:S04]  /*29300*/  LDL.LU R18, [R1+0x14e0] ;  /* 0x0014e00001127983 */ /* 0x000ea80000300800 */
[----:B------:R-:W2:Y:S04]  /*29310*/  LDL.LU R19, [R1+0x14dc] ;  /* 0x0014dc0001137983 */ /* 0x000ea80000300800 */
[----:B------:R-:W3:Y:S04]  /*29320*/  LDL.LU R25, [R1+0x8c] ;  /* 0x00008c0001197983 */ /* 0x000ee80000300800 */
[----:B------:R-:W-:Y:S04]  /*29330*/  STL.64 [R1+0x14b0], R14 ;  /* 0x0014b00e01007387 */ /* 0x000fe80000100a00 */
[----:B------:R5:W-:Y:S02]  /*29340*/  STL.64 [R1+0x14a8], R12 ;  /* 0x0014a80c01007387 */ /* 0x000be40000100a00 */
[----:B-----5:R-:W-:-:S02]  /*29350*/  IMAD.MOV.U32 R12, RZ, RZ, R20 ;  /* 0x000000ffff0c7224 */ /* 0x020fc400078e0014 */
[----:B----4-:R-:W-:Y:S01]  /*29360*/  IMAD.MOV.U32 R13, RZ, RZ, R21 ;  /* 0x000000ffff0d7224 */ /* 0x010fe200078e0015 */
[----:B------:R-:W4:Y:S04]  /*29370*/  LDL.LU R20, [R1+0x14d8] ;  /* 0x0014d80001147983 */ /* 0x000f280000300800 */
[----:B------:R-:W4:Y:S01]  /*29380*/  LDL.LU R21, [R1+0x14d4] ;  /* 0x0014d40001157983 */ /* 0x000f220000300800 */
[----:B------:R-:W-:Y:S02]  /*29390*/  IMAD.MOV.U32 R14, RZ, RZ, R22 ;  /* 0x000000ffff0e7224 */ /* 0x000fe400078e0016 */
[----:B------:R-:W-:Y:S01]  /*293a0*/  IMAD.MOV.U32 R15, RZ, RZ, R23 ;  /* 0x000000ffff0f7224 */ /* 0x000fe200078e0017 */
[----:B------:R-:W4:Y:S04]  /*293b0*/  LDL.LU R22, [R1+0x14d0] ;  /* 0x0014d00001167983 */ /* 0x000f280000300800 */
[----:B------:R-:W4:Y:S04]  /*293c0*/  LDL.LU R23, [R1+0x14cc] ;  /* 0x0014cc0001177983 */ /* 0x000f280000300800 */
[----:B------:R-:W-:Y:S04]  /*293d0*/  STL.64 [R1+0x14c0], R14 ;  /* 0x0014c00e01007387 */ /* 0x000fe80000100a00 */
[----:B------:R0:W-:Y:S04]  /*293e0*/  STL.64 [R1+0x14b8], R12 ;  /* 0x0014b80c01007387 */ /* 0x0001e80000100a00 */
[----:B0-----:R-:W5:Y:S04]  /*293f0*/  LDL.LU R12, [R1] ;  /* 0x00000000010c7983 */ /* 0x001f680000300800 */
[----:B------:R-:W5:Y:S04]  /*29400*/  LDL.LU R13, [R1+0x4] ;  /* 0x00000400010d7983 */ /* 0x000f680000300800 */
[----:B------:R-:W5:Y:S04]  /*29410*/  LDL.LU R14, [R1+0x8] ;  /* 0x00000800010e7983 */ /* 0x000f680000300800 */
[----:B------:R-:W5:Y:S04]  /*29420*/  LDL.LU R15, [R1+0xc] ;  /* 0x00000c00010f7983 */ /* 0x000f680000300800 */
[----:B------:R-:W2:Y:S01]  /*29430*/  LDL.LU R28, [R1+0x71c] ;  /* 0x00071c00011c7983 */ /* 0x000ea20000300800 */
[----:B----4-:R-:W-:Y:S03]  /*29440*/  HMMA.16816.F32 R20, R8, R4, R20 ;  /* 0x000000040814723c */ /* 0x010fe60000001814 */
[----:B------:R-:W4:Y:S04]  /*29450*/  LDL.LU R4, [R1+0x6f4] ;  /* 0x0006f40001047983 */ /* 0x000f280000300800 */
[----:B------:R-:W3:-:S12]  /*29460*/  LDL.LU R5, [R1+0x6ec] ;  /* 0x0006ec0001057983 */ /* 0x000ed80000300800 */
[----:B------:R0:W-:Y:S04]  /*29470*/  STL.64 [R1+0x1460], R22 ;  /* 0x0014601601007387 */ /* 0x0001e80000100a00 */
[----:B0-----:R-:W3:Y:S04]  /*29480*/  LDL.LU R22, [R1+0x6f0] ;  /* 0x0006f00001167983 */ /* 0x001ee80000300800 */
[----:B------:R-:W4:Y:S04]  /*29490*/  LDL.LU R23, [R1+0x700] ;  /* 0x0007000001177983 */ /* 0x000f280000300800 */
[----:B------:R0:W-:Y:S04]  /*294a0*/  STL.64 [R1+0x1458], R20 ;  /* 0x0014581401007387 */ /* 0x0001e80000100a00 */
[----:B0-----:R-:W5:Y:S04]  /*294b0*/  LDL.LU R20, [R1+0x6e8] ;  /* 0x0006e80001147983 */ /* 0x001f680000300800 */
[----:B------:R-:W5:Y:S01]  /*294c0*/  LDL.LU R21, [R1+0x6f8] ;  /* 0x0006f80001157983 */ /* 0x000f620000300800 */
[----:B--2---:R-:W-:Y:S01]  /*294d0*/  HMMA.16816.F32 R16, R8, R2, R16 ;  /* 0x000000020810723c */ /* 0x004fe20000001810 */
[----:B------:R-:W-:-:S02]  /*294e0*/  F2FP.F16.E4M3.UNPACK_B R6, R6.H1 ;  /* 0x00000006ff06723e */ /* 0x000fc400030006ff */
[----:B------:R-:W-:Y:S01]  /*294f0*/  F2FP.F16.E4M3.UNPACK_B R7, R7.H1 ;  /* 0x00000007ff07723e */ /* 0x000fe200030006ff */
[----:B---3--:R-:W-:Y:S02]  /*29500*/  IMAD R5, R5, 0x100, R22 ;  /* 0x0000010005057824 */ /* 0x008fe400078e0216 */
[----:B----4-:R-:W-:-:S03]  /*29510*/  IMAD R24, R24, 0x100, R23 ;  /* 0x0000010018187824 */ /* 0x010fc600078e0217 */
[----:B------:R-:W-:Y:S02]  /*29520*/  F2FP.F16.E4M3.UNPACK_B R9, R5 ;  /* 0x00000005ff09723e */ /* 0x000fe400020006ff */
[----:B------:R-:W-:Y:S01]  /*29530*/  F2FP.F16.E4M3.UNPACK_B R11, R24 ;  /* 0x00000018ff0b723e */ /* 0x000fe200020006ff */
[----:B-----5:R-:W-:Y:S02]  /*29540*/  IMAD R0, R0, 0x100, R20 ;  /* 0x0000010000007824 */ /* 0x020fe400078e0214 */
[----:B------:R-:W-:Y:S01]  /*29550*/  IMAD R4, R4, 0x100, R21 ;  /* 0x0000010004047824 */ /* 0x000fe200078e0215 */
[----:B------:R-:W2:Y:S04]  /*29560*/  LDL.LU R20, [R1+0x10] ;  /* 0x0000100001147983 */ /* 0x000ea80000300800 */
[----:B------:R-:W2:Y:S04]  /*29570*/  LDL.LU R21, [R1+0x14] ;  /* 0x0000140001157983 */ /* 0x000ea80000300800 */
[----:B------:R-:W2:Y:S01]  /*29580*/  LDL.LU R22, [R1+0x18] ;  /* 0x0000180001167983 */ /* 0x000ea20000300800 */
[----:B------:R-:W-:-:S02]  /*29590*/  F2FP.F16.E4M3.UNPACK_B R8, R0 ;  /* 0x00000000ff08723e */ /* 0x000fc400020006ff */
[----:B------:R-:W-:-:S07]  /*295a0*/  F2FP.F16.E4M3.UNPACK_B R10, R4 ;  /* 0x00000004ff0a723e */ /* 0x000fce00020006ff */
[----:B------:R-:W-:Y:S01]  /*295b0*/  HMMA.16816.F32 R12, R8, R6, R12 ;  /* 0x00000006080c723c */ /* 0x000fe2000000180c */
[----:B------:R-:W-:Y:S02]  /*295c0*/  IMAD.MOV.U32 R23, RZ, RZ, R29 ;  /* 0x000000ffff177224 */ /* 0x000fe400078e001d */
[----:B------:R-:W3:Y:S04]  /*295d0*/  LDL.LU R29, [R1+0x14c8] ;  /* 0x0014c800011d7983 */ /* 0x000ee80000300800 */
[----:B------:R-:W4:Y:S04]  /*295e0*/  LDL.LU R2, [R1+0x68] ;  /* 0x0000680001027983 */ /* 0x000f280000300800 */
[----:B------:R-:W5:Y:S04]  /*295f0*/  LDL.LU R3, [R1+0x6c] ;  /* 0x00006c0001037983 */ /* 0x000f680000300800 */
        /* <DEDUP_REMOVED lines=15> */
[----:B------:R-:W-:Y:S02]  /*296f0*/  F2FP.F16.E4M3.UNPACK_B R5, R29.H1 ;  /* 0x0000001dff05723e */ /* 0x000fe400030006ff */
[----:B------:R-:W3:Y:S05]  /*29700*/  LDL.LU R29, [R1+0x14a0] ;  /* 0x0014a000011d7983 */ /* 0x000eea0000300800 */
[----:B--2---:R-:W-:-:S15]  /*29710*/  HMMA.16816.F32 R12, R8, R4, R12 ;  /* 0x00000004080c723c */ /* 0x004fde000000180c */
[----:B------:R-:W-:-:S04]  /*29720*/  NOP ;  /* 0x0000000000007918 */ /* 0x000fc80000000000 */
[----:B------:R-:W-:Y:S04]  /*29730*/  STL.64 [R1+0x40], R12 ;  /* 0x0000400c01007387 */ /* 0x000fe80000100a00 */
[----:B------:R0:W-:Y:S04]  /*29740*/  STL.64 [R1+0x48], R14 ;  /* 0x0000480e01007387 */ /* 0x0001e80000100a00 */
[----:B0-----:R-:W2:Y:S04]  /*29750*/  LDL.LU.64 R14, [R1+0x1498] ;  /* 0x00149800010e7983 */ /* 0x001ea80000300a00 */
[----:B------:R-:W3:Y:S01]  /*29760*/  LDL.LU.64 R12, [R1+0x1490] ;  /* 0x00149000010c7983 */ /* 0x000ee20000300a00 */
[----:B--2---:R-:W-:-:S02]  /*29770*/  IMAD R26, R26, 0x100, R14 ;  /* 0x000001001a1a7824 */ /* 0x004fc400078e020e */
[----:B---3--:R-:W-:Y:S02]  /*29780*/  IMAD R0, R13, 0x100, R12 ;  /* 0x000001000d007824 */ /* 0x008fe400078e020c */
[----:B------:R-:W-:Y:S02]  /*29790*/  IMAD R27, R27, 0x100, R15 ;  /* 0x000001001b1b7824 */ /* 0x000fe400078e020f */
[----:B------:R-:W0:Y:S04]  /*297a0*/  LDSM.16.M88.4 R12, [R29+UR5+0x80] ;  /* 0x000080051d0c783b */ /* 0x000e280008000200 */
[----:B0-----:R-:W-:Y:S04]  /*297b0*/  STL.64 [R1+0xb0], R12 ;  /* 0x0000b00c01007387 */ /* 0x001fe80000100a00 */
[----:B------:R0:W-:Y:S04]  /*297c0*/  STL.64 [R1+0xb8], R14 ;  /* 0x0000b80e01007387 */ /* 0x0001e80000100a00 */
[----:B0-----:R-:W2:Y:S04]  /*297d0*/  LDL.LU.64 R14, [R1+0x1488] ;  /* 0x00148800010e7983 */ /* 0x001ea80000300a00 */
[----:B------:R-:W3:Y:S01]  /*297e0*/  LDL.LU.64 R12, [R1+0x1480] ;  /* 0x00148000010c7983 */ /* 0x000ee20000300a00 */
[----:B----4-:R-:W-:-:S02]  /*297f0*/  F2FP.F16.E4M3.UNPACK_B R2, R2.H1 ;  /* 0x00000002ff02723e */ /* 0x010fc400030006ff */
[----:B-----5:R-:W-:Y:S01]  /*29800*/  F2FP.F16.E4M3.UNPACK_B R3, R3.H1 ;  /* 0x00000003ff03723e */ /* 0x020fe200030006ff */
        /* <DEDUP_REMOVED lines=8> */
[----:B------:R-:W0:Y:S01]  /*29890*/  LDSM.16.M88.4 R12, [R29+UR5+0x2080] ;  /* 0x002080051d0c783b */ /* 0x000e220008000200 */
[----:B------:R-:W-:-:S03]  /*298a0*/  F2FP.F16.E4M3.UNPACK_B R11, R28 ;  /* 0x0000001cff0b723e */ /* 0x000fc600020006ff */
[----:B------:R-:W2:Y:S01]  /*298b0*/  LDL.LU R28, [R1+0x740] ;  /* 0x00074000011c7983 */ /* 0x000ea20000300800 */
[----:B------:R-:W-:Y:S02]  /*298c0*/  F2FP.F16.E4M3.UNPACK_B R10, R26 ;  /* 0x0000001aff0a723e */ /* 0x000fe400020006ff */
[----:B------:R-:W-:Y:S01]  /*298d0*/  F2FP.F16.E4M3.UNPACK_B R9, R27 ;  /* 0x0000001bff09723e */ /* 0x000fe200020006ff */
[----:B0-----:R-:W-:Y:S04]  /*298e0*/  STL.64 [R1+0xa0], R12 ;  /* 0x0000a00c01007387 */ /* 0x001fe80000100a00 */
[----:B------:R0:W-:Y:S01]  /*298f0*/  STL.64 [R1+0xa8], R14 ;  /* 0x0000a80e01007387 */ /* 0x0001e20000100a00 */
[----:B------:R-:W-:Y:S02]  /*29900*/  IMAD.MOV.U32 R26, RZ, RZ, R12 ;  /* 0x000000ffff1a7224 */ /* 0x000fe400078e000c */
[----:B------:R-:W-:Y:S01]  /*29910*/  IMAD.MOV.U32 R27, RZ, RZ, R13 ;  /* 0x000000ffff1b7224 */ /* 0x000fe200078e000d */
[----:B0-----:R-:W3:Y:S04]  /*29920*/  LDL.LU.64 R14, [R1+0x1470] ;  /* 0x00147000010e7983 */ /* 0x001ee80000300a00 */
[----:B------:R-:W3:Y:S01]  /*29930*/  LDL.LU.64 R12, [R1+0x1468] ;  /* 0x00146800010c7983 */ /* 0x000ee20000300a00 */
[----:B------:R-:W-:-:S15]  /*29940*/  HMMA.16816.F32 R20, R8, R6, R20 ;  /* 0x000000060814723c */ /* 0x000fde0000001814 */
[----:B------:R-:W-:-:S04]  /*29950*/  NOP ;  /* 0x0000000000007918 */ /* 0x000fc80000000000 */
[----:B------:R-:W-:Y:S04]  /*29960*/  STL.64 [R1+0x10], R20 ;  /* 0x0000101401007387 */ /* 0x000fe80000100a00 */
[----:B------:R-:W-:Y:S04]  /*29970*/  STL.64 [R1+0x18], R22 ;  /* 0x0000181601007387 */ /* 0x000fe80000100a00 */
[----:B------:R-:W0:Y:S01]  /*29980*/  LDSM.16.M88.4 R20, [R29+UR5+0x4080] ;  /* 0x004080051d14783b */ /* 0x000e220008000200 */
[----:B---3--:R-:W-:-:S15]  /*29990*/  HMMA.16816.F32 R12, R8, R24, R12 ;  /* 0x00000018080c723c */ /* 0x008fde000000180c */
[----:B------:R-:W-:-:S04]  /*299a0*/  NOP ;  /* 0x0000000000007918 */ /* 0x000fc80000000000 */
[----:B------:R1:W-:Y:S04]  /*299b0*/  STL.64 [R1+0x1410], R14 ;  /* 0x0014100e01007387 */ /* 0x0003e80000100a00 */
[----:B0-----:R-:W-:Y:S04]  /*299c0*/  STL.64 [R1+0x90], R20 ;  /* 0x0000901401007387 */ /* 0x001fe80000100a00 */
[----:B------:R-:W-:Y:S04]  /*299d0*/  STL.64 [R1+0x98], R22 ;  /* 0x0000981601007387 */ /* 0x000fe80000100a00 */
[----:B------:R-:W0:Y:S04]  /*299e0*/  LDSM.16.M88.4 R20, [R29+UR5+0x6080] ;  /* 0x006080051d14783b */ /* 0x000e280008000200 */
[----:B-1----:R-:W3:Y:S04]  /*299f0*/  LDL.LU R14, [R1+0x730] ;  /* 0x00073000010e7983 */ /* 0x002ee80000300800 */
[----:B------:R-:W3:Y:S04]  /*29a00*/  LDL.LU R15, [R1+0x72c] ;  /* 0x00072c00010f7983 */ /* 0x000ee80000300800 */
[----:B------:R1:W-:Y:S04]  /*29a10*/  STL.64 [R1+0x1408], R12 ;  /* 0x0014080c01007387 */ /* 0x0003e80000100a00 */
[----:B-1----:R-:W4:Y:S04]  /*29a20*/  LDL.LU R12, [R1+0x738] ;  /* 0x00073800010c7983 */ /* 0x002f280000300800 */
[----:B------:R-:W4:Y:S04]  /*29a30*/  LDL.LU R13, [R1+0x734] ;  /* 0x00073400010d7983 */ /* 0x000f280000300800 */
[----:B0-----:R-:W-:Y:S04]  /*29a40*/  STL.64 [R1+0x80], R20 ;  /* 0x0000801401007387 */ /* 0x001fe80000100a00 */
[----:B------:R0:W-:Y:S01]  /*29a50*/  STL.64 [R1+0x88], R22 ;  /* 0x0000881601007387 */ /* 0x0001e20000100a00 */
[----:B------:R-:W-:-:S02]  /*29a60*/  IMAD.MOV.U32 R24, RZ, RZ, R20 ;  /* 0x000000ffff187224 */ /* 0x000fc400078e0014 */
[----:B------:R-:W-:Y:S01]  /*29a70*/  IMAD.MOV.U32 R25, RZ, RZ, R21 ;  /* 0x000000ffff197224 */ /* 0x000fe200078e0015 */
[----:B0-----:R-:W5:Y:S04]  /*29a80*/  LDL.LU.64 R22, [R1+0x1460] ;  /* 0x0014600001167983 */ /* 0x001f680000300a00 */
[----:B------:R-:W5:Y:S04]  /*29a90*/  LDL.LU.64 R20, [R1+0x1458] ;  /* 0x0014580001147983 */ /* 0x000f680000300a00 */
[----:B------:R-:W2:Y:S01]  /*29aa0*/  LDL.LU R29, [R1+0x724] ;  /* 0x00072400011d7983 */ /* 0x000ea20000300800 */
[C---:B------:R-:W-:Y:S08]  /*29ab0*/  HMMA.16816.F32 R16, R8.reuse, R2, R16 ;  /* 0x000000020810723c */ /* 0x040ff00000001810 */
[----:B-----5:R-:W-:Y:S01]  /*29ac0*/  HMMA.16816.F32 R4, R8, R4, R20 ;  /* 0x000000040804723c */ /* 0x020fe20000001814 */
[----:B------:R-:W2:Y:S01]  /*29ad0*/  LDL.LU R23, [R1+0x728] ;  /* 0x0007280001177983 */ /* 0x000ea20000300800 */
[----:B----4-:R-:W-:-:S02]  /*29ae0*/  IMAD R22, R13, 0x100, R12 ;  /* 0x000001000d167824 */ /* 0x010fc400078e020c */
[----:B---3--:R-:W-:-:S15]  /*29af0*/  IMAD R21, R15, 0x100, R14 ;  /* 0x000001000f157824 */ /* 0x008fde00078e020e */
[----:B------:R-:W-:Y:S04]  /*29b00*/  STL [R1+0x1430], R5 ;  /* 0x0014300501007387 */ /* 0x000fe80000100800 */
[----:B------:R-:W-:Y:S04]  /*29b10*/  STL [R1+0x141c], R6 ;  /* 0x00141c0601007387 */ /* 0x000fe80000100800 */
[----:B------:R-:W-:Y:S04]  /*29b20*/  STL [R1+0x1418], R7 ;  /* 0x0014180701007387 */ /* 0x000fe80000100800 */
[----:B------:R-:W3:Y:S04]  /*29b30*/  LDL.LU R12, [R1] ;  /* 0x00000000010c7983 */ /* 0x000ee80000300800 */
[----:B------:R-:W3:Y:S04]  /*29b40*/  LDL.LU R13, [R1+0x4] ;  /* 0x00000400010d7983 */ /* 0x000ee80000300800 */
[----:B------:R-:W3:Y:S04]  /*29b50*/  LDL.LU R14, [R1+0x8] ;  /* 0x00000800010e7983 */ /* 0x000ee80000300800 */
[----:B------:R-:W3:Y:S01]  /*29b60*/  LDL.LU R15, [R1+0xc] ;  /* 0x00000c00010f7983 */ /* 0x000ee20000300800 */
[----:B--2---:R-:W-:-:S02]  /*29b70*/  IMAD R20, R29, 0x100, R23 ;  /* 0x000001001d147824 */ /* 0x004fc400078e0217 */
[----:B------:R-:W-:Y:S01]  /*29b80*/  IMAD R23, R0, 0x100, R28 ;  /* 0x0000010000177824 */ /* 0x000fe200078e021c */
[----:B------:R-:W2:Y:S04]  /*29b90*/  LDL R29, [R1+0xb4] ;  /* 0x0000b400011d7983 */ /* 0x000ea80000100800 */
[----:B------:R-:W4:Y:S04]  /*29ba0*/  LDL R28, [R1+0xb0] ;  /* 0x0000b000011c7983 */ /* 0x000f280000100800 */
[----:B------:R-:W-:Y:S04]  /*29bb0*/  STL.64 [R1+0x1428], R18 ;  /* 0x0014281201007387 */ /* 0x000fe80000100a00 */
[----:B------:R0:W-:Y:S04]  /*29bc0*/  STL.64 [R1+0x1420], R16 ;  /* 0x0014201001007387 */ /* 0x0001e80000100a00 */
[----:B0-----:R-:W5:Y:S04]  /*29bd0*/  LDL.LU R16, [R1+0x20] ;  /* 0x0000200001107983 */ /* 0x001f680000300800 */
[----:B------:R-:W5:Y:S04]  /*29be0*/  LDL.LU R17, [R1+0x24] ;  /* 0x0000240001117983 */ /* 0x000f680000300800 */
[----:B------:R-:W2:Y:S04]  /*29bf0*/  LDL.LU R18, [R1+0x28] ;  /* 0x0000280001127983 */ /* 0x000ea80000300800 */
[----:B------:R-:W2:Y:S04]  /*29c00*/  LDL.LU R19, [R1+0x2c] ;  /* 0x00002c0001137983 */ /* 0x000ea80000300800 */
[----:B------:R-:W3:Y:S04]  /*29c10*/  LDL R2, [R1+0x90] ;  /* 0x0000900001027983 */ /* 0x000ee80000100800 */
[----:B------:R-:W3:Y:S04]  /*29c20*/  LDL R3, [R1+0x94] ;  /* 0x0000940001037983 */ /* 0x000ee80000100800 */
[----:B--2---:R-:W-:Y:S04]  /*29c30*/  STL.64 [R1+0x1440], R18 ;  /* 0x0014401201007387 */ /* 0x004fe80000100a00 */
[----:B-----5:R0:W-:Y:S04]  /*29c40*/  STL.64 [R1+0x1438], R16 ;  /* 0x0014381001007387 */ /* 0x0201e80000100a00 */
[----:B0-----:R-:W2:Y:S04]  /*29c50*/  LDL.LU R16, [R1+0x40] ;  /* 0x0000400001107983 */ /* 0x001ea80000300800 */
[----:B------:R-:W2:Y:S04]  /*29c60*/  LDL.LU R17, [R1+0x44] ;  /* 0x0000440001117983 */ /* 0x000ea80000300800 */
[----:B------:R-:W5:Y:S04]  /*29c70*/  LDL.LU R18, [R1+0x48] ;  /* 0x0000480001127983 */ /* 0x000f680000300800 */
[----:B------:R-:W5:Y:S01]  /*29c80*/  LDL.LU R19, [R1+0x4c] ;  /* 0x00004c0001137983 */ /* 0x000f620000300800 */
[----:B------:R-:W-:-:S02]  /*29c90*/  F2FP.F16.E4M3.UNPACK_B R20, R20 ;  /* 0x00000014ff14723e */ /* 0x000fc400020006ff */
[----:B------:R-:W-:Y:S02]  /*29ca0*/  F2FP.F16.E4M3.UNPACK_B R22, R22 ;  /* 0x00000016ff16723e */ /* 0x000fe400020006ff */
[----:B------:R-:W-:Y:S02]  /*29cb0*/  F2FP.F16.E4M3.UNPACK_B R21, R21 ;  /* 0x00000015ff15723e */ /* 0x000fe400020006ff */
[----:B------:R-:W-:Y:S02]  /*29cc0*/  F2FP.F16.E4M3.UNPACK_B R23, R23 ;  /* 0x00000017ff17723e */ /* 0x000fe400020006ff */
[----:B----4-:R-:W-:Y:S02]  /*29cd0*/  F2FP.F16.E4M3.UNPACK_B R28, R28 ;  /* 0x0000001cff1c723e */ /* 0x010fe400020006ff */
[----:B------:R-:W-:Y:S01]  /*29ce0*/  F2FP.F16.E4M3.UNPACK_B R29, R29 ;  /* 0x0000001dff1d723e */ /* 0x000fe200020006ff */
[----:B-----5:R-:W-:Y:S04]  /*29cf0*/  STL.64 [R1+0x1450], R18 ;  /* 0x0014501201007387 */ /* 0x020fe80000100a00 */
[----:B--2---:R0:W-:Y:S04]  /*29d00*/  STL.64 [R1+0x1448], R16 ;  /* 0x0014481001007387 */ /* 0x0041e80000100a00 */
[----:B0-----:R-:W2:Y:S04]  /*29d10*/  LDL.LU R16, [R1+0x30] ;  /* 0x0000300001107983 */ /* 0x001ea80000300800 */
[----:B------:R-:W2:Y:S04]  /*29d20*/  LDL.LU R17, [R1+0x34] ;  /* 0x0000340001117983 */ /* 0x000ea80000300800 */
[----:B------:R-:W2:Y:S04]  /*29d30*/  LDL.LU R18, [R1+0x38] ;  /* 0x0000380001127983 */ /* 0x000ea80000300800 */
[----:B------:R-:W2:Y:S01]  /*29d40*/  LDL.LU R19, [R1+0x3c] ;  /* 0x00003c0001137983 */ /* 0x000ea20000300800 */
[----:B------:R-:W-:-:S02]  /*29d50*/  F2FP.F16.E4M3.UNPACK_B R26, R26 ;  /* 0x0000001aff1a723e */ /* 0x000fc400020006ff */
[----:B------:R-:W-:Y:S01]  /*29d60*/  F2FP.F16.E4M3.UNPACK_B R27, R27 ;  /* 0x0000001bff1b723e */ /* 0x000fe200020006ff */
[C---:B---3--:R-:W-:Y:S01]  /*29d70*/  HMMA.16816.F32 R8, R20.reuse, R28, R12 ;  /* 0x0000001c1408723c */ /* 0x048fe2000000180c */
[----:B------:R-:W3:Y:S04]  /*29d80*/  LDL.LU R5, [R1+0x1148] ;  /* 0x0011480001057983 */ /* 0x000ee80000300800 */
[----:B------:R-:W3:Y:S04]  /*29d90*/  LDL.LU R0, [R1+0x1144] ;  /* 0x0011440001007983 */ /* 0x000ee80000300800 */
[----:B------:R-:W4:Y:S04]  /*29da0*/  LDL.LU R6, [R1+0x1154] ;  /* 0x0011540001067983 */ /* 0x000f280000300800 */
[----:B------:R-:W5:Y:S04]  /*29db0*/  LDL.LU R7, [R1+0x114c] ;  /* 0x00114c0001077983 */ /* 0x000f680000300800 */
[----:B------:R-:W3:Y:S04]  /*29dc0*/  LDL.LU R12, [R1+0x10] ;  /* 0x00001000010c7983 */ /* 0x000ee80000300800 */
[----:B------:R-:W3:Y:S04]  /*29dd0*/  LDL.LU R13, [R1+0x14] ;  /* 0x00001400010d7983 */ /* 0x000ee80000300800 */
[----:B------:R-:W3:Y:S04]  /*29de0*/  LDL.LU R14, [R1+0x18] ;  /* 0x00001800010e7983 */ /* 0x000ee80000300800 */
[----:B------:R-:W3:Y:S04]  /*29df0*/  LDL.LU R15, [R1+0x1c] ;  /* 0x00001c00010f7983 */ /* 0x000ee80000300800 */
[----:B------:R0:W-:Y:S04]  /*29e00*/  STL [R1+0x13f4], R8 ;  /* 0x0013f40801007387 */ /* 0x0001e80000100800 */
[----:B0-----:R-:W3:Y:S04]  /*29e10*/  LDL.LU R8, [R1+0x115c] ;  /* 0x00115c0001087983 */ /* 0x001ee80000300800 */
[----:B------:R-:W-:Y:S04]  /*29e20*/  STL [R1+0x13f0], R9 ;  /* 0x0013f00901007387 */ /* 0x000fe80000100800 */
[----:B------:R-:W-:Y:S04]  /*29e30*/  STL [R1+0x13ec], R10 ;  /* 0x0013ec0a01007387 */ /* 0x000fe80000100800 */
[----:B------:R-:W-:Y:S01]  /*29e40*/  STL [R1+0x13e8], R11 ;  /* 0x0013e80b01007387 */ /* 0x000fe20000100800 */
[----:B--2---:R-:W-:-:S15]  /*29e50*/  HMMA.16816.F32 R16, R20, R26, R16 ;  /* 0x0000001a1410723c */ /* 0x004fde0000001810 */
[----:B------:R-:W-:-:S04]  /*29e60*/  NOP ;  /* 0x0000000000007918 */ /* 0x000fc80000000000 */
[----:B------:R-:W-:Y:S04]  /*29e70*/  STL.64 [R1], R16 ;  /* 0x0000001001007387 */ /* 0x000fe80000100a00 */
[----:B------:R0:W-:Y:S04]  /*29e80*/  STL.64 [R1+0x8], R18 ;  /* 0x0000081201007387 */ /* 0x0001e80000100a00 */
[----:B0-----:R-:W2:Y:S04]  /*29e90*/  LDL.LU.64 R18, [R1+0x1450] ;  /* 0x0014500001127983 */ /* 0x001ea80000300a00 */
[----:B------:R-:W2:Y:S01]  /*29ea0*/  LDL.LU.64 R16, [R1+0x1448] ;  /* 0x0014480001107983 */ /* 0x000ea20000300a00 */
[----:B------:R-:W-:-:S02]  /*29eb0*/  F2FP.F16.E4M3.UNPACK_B R2, R2 ;  /* 0x00000002ff02723e */ /* 0x000fc400020006ff */
[----:B------:R-:W-:-:S07]  /*29ec0*/  F2FP.F16.E4M3.UNPACK_B R3, R3 ;  /* 0x00000003ff03723e */ /* 0x000fce00020006ff */
[----:B--2---:R-:W-:-:S15]  /*29ed0*/  HMMA.16816.F32 R16, R20, R2, R16 ;  /* 0x000000021410723c */ /* 0x004fde0000001810 */
[----:B------:R-:W-:-:S04]  /*29ee0*/  NOP ;  /* 0x0000000000007918 */ /* 0x000fc80000000000 */
[----:B------:R0:W-:Y:S01]  /*29ef0*/  STL [R1+0x4c], R19 ;  /* 0x00004c1301007387 */ /* 0x0001e20000100800 */
[----:B------:R-:W-:Y:S02]  /*29f00*/  IMAD.MOV.U32 R11, RZ, RZ, R18 ;  /* 0x000000ffff0b7224 */ /* 0x000fe400078e0012 */
[----:B------:R-:W-:Y:S02]  /*29f10*/  IMAD.MOV.U32 R9, RZ, RZ, R16 ;  /* 0x000000ffff097224 */ /* 0x000fe400078e0010 */
[----:B------:R-:W-:Y:S01]  /*29f20*/  IMAD.MOV.U32 R10, RZ, RZ, R17 ;  /* 0x000000ffff0a7224 */ /* 0x000fe200078e0011 */
[----:B0-----:R-:W2:Y:S04]  /*29f30*/  LDL.LU.64 R18, [R1+0x1440] ;  /* 0x0014400001127983 */ /* 0x001ea80000300a00 */
[----:B------:R-:W2:Y:S04]  /*29f40*/  LDL.LU.64 R16, [R1+0x1438] ;  /* 0x0014380001107983 */ /* 0x000ea80000300a00 */
[----:B------:R0:W-:Y:S04]  /*29f50*/  STL [R1+0x1400], R10 ;  /* 0x0014000a01007387 */ /* 0x0001e80000100800 */
[----:B0-----:R-:W4:Y:S04]  /*29f60*/  LDL.LU R10, [R1+0x1160] ;  /* 0x00116000010a7983 */ /* 0x001f280000300800 */
[----:B------:R0:W-:Y:S04]  /*29f70*/  STL [R1+0x13fc], R9 ;  /* 0x0013fc0901007387 */ /* 0x0001e80000100800 */
[----:B0-----:R-:W5:Y:S04]  /*29f80*/  LDL.LU R9, [R1+0x1150] ;  /* 0x0011500001097983 */ /* 0x001f680000300800 */
[----:B------:R0:W-:Y:S04]  /*29f90*/  STL [R1+0x13f8], R11 ;  /* 0x0013f80b01007387 */ /* 0x0001e80000100800 */
[----:B0-----:R-:W5:Y:S01]  /*29fa0*/  LDL.LU R11, [R1+0x1158] ;  /* 0x00115800010b7983 */ /* 0x001f620000300800 */
[----:B------:R-:W-:-:S02]  /*29fb0*/  F2FP.F16.E4M3.UNPACK_B R24, R24 ;  /* 0x00000018ff18723e */ /* 0x000fc400020006ff */
[----:B------:R-:W-:Y:S01]  /*29fc0*/  F2FP.F16.E4M3.UNPACK_B R25, R25 ;  /* 0x00000019ff19723e */ /* 0x000fe200020006ff */
[----:B---3--:R-:W-:Y:S02]  /*29fd0*/  IMAD R0, R0, 0x100, R5 ;  /* 0x0000010000007824 */ /* 0x008fe400078e0205 */
[----:B------:R-:W3:Y:S04]  /*29fe0*/  LDL.LU R5, [R1+0x1430] ;  /* 0x0014300001057983 */ /* 0x000ee80000300800 */
[----:B--2---:R-:W-:Y:S01]  /*29ff0*/  HMMA.16816.F32 R20, R20, R24, R16 ;  /* 0x000000181414723c */ /* 0x004fe20000001810 */
[----:B------:R-:W2:Y:S04]  /*2a000*/  LDL.LU.64 R18, [R1+0x1428] ;  /* 0x0014280001127983 */ /* 0x000ea80000300a00 */
[----:B------:R-:W2:Y:S01]  /*2a010*/  LDL.LU.64 R16, [R1+0x1420] ;  /* 0x0014200001107983 */ /* 0x000ea20000300a00 */
[----:B----4-:R-:W-:-:S02]  /*2a020*/  IMAD R10, R8, 0x100, R10 ;  /* 0x00000100080a7824 */ /* 0x010fc400078e020a */
[----:B-----5:R-:W-:-:S11]  /*2a030*/  IMAD R7, R7, 0x100, R9 ;  /* 0x0000010007077824 */ /* 0x020fd600078e0209 */
[----:B------:R-:W-:Y:S01]  /*2a040*/  IMAD.MOV.U32 R9, RZ, RZ, R20 ;  /* 0x000000ffff097224 */ /* 0x000fe200078e0014 */
[----:B------:R0:W-:Y:S01]  /*2a050*/  STL [R1+0x38], R22 ;  /* 0x0000381601007387 */ /* 0x0001e20000100800 */
[----:B------:R-:W-:Y:S01]  /*2a060*/  IMAD.MOV.U32 R8, RZ, RZ, R23 ;  /* 0x000000ffff087224 */ /* 0x000fe200078e0017 */
[----:B------:R-:W-:Y:S02]  /*2a070*/  F2FP.F16.E4M3.UNPACK_B R20, R0 ;  /* 0x00000000ff14723e */ /* 0x000fe400020006ff */
[----:B------:R-:W-:Y:S01]  /*2a080*/  F2FP.F16.E4M3.UNPACK_B R23, R10 ;  /* 0x0000000aff17723e */ /* 0x000fe200020006ff */
[----:B------:R-:W4:Y:S01]  /*2a090*/  LDL.LU R0, [R1+0x1164] ;  /* 0x0011640001007983 */ /* 0x000f220000300800 */
[----:B------:R-:W-:Y:S02]  /*2a0a0*/  IMAD R6, R6, 0x100, R11 ;  /* 0x0000010006067824 */ /* 0x000fe400078e020b */
[----:B------:R-:W-:Y:S01]  /*2a0b0*/  IMAD.MOV.U32 R11, RZ, RZ, R21 ;  /* 0x000000ffff0b7224 */ /* 0x000fe200078e0015 */
[----:B------:R-:W-:-:S02]  /*2a0c0*/  F2FP.F16.E4M3.UNPACK_B R21, R7 ;  /* 0x00000007ff15723e */ /* 0x000fc400020006ff */
[----:B0-----:R-:W-:Y:S02]  /*2a0d0*/  F2FP.F16.E4M3.UNPACK_B R22, R6 ;  /* 0x00000006ff16723e */ /* 0x001fe400020006ff */
[----:B------:R-:W3:Y:S04]  /*2a0e0*/  LDL.LU R6, [R1+0x141c] ;  /* 0x00141c0001067983 */ /* 0x000ee80000300800 */
[----:B------:R-:W3:Y:S01]  /*2a0f0*/  LDL.LU R7, [R1+0x1418] ;  /* 0x0014180001077983 */ /* 0x000ee20000300800 */
[----:B------:R-:W-:-:S15]  /*2a100*/  HMMA.16816.F32 R12, R20, R28, R12 ;  /* 0x0000001c140c723c */ /* 0x000fde000000180c */
[----:B------:R-:W-:-:S04]  /*2a110*/  NOP ;  /* 0x0000000000007918 */ /* 0x000fc80000000000 */
[----:B------:R-:W-:Y:S01]  /*2a120*/  IMAD.MOV.U32 R29, RZ, RZ, R14 ;  /* 0x000000ffff1d7224 */ /* 0x000fe200078e000e */
[----:B------:R0:W-:Y:S01]  /*2a130*/  STL [R1+0x20], R12 ;  /* 0x0000200c01007387 */ /* 0x0001e20000100800 */
[----:B------:R-:W-:Y:S02]  /*2a140*/  IMAD.MOV.U32 R28, RZ, RZ, R15 ;  /* 0x000000ffff1c7224 */ /* 0x000fe400078e000f */
[----:B------:R-:W-:Y:S01]  /*2a150*/  IMAD.MOV.U32 R10, RZ, RZ, R13 ;  /* 0x000000ffff0a7224 */ /* 0x000fe200078e000d */
[----:B------:R-:W5:Y:S04]  /*2a160*/  LDL.LU.64 R14, [R1+0x1410] ;  /* 0x00141000010e7983 */ /* 0x000f680000300a00 */
[----:B0-----:R-:W5:Y:S01]  /*2a170*/  LDL.LU.64 R12, [R1+0x1408] ;  /* 0x00140800010c7983 */ /* 0x001f620000300a00 */
[C---:B---3--:R-:W-:Y:S08]  /*2a180*/  HMMA.16816.F32 R4, R20.reuse, R2, R4 ;  /* 0x000000021404723c */ /* 0x048ff00000001804 */
[----:B-----5:R-:W-:Y:S01]  /*2a190*/  HMMA.16816.F32 R12, R20, R26, R12 ;  /* 0x0000001a140c723c */ /* 0x020fe2000000180c */
[----:B------:R-:W3:Y:S04]  /*2a1a0*/  LDL.LU R26, [R1+0x1170] ;  /* 0x00117000011a7983 */ /* 0x000ee80000300800 */
[----:B------:R-:W3:-:S14]  /*2a1b0*/  LDL.LU R27, [R1+0x116c] ;  /* 0x00116c00011b7983 */ /* 0x000edc0000300800 */
[----:B------:R0:W-:Y:S04]  /*2a1c0*/  STL.64 [R1+0x10], R12 ;  /* 0x0000100c01007387 */ /* 0x0001e80000100a00 */
[----:B------:R1:W-:Y:S04]  /*2a1d0*/  STL.64 [R1+0x18], R14 ;  /* 0x0000180e01007387 */ /* 0x0003e80000100a00 */
[----:B0-----:R-:W5:Y:S04]  /*2a1e0*/  LDL.LU R12, [R1+0x1180] ;  /* 0x00118000010c7983 */ /* 0x001f680000300800 */
[----:B------:R-:W5:Y:S04]  /*2a1f0*/  LDL.LU R13, [R1+0x117c] ;  /* 0x00117c00010d7983 */ /* 0x000f680000300800 */
[----:B-1----:R-:W3:Y:S04]  /*2a200*/  LDL.LU R14, [R1+0xb0] ;  /* 0x0000b000010e7983 */ /* 0x002ee80000300800 */
[----:B------:R-:W3:Y:S04]  /*2a210*/  LDL.LU R15, [R1+0xb4] ;  /* 0x0000b400010f7983 */ /* 0x000ee80000300800 */
[----:B------:R-:W3:Y:S04]  /*2a220*/  LDL.LU R2, [R1+0x1178] ;  /* 0x0011780001027983 */ /* 0x000ee80000300800 */
[----:B------:R-:W3:Y:S04]  /*2a230*/  LDL.LU R3, [R1+0x1174] ;  /* 0x0011740001037983 */ /* 0x000ee80000300800 */
[----:B------:R0:W-:Y:S04]  /*2a240*/  STL.64 [R1+0x13a0], R6 ;  /* 0x0013a00601007387 */ /* 0x0001e80000100a00 */
[----:B0-----:R-:W4:Y:S01]  /*2a250*/  LDL.LU R7, [R1+0x1168] ;  /* 0x0011680001077983 */ /* 0x001f220000300800 */
[----:B--2---:R-:W-:Y:S03]  /*2a260*/  HMMA.16816.F32 R16, R20, R24, R16 ;  /* 0x000000181410723c */ /* 0x004fe60000001810 */
[----:B------:R-:W-:-:S15]  /*2a270*/  STL.64 [R1+0x1398], R4 ;  /* 0x0013980401007387 */ /* 0x000fde0000100a00 */
[----:B------:R-:W-:Y:S01]  /*2a280*/  NOP ;  /* 0x0000000000007918 */ /* 0x000fe20000000000 */
[----:B------:R-:W-:Y:S04]  /*2a290*/  STL.64 [R1+0x13b0], R18 ;  /* 0x0013b01201007387 */ /* 0x000fe80000100a00 */
[----:B------:R0:W-:Y:S04]  /*2a2a0*/  STL.64 [R1+0x13a8], R16 ;  /* 0x0013a81001007387 */ /* 0x0001e80000100a00 */
[----:B0-----:R-:W2:Y:S01]  /*2a2b0*/  LDL.LU R16, [R1+0x20] ;  /* 0x0000200001107983 */ /* 0x001ea20000300800 */
[----:B------:R-:W-:-:S03]  /*2a2c0*/  IMAD.MOV.U32 R17, RZ, RZ, R10 ;  /* 0x000000ffff117224 */ /* 0x000fc600078e000a */
[----:B------:R-:W2:Y:S01]  /*2a2d0*/  LDL.LU R10, [R1+0x1400] ;  /* 0x00140000010a7983 */ /* 0x000ea20000300800 */
[----:B------:R-:W-:Y:S02]  /*2a2e0*/  IMAD.MOV.U32 R18, RZ, RZ, R29 ;  /* 0x000000ffff127224 */ /* 0x000fe400078e001d */
[----:B-----5:R-:W-:Y:S02]  /*2a2f0*/  IMAD R12, R13, 0x100, R12 ;  /* 0x000001000d0c7824 */ /* 0x020fe400078e020c */
[----:B---3--:R-:W-:-:S03]  /*2a300*/  IMAD R2, R3, 0x100, R2 ;  /* 0x0000010003027824 */ /* 0x008fc600078e0202 */
[----:B------:R-:W-:Y:S02]  /*2a310*/  F2FP.F16.E4M3.UNPACK_B R23, R12 ;  /* 0x0000000cff17723e */ /* 0x000fe400020006ff */
[----:B------:R-:W-:Y:S02]  /*2a320*/  F2FP.F16.E4M3.UNPACK_B R22, R2 ;  /* 0x00000002ff16723e */ /* 0x000fe400020006ff */
[----:B------:R-:W3:Y:S04]  /*2a330*/  LDL.LU R2, [R1+0xa0] ;  /* 0x0000a00001027983 */ /* 0x000ee80000300800 */
[----:B------:R-:W5:Y:S04]  /*2a340*/  LDL.LU R24, [R1+0xa4] ;  /* 0x0000a40001187983 */ /* 0x000f680000300800 */
[----:B------:R-:W2:Y:S01]  /*2a350*/  LDL.LU R29, [R1+0x90] ;  /* 0x00009000011d7983 */ /* 0x000ea20000300800 */
[----:B------:R-:W-:-:S03]  /*2a360*/  F2FP.F16.E4M3.UNPACK_B R12, R14.H1 ;  /* 0x0000000eff0c723e */ /* 0x000fc600030006ff */
[----:B------:R-:W2:Y:S01]  /*2a370*/  LDL.LU R25, [R1+0x94] ;  /* 0x0000940001197983 */ /* 0x000ea20000300800 */
[----:B----4-:R-:W-:Y:S01]  /*2a380*/  IMAD R0, R0, 0x100, R7 ;  /* 0x0000010000007824 */ /* 0x010fe200078e0207 */
[----:B------:R-:W-:Y:S02]  /*2a390*/  F2FP.F16.E4M3.UNPACK_B R13, R15.H1 ;  /* 0x0000000fff0d723e */ /* 0x000fe400030006ff */
[----:B------:R-:W4:Y:S04]  /*2a3a0*/  LDL.LU R14, [R1+0x80] ;  /* 0x00008000010e7983 */ /* 0x000f280000300800 */
[----:B------:R-:W2:Y:S01]  /*2a3b0*/  LDL.LU R15, [R1+0x84] ;  /* 0x00008400010f7983 */ /* 0x000ea20000300800 */
[----:B------:R-:W-:Y:S01]  /*2a3c0*/  IMAD R3, R27, 0x100, R26 ;  /* 0x000001001b037824 */ /* 0x000fe200078e021a */
[----:B------:R-:W-:-:S02]  /*2a3d0*/  F2FP.F16.E4M3.UNPACK_B R20, R0 ;  /* 0x00000000ff14723e */ /* 0x000fc400020006ff */
[----:B------:R-:W2:Y:S04]  /*2a3e0*/  LDL.LU R0, [R1+0x1184] ;  /* 0x0011840001007983 */ /* 0x000ea80000300800 */
        /* <DEDUP_REMOVED lines=8> */
[----:B--2---:R0:W-:Y:S04]  /*2a470*/  STL [R1+0x13cc], R28 ;  /* 0x0013cc1c01007387 */ /* 0x0041e80000100800 */
[----:B0-----:R-:W2:Y:S04]  /*2a480*/  LDL.LU R28, [R1+0x1190] ;  /* 0x00119000011c7983 */ /* 0x001ea80000300800 */
[----:B------:R-:W-:Y:S04]  /*2a490*/  STL.64 [R1+0x13c0], R18 ;  /* 0x0013c01201007387 */ /* 0x000fe80000100a00 */
[----:B------:R0:W-:Y:S02]  /*2a4a0*/  STL.64 [R1+0x13b8], R16 ;  /* 0x0013b81001007387 */ /* 0x0001e40000100a00 */
[----:B0-----:R-:W-:-:S02]  /*2a4b0*/  IMAD.MOV.U32 R16, RZ, RZ, R9 ;  /* 0x000000ffff107224 */ /* 0x001fc400078e0009 */
[----:B------:R-:W2:Y:S04]  /*2a4c0*/  LDL.LU R9, [R1+0x13fc] ;  /* 0x0013fc0001097983 */ /* 0x000ea80000300800 */
[----:B------:R0:W-:Y:S01]  /*2a4d0*/  STL [R1+0x13c8], R16 ;  /* 0x0013c81001007387 */ /* 0x0001e20000100800 */
[----:B------:R-:W-:-:S03]  /*2a4e0*/  IMAD.MOV.U32 R17, RZ, RZ, R11 ;  /* 0x000000ffff117224 */ /* 0x000fc600078e000b */
[----:B0-----:R-:W2:Y:S04]  /*2a4f0*/  LDL.LU R16, [R1+0x11a0] ;  /* 0x0011a00001107983 */ /* 0x001ea80000300800 */
[----:B------:R-:W2:Y:S04]  /*2a500*/  LDL.LU R11, [R1+0x13f8] ;  /* 0x0013f800010b7983 */ /* 0x000ea80000300800 */
[----:B------:R-:W2:Y:S01]  /*2a510*/  LDL.LU R18, [R1+0x38] ;  /* 0x0000380001127983 */ /* 0x000ea20000300800 */
[----:B------:R-:W-:-:S03]  /*2a520*/  IMAD.MOV.U32 R19, RZ, RZ, R8 ;  /* 0x000000ffff137224 */ /* 0x000fc600078e0008 */
[----:B------:R-:W3:Y:S04]  /*2a530*/  LDL.LU R8, [R1+0x13f4] ;  /* 0x0013f40001087983 */ /* 0x000ee80000300800 */
[----:B--2---:R-:W-:Y:S04]  /*2a540*/  STL.64 [R1+0x13e0], R18 ;  /* 0x0013e01201007387 */ /* 0x004fe80000100a00 */
[----:B------:R0:W-:Y:S02]  /*2a550*/  STL.64 [R1+0x13d8], R16 ;  /* 0x0013d81001007387 */ /* 0x0001e40000100a00 */
[----:B0-----:R-:W-:-:S02]  /*2a560*/  IMAD.MOV.U32 R16, RZ, RZ, R9 ;  /* 0x000000ffff107224 */ /* 0x001fc400078e0009 */
[----:B------:R-:W-:Y:S01]  /*2a570*/  IMAD.MOV.U32 R17, RZ, RZ, R10 ;  /* 0x000000ffff117224 */ /* 0x000fe200078e000a */
[----:B------:R-:W3:Y:S04]  /*2a580*/  LDL.LU R9, [R1+0x13f0] ;  /* 0x0013f00001097983 */ /* 0x000ee80000300800 */
[----:B------:R-:W3:Y:S01]  /*2a590*/  LDL.LU R10, [R1+0x13ec] ;  /* 0x0013ec00010a7983 */ /* 0x000ee20000300800 */
[----:B------:R-:W-:-:S03]  /*2a5a0*/  IMAD.MOV.U32 R18, RZ, RZ, R11 ;  /* 0x000000ffff127224 */ /* 0x000fc600078e000b */
[----:B------:R-:W3:Y:S01]  /*2a5b0*/  LDL.LU R11, [R1+0x13e8] ;  /* 0x0013e800010b7983 */ /* 0x000ee20000300800 */
[----:B------:R-:W-:-:S03]  /*2a5c0*/  F2FP.F16.E4M3.UNPACK_B R21, R3 ;  /* 0x00000003ff15723e */ /* 0x000fc600020006ff */
[----:B------:R-:W2:Y:S04]  /*2a5d0*/  LDL.LU R19, [R1+0x4c] ;  /* 0x00004c0001137983 */ /* 0x000ea80000300800 */
[----:B------:R-:W2:Y:S04]  /*2a5e0*/  LDL.LU R4, [R1+0x10] ;  /* 0x0000100001047983 */ /* 0x000ea80000300800 */
[----:B------:R-:W2:Y:S04]  /*2a5f0*/  LDL.LU R5, [R1+0x14] ;  /* 0x0000140001057983 */ /* 0x000ea80000300800 */
[----:B------:R-:W2:Y:S04]  /*2a600*/  LDL.LU R6, [R1+0x18] ;  /* 0x0000180001067983 */ /* 0x000ea80000300800 */
[----:B------:R-:W2:Y:S01]  /*2a610*/  LDL.LU R7, [R1+0x1c] ;  /* 0x00001c0001077983 */ /* 0x000ea20000300800 */
[----:B---3--:R-:W-:-:S15]  /*2a620*/  HMMA.16816.F32 R8, R20, R12, R8 ;  /* 0x0000000c1408723c */ /* 0x008fde0000001808 */
[----:B------:R-:W-:-:S04]  /*2a630*/  NOP ;  /* 0x0000000000007918 */ /* 0x000fc80000000000 */
[----:B------:R0:W-:Y:S04]  /*2a640*/  STL [R1+0x1394], R8 ;  /* 0x0013940801007387 */ /* 0x0001e80000100800 */
[----:B------:R1:W-:Y:S04]  /*2a650*/  STL [R1+0x1390], R9 ;  /* 0x0013900901007387 */ /* 0x0003e80000100800 */
[----:B------:R3:W-:Y:S04]  /*2a660*/  STL [R1+0x138c], R10 ;  /* 0x00138c0a01007387 */ /* 0x0007e80000100800 */
[----:B------:R2:W-:Y:S04]  /*2a670*/  STL [R1+0x1388], R11 ;  /* 0x0013880b01007387 */ /* 0x0005e80000100800 */
[----:B0-----:R-:W4:Y:S04]  /*2a680*/  LDL.LU R8, [R1] ;  /* 0x0000000001087983 */ /* 0x001f280000300800 */
[----:B-1----:R-:W4:Y:S04]  /*2a690*/  LDL.LU R9, [R1+0x4] ;  /* 0x0000040001097983 */ /* 0x002f280000300800 */
[----:B---3--:R-:W4:Y:S04]  /*2a6a0*/  LDL.LU R10, [R1+0x8] ;  /* 0x00000800010a7983 */ /* 0x008f280000300800 */
[----:B--2---:R-:W4:Y:S01]  /*2a6b0*/  LDL.LU R11, [R1+0xc] ;  /* 0x00000c00010b7983 */ /* 0x004f220000300800 */
[----:B------:R-:W-:-:S02]  /*2a6c0*/  F2FP.F16.E4M3.UNPACK_B R2, R2.H1 ;  /* 0x00000002ff02723e */ /* 0x000fc400030006ff */
[----:B-----5:R-:W-:Y:S02]  /*2a6d0*/  F2FP.F16.E4M3.UNPACK_B R3, R24.H1 ;  /* 0x00000018ff03723e */ /* 0x020fe400030006ff */
[----:B------:R-:W-:Y:S02]  /*2a6e0*/  F2FP.F16.E4M3.UNPACK_B R24, R29.H1 ;  /* 0x0000001dff18723e */ /* 0x000fe400030006ff */
[----:B------:R-:W-:Y:S01]  /*2a6f0*/  F2FP.F16.E4M3.UNPACK_B R25, R25.H1 ;  /* 0x00000019ff19723e */ /* 0x000fe200030006ff */
[----:B------:R-:W2:Y:S06]  /*2a700*/  LDL.LU R29, [R1+0x11bc] ;  /* 0x0011bc00011d7983 */ /* 0x000eac0000300800 */
[----:B------:R-:W-:Y:S01]  /*2a710*/  HMMA.16816.F32 R16, R20, R24, R16 ;  /* 0x000000181410723c */ /* 0x000fe20000001810 */
[----:B------:R-:W-:-:S07]  /*2a720*/  IMAD R0, R0, 0x100, R26 ;  /* 0x0000010000007824 */ /* 0x000fce00078e021a */
[----:B----4-:R-:W-:-:S15]  /*2a730*/  HMMA.16816.F32 R8, R20, R2, R8 ;  /* 0x000000021408723c */ /* 0x010fde0000001808 */
[----:B------:R-:W-:-:S04]  /*2a740*/  NOP ;  /* 0x0000000000007918 */ /* 0x000fc80000000000 */
[----:B------:R0:W-:Y:S04]  /*2a750*/  STL.64 [R1], R8 ;  /* 0x0000000801007387 */ /* 0x0001e80000100a00 */
[----:B------:R1:W-:Y:S01]  /*2a760*/  STL.64 [R1+0x8], R10 ;  /* 0x0000080a01007387 */ /* 0x0003e20000100a00 */
[----:B0-----:R-:W-:Y:S02]  /*2a770*/  IMAD.MOV.U32 R8, RZ, RZ, R16 ;  /* 0x000000ffff087224 */ /* 0x001fe400078e0010 */
[----:B-1----:R-:W-:Y:S02]  /*2a780*/  IMAD.MOV.U32 R10, RZ, RZ, R18 ;  /* 0x000000ffff0a7224 */ /* 0x002fe400078e0012 */
[----:B------:R-:W-:Y:S02]  /*2a790*/  IMAD.MOV.U32 R11, RZ, RZ, R19 ;  /* 0x000000ffff0b7224 */ /* 0x000fe400078e0013 */
[----:B------:R-:W-:Y:S01]  /*2a7a0*/  IMAD.MOV.U32 R9, RZ, RZ, R17 ;  /* 0x000000ffff097224 */ /* 0x000fe200078e0011 */
[----:B------:R-:W3:Y:S04]  /*2a7b0*/  LDL.LU.64 R18, [R1+0x13e0] ;  /* 0x0013e00001127983 */ /* 0x000ee80000300a00 */
[----:B------:R-:W4:Y:S04]  /*2a7c0*/  LDL.LU.64 R16, [R1+0x13d8] ;  /* 0x0013d80001107983 */ /* 0x000f280000300a00 */
[----:B------:R-:W5:Y:S02]  /*2a7d0*/  LDL.LU R26, [R1+0x13d4] ;  /* 0x0013d400011a7983 */ /* 0x000f640000300800 */
[----:B-----5:R-:W-:-:S02]  /*2a7e0*/  IMAD R26, R26, 0x100, R27 ;  /* 0x000001001a1a7824 */ /* 0x020fc400078e021b */
[----:B------:R-:W5:Y:S02]  /*2a7f0*/  LDL.LU R27, [R1+0x13d0] ;  /* 0x0013d000011b7983 */ /* 0x000f640000300800 */
[----:B-----5:R-:W-:Y:S02]  /*2a800*/  IMAD R27, R27, 0x100, R28 ;  /* 0x000001001b1b7824 */ /* 0x020fe400078e021c */
[----:B------:R-:W4:Y:S01]  /*2a810*/  LDL.LU R28, [R1+0x13cc] ;  /* 0x0013cc00011c7983 */ /* 0x000f220000300800 */
[----:B------:R-:W-:Y:S02]  /*2a820*/  F2FP.F16.E4M3.UNPACK_B R14, R14.H1 ;  /* 0x0000000eff0e723e */ /* 0x000fe400030006ff */
[----:B------:R-:W-:Y:S01]  /*2a830*/  F2FP.F16.E4M3.UNPACK_B R15, R15.H1 ;  /* 0x0000000fff0f723e */ /* 0x000fe200030006ff */
[----:B----4-:R-:W-:Y:S02]  /*2a840*/  IMAD R28, R28, 0x100, R16 ;  /* 0x000001001c1c7824 */ /* 0x010fe400078e0210 */
[----:B------:R-:W3:Y:S04]  /*2a850*/  LDL.LU R16, [R1+0x13c8] ;  /* 0x0013c80001107983 */ /* 0x000ee80000300800 */
[----:B---3--:R-:W-:Y:S01]  /*2a860*/  HMMA.16816.F32 R20, R20, R14, R16 ;  /* 0x0000000e1414723c */ /* 0x008fe20000001810 */
[----:B------:R-:W3:Y:S04]  /*2a870*/  LDL.LU.64 R18, [R1+0x13c0] ;  /* 0x0013c00001127983 */ /* 0x000ee80000300a00 */
[----:B------:R-:W3:-:S14]  /*2a880*/  LDL.LU.64 R16, [R1+0x13b8] ;  /* 0x0013b80001107983 */ /* 0x000edc0000300a00 */
[----:B------:R0:W-:Y:S04]  /*2a890*/  STL.64 [R1+0x70], R20 ;  /* 0x0000701401007387 */ /* 0x0001e80000100a00 */
[----:B------:R1:W-:Y:S01]  /*2a8a0*/  STL.64 [R1+0x78], R22 ;  /* 0x0000781601007387 */ /* 0x0003e20000100a00 */
[----:B0-----:R-:W-:Y:S02]  /*2a8b0*/  F2FP.F16.E4M3.UNPACK_B R20, R0 ;  /* 0x00000000ff14723e */ /* 0x001fe400020006ff */
[----:B-1----:R-:W-:Y:S02]  /*2a8c0*/  F2FP.F16.E4M3.UNPACK_B R22, R26 ;  /* 0x0000001aff16723e */ /* 0x002fe400020006ff */
[----:B------:R-:W-:Y:S02]  /*2a8d0*/  F2FP.F16.E4M3.UNPACK_B R21, R27 ;  /* 0x0000001bff15723e */ /* 0x000fe400020006ff */
[----:B------:R-:W-:Y:S01]  /*2a8e0*/  F2FP.F16.E4M3.UNPACK_B R23, R28 ;  /* 0x0000001cff17723e */ /* 0x000fe200020006ff */
[----:B------:R-:W4:Y:S04]  /*2a8f0*/  LDL.LU R0, [R1+0x11a4] ;  /* 0x0011a40001007983 */ /* 0x000f280000300800 */
[----:B------:R-:W2:Y:S02]  /*2a900*/  LDL.LU R28, [R1+0x11c0] ;  /* 0x0011c000011c7983 */ /* 0x000ea40000300800 */
[----:B------:R-:W-:-:S15]  /*2a910*/  HMMA.16816.F32 R4, R20, R2, R4 ;  /* 0x000000021404723c */ /* 0x000fde0000001804 */
[----:B------:R-:W-:-:S04]  /*2a920*/  NOP ;  /* 0x0000000000007918 */ /* 0x000fc80000000000 */
[----:B------:R-:W-:Y:S02]  /*2a930*/  IMAD.MOV.U32 R27, RZ, RZ, R6 ;  /* 0x000000ffff1b7224 */ /* 0x000fe400078e0006 */
[----:B------:R-:W-:Y:S01]  /*2a940*/  IMAD.MOV.U32 R26, RZ, RZ, R7 ;  /* 0x000000ffff1a7224 */ /* 0x000fe200078e0007 */
[----:B---3--:R-:W-:-:S15]  /*2a950*/  HMMA.16816.F32 R16, R20, R12, R16 ;  /* 0x0000000c1410723c */ /* 0x008fde0000001810 */
[----:B------:R-:W-:-:S04]  /*2a960*/  NOP ;  /* 0x0000000000007918 */ /* 0x000fc80000000000 */
[----:B------:R-:W-:Y:S04]  /*2a970*/  STL.64 [R1+0x60], R16 ;  /* 0x0000601001007387 */ /* 0x000fe80000100a00 */
[----:B------:R0:W-:Y:S04]  /*2a980*/  STL.64 [R1+0x68], R18 ;  /* 0x0000681201007387 */ /* 0x0001e80000100a00 */
[----:B0-----:R-:W3:Y:S04]  /*2a990*/  LDL.LU.64 R18, [R1+0x13b0] ;  /* 0x0013b00001127983 */ /* 0x001ee80000300a00 */
[----:B------:R-:W3:Y:S04]  /*2a9a0*/  LDL.LU.64 R16, [R1+0x13a8] ;  /* 0x0013a80001107983 */ /* 0x000ee80000300a00 */
[----:B------:R-:W5:Y:S04]  /*2a9b0*/  LDL.LU R12, [R1+0x11b0] ;  /* 0x0011b000010c7983 */ /* 0x000f680000300800 */
[----:B------:R-:W5:Y:S04]  /*2a9c0*/  LDL.LU R13, [R1+0x11ac] ;  /* 0x0011ac00010d7983 */ /* 0x000f680000300800 */
[----:B------:R0:W-:Y:S04]  /*2a9d0*/  STL.64 [R1+0x40], R4 ;  /* 0x0000400401007387 */ /* 0x0001e80000100a00 */
[----:B------:R-:W2:Y:S04]  /*2a9e0*/  LDL.LU.64 R6, [R1+0x13a0] ;  /* 0x0013a00001067983 */ /* 0x000ea80000300a00 */
[----:B0-----:R-:W2:Y:S04]  /*2a9f0*/  LDL.LU.64 R4, [R1+0x1398] ;  /* 0x0013980001047983 */ /* 0x001ea80000300a00 */
[----:B------:R-:W4:Y:S04]  /*2aa00*/  LDL.LU R2, [R1+0x11b8] ;  /* 0x0011b80001027983 */ /* 0x000f280000300800 */
[----:B------:R-:W4:Y:S04]  /*2aa10*/  LDL.LU R3, [R1+0x11b4] ;  /* 0x0011b40001037983 */ /* 0x000f280000300800 */
[----:B------:R0:W-:Y:S04]  /*2aa20*/  STL [R1+0x1360], R27 ;  /* 0x0013601b01007387 */ /* 0x0001e80000100800 */
[----:B0-----:R-:W5:Y:S01]  /*2aa30*/  LDL.LU R27, [R1+0x11a8] ;  /* 0x0011a800011b7983 */ /* 0x001f620000300800 */
[C---:B---3--:R-:W-:Y:S08]  /*2aa40*/  HMMA.16816.F32 R16, R20.reuse, R14, R16 ;  /* 0x0000000e1410723c */ /* 0x048ff00000001810 */
[----:B--2---:R-:W-:Y:S01]  /*2aa50*/  HMMA.16816.F32 R4, R20, R24, R4 ;  /* 0x000000181404723c */ /* 0x004fe20000001804 */
[----:B----4-:R-:W-:-:S02]  /*2aa60*/  IMAD R2, R3, 0x100, R2 ;  /* 0x0000010003027824 */ /* 0x010fc400078e0202 */
[----:B-----5:R-:W-:Y:S02]  /*2aa70*/  IMAD R3, R13, 0x100, R12 ;  /* 0x000001000d037824 */ /* 0x020fe400078e020c */
[----:B------:R-:W-:-:S14]  /*2aa80*/  IMAD R12, R29, 0x100, R28 ;  /* 0x000001001d0c7824 */ /* 0x000fdc00078e021c */
[----:B------:R-:W-:Y:S04]  /*2aa90*/  STL [R1+0x134c], R4 ;  /* 0x00134c0401007387 */ /* 0x000fe80000100800 */
[----:B------:R-:W-:Y:S04]  /*2aaa0*/  STL [R1+0x1348], R5 ;  /* 0x0013480501007387 */ /* 0x000fe80000100800 */
[----:B------:R-:W-:Y:S04]  /*2aab0*/  STL [R1+0x1344], R6 ;  /* 0x0013440601007387 */ /* 0x000fe80000100800 */
[----:B------:R0:W-:Y:S04]  /*2aac0*/  STL [R1+0x1340], R7 ;  /* 0x0013400701007387 */ /* 0x0001e80000100800 */
[----:B------:R-:W2:Y:S04]  /*2aad0*/  LDL R25, [R1+0xb8] ;  /* 0x0000b80001197983 */ /* 0x000ea80000100800 */
[----:B------:R-:W3:Y:S04]  /*2aae0*/  LDL R28, [R1+0xbc] ;  /* 0x0000bc00011c7983 */ /* 0x000ee80000100800 */
[----:B------:R-:W4:Y:S04]  /*2aaf0*/  LDL R29, [R1+0xa8] ;  /* 0x0000a800011d7983 */ /* 0x000f280000100800 */
[----:B------:R-:W5:Y:S04]  /*2ab00*/  LDL R13, [R1+0x9c] ;  /* 0x00009c00010d7983 */ /* 0x000f680000100800 */
[----:B0-----:R-:W2:Y:S04]  /*2ab10*/  LDL.LU R7, [R1+0x11e0] ;  /* 0x0011e00001077983 */ /* 0x001ea80000300800 */
[----:B------:R-:W2:Y:S04]  /*2ab20*/  LDL.LU R6, [R1+0x11dc] ;  /* 0x0011dc0001067983 */ /* 0x000ea80000300800 */
[----:B------:R0:W-:Y:S04]  /*2ab30*/  STL [R1+0x133c], R16 ;  /* 0x00133c1001007387 */ /* 0x0001e80000100800 */
[----:B------:R1:W-:Y:S04]  /*2ab40*/  STL [R1+0x1338], R17 ;  /* 0x0013381101007387 */ /* 0x0003e80000100800 */
[----:B------:R1:W-:Y:S04]  /*2ab50*/  STL [R1+0x1334], R18 ;  /* 0x0013341201007387 */ /* 0x0003e80000100800 */
[----:B------:R1:W-:Y:S04]  /*2ab60*/  STL [R1+0x1330], R19 ;  /* 0x0013301301007387 */ /* 0x0003e80000100800 */
[----:B0-----:R-:W2:Y:S04]  /*2ab70*/  LDL.LU R16, [R1+0x70] ;  /* 0x0000700001107983 */ /* 0x001ea80000300800 */
[----:B-1----:R-:W2:Y:S04]  /*2ab80*/  LDL.LU R17, [R1+0x74] ;  /* 0x0000740001117983 */ /* 0x002ea80000300800 */
[----:B------:R-:W2:Y:S04]  /*2ab90*/  LDL.LU R18, [R1+0x78] ;  /* 0x0000780001127983 */ /* 0x000ea80000300800 */
[----:B------:R-:W2:Y:S04]  /*2aba0*/  LDL.LU R19, [R1+0x7c] ;  /* 0x00007c0001137983 */ /* 0x000ea80000300800 */
[----:B------:R-:W3:Y:S04]  /*2abb0*/  LDL R5, [R1+0xac] ;  /* 0x0000ac0001057983 */ /* 0x000ee80000100800 */
[----:B------:R-:W3:Y:S01]  /*2abc0*/  LDL R4, [R1+0x98] ;  /* 0x0000980001047983 */ /* 0x000ee20000100800 */
[----:B------:R-:W-:-:S03]  /*2abd0*/  IMAD R0, R0, 0x100, R27 ;  /* 0x0000010000007824 */ /* 0x000fc600078e021b */
[----:B--2---:R0:W-:Y:S04]  /*2abe0*/  STL.64 [R1+0x1370], R18 ;  /* 0x0013701201007387 */ /* 0x0041e80000100a00 */
[----:B------:R1:W-:Y:S01]  /*2abf0*/  STL.64 [R1+0x1368], R16 ;  /* 0x0013681001007387 */ /* 0x0003e20000100a00 */
[----:B0-----:R-:W-:Y:S02]  /*2ac00*/  IMAD.MOV.U32 R18, RZ, RZ, R10 ;  /* 0x000000ffff127224 */ /* 0x001fe400078e000a */
        /* <DEDUP_REMOVED lines=9> */
[----:B0-----:R-:W5:Y:S04]  /*2aca0*/  LDL.LU R16, [R1] ;  /* 0x0000000001107983 */ /* 0x001f680000300800 */
[----:B------:R-:W5:Y:S04]  /*2acb0*/  LDL.LU R17, [R1+0x4] ;  /* 0x0000040001117983 */ /* 0x000f680000300800 */
[----:B------:R-:W5:Y:S04]  /*2acc0*/  LDL.LU R18, [R1+0x8] ;  /* 0x0000080001127983 */ /* 0x000f680000300800 */
[----:B------:R-:W5:Y:S01]  /*2acd0*/  LDL.LU R19, [R1+0xc] ;  /* 0x00000c0001137983 */ /* 0x000f620000300800 */
[----:B------:R-:W-:-:S02]  /*2ace0*/  F2FP.F16.E4M3.UNPACK_B R24, R25 ;  /* 0x00000019ff18723e */ /* 0x000fc400020006ff */
[----:B------:R-:W-:Y:S02]  /*2acf0*/  F2FP.F16.E4M3.UNPACK_B R20, R0 ;  /* 0x00000000ff14723e */ /* 0x000fe400020006ff */
[----:B------:R-:W-:Y:S02]  /*2ad00*/  F2FP.F16.E4M3.UNPACK_B R22, R2 ;  /* 0x00000002ff16723e */ /* 0x000fe400020006ff */
[----:B------:R-:W-:Y:S02]  /*2ad10*/  F2FP.F16.E4M3.UNPACK_B R21, R3 ;  /* 0x00000003ff15723e */ /* 0x000fe400020006ff */
[----:B------:R-:W-:Y:S02]  /*2ad20*/  F2FP.F16.E4M3.UNPACK_B R23, R12 ;  /* 0x0000000cff17723e */ /* 0x000fe400020006ff */
[----:B---3--:R-:W-:Y:S02]  /*2ad30*/  F2FP.F16.E4M3.UNPACK_B R25, R28 ;  /* 0x0000001cff19723e */ /* 0x008fe400020006ff */
[----:B----4-:R-:W-:-:S02]  /*2ad40*/  F2FP.F16.E4M3.UNPACK_B R14, R29 ;  /* 0x0000001dff0e723e */ /* 0x010fc400020006ff */
[----:B------:R-:W-:Y:S01]  /*2ad50*/  F2FP.F16.E4M3.UNPACK_B R15, R5 ;  /* 0x00000005ff0f723e */ /* 0x000fe200020006ff */
[----:B------:R-:W3:Y:S04]  /*2ad60*/  LDL.LU R27, [R1+0x11c8] ;  /* 0x0011c800011b7983 */ /* 0x000ee80000300800 */
[----:B------:R-:W3:Y:S04]  /*2ad70*/  LDL.LU R0, [R1+0x11c4] ;  /* 0x0011c40001007983 */ /* 0x000ee80000300800 */
[----:B------:R-:W4:Y:S04]  /*2ad80*/  LDL R2, [R1+0x88] ;  /* 0x0000880001027983 */ /* 0x000f280000100800 */
[----:B------:R-:W3:Y:S01]  /*2ad90*/  LDL R3, [R1+0x8c] ;  /* 0x00008c0001037983 */ /* 0x000ee20000100800 */
[----:B------:R-:W-:Y:S01]  /*2ada0*/  F2FP.F16.E4M3.UNPACK_B R12, R4 ;  /* 0x00000004ff0c723e */ /* 0x000fe200020006ff */
[C---:B--2---:R-:W-:Y:S08]  /*2adb0*/  HMMA.16816.F32 R8, R20.reuse, R24, R8 ;  /* 0x000000181408723c */ /* 0x044ff00000001808 */
[----:B-----5:R-:W-:Y:S11]  /*2adc0*/  HMMA.16816.F32 R16, R20, R14, R16 ;  /* 0x0000000e1410723c */ /* 0x020ff60000001810 */
[----:B------:R0:W-:Y:S01]  /*2add0*/  STL.64 [R1+0x30], R8 ;  /* 0x0000300801007387 */ /* 0x0001e20000100a00 */
[----:B------:R-:W-:-:S02]  /*2ade0*/  IMAD.MOV.U32 R29, RZ, RZ, R10 ;  /* 0x000000ffff1d7224 */ /* 0x000fc400078e000a */
[----:B------:R-:W-:Y:S01]  /*2adf0*/  IMAD.MOV.U32 R28, RZ, RZ, R11 ;  /* 0x000000ffff1c7224 */ /* 0x000fe200078e000b */
[----:B0-----:R-:W2:Y:S04]  /*2ae00*/  LDL.LU R8, [R1+0x11d8] ;  /* 0x0011d80001087983 */ /* 0x001ea80000300800 */
[----:B------:R-:W2:Y:S04]  /*2ae10*/  LDL.LU R9, [R1+0x11d4] ;  /* 0x0011d40001097983 */ /* 0x000ea80000300800 */
[----:B------:R-:W5:Y:S04]  /*2ae20*/  LDL.LU R10, [R1+0x11d0] ;  /* 0x0011d000010a7983 */ /* 0x000f680000300800 */
[----:B------:R-:W5:Y:S01]  /*2ae30*/  LDL.LU R11, [R1+0x11cc] ;  /* 0x0011cc00010b7983 */ /* 0x000f620000300800 */
[----:B------:R-:W-:-:S03]  /*2ae40*/  IMAD.MOV.U32 R4, RZ, RZ, R18 ;  /* 0x000000ffff047224 */ /* 0x000fc600078e0012 */
[----:B------:R0:W-:Y:S01]  /*2ae50*/  STL.64 [R1+0x20], R16 ;  /* 0x0000201001007387 */ /* 0x0001e20000100a00 */
[----:B------:R-:W-:-:S03]  /*2ae60*/  IMAD.MOV.U32 R5, RZ, RZ, R19 ;  /* 0x000000ffff057224 */ /* 0x000fc600078e0013 */
[----:B------:R-:W2:Y:S04]  /*2ae70*/  LDL.LU.64 R18, [R1+0x1380] ;  /* 0x0013800001127983 */ /* 0x000ea80000300a00 */
[----:B0-----:R-:W2:Y:S01]  /*2ae80*/  LDL.LU.64 R16, [R1+0x1378] ;  /* 0x0013780001107983 */ /* 0x001ea20000300a00 */
[----:B------:R-:W-:-:S07]  /*2ae90*/  F2FP.F16.E4M3.UNPACK_B R13, R13 ;  /* 0x0000000dff0d723e */ /* 0x000fce00020006ff */
[----:B--2---:R-:W-:-:S15]  /*2aea0*/  HMMA.16816.F32 R16, R20, R12, R16 ;  /* 0x0000000c1410723c */ /* 0x004fde0000001810 */
[----:B------:R-:W-:-:S04]  /*2aeb0*/  NOP ;  /* 0x0000000000007918 */ /* 0x000fc80000000000 */
[----:B------:R-:W-:Y:S04]  /*2aec0*/  STL.64 [R1+0x50], R16 ;  /* 0x0000501001007387 */ /* 0x000fe80000100a00 */
[----:B------:R0:W-:Y:S04]  /*2aed0*/  STL.64 [R1+0x58], R18 ;  /* 0x0000581201007387 */ /* 0x0001e80000100a00 */
[----:B0-----:R-:W2:Y:S04]  /*2aee0*/  LDL.LU.64 R18, [R1+0x1370] ;  /* 0x0013700001127983 */ /* 0x001ea80000300a00 */
[----:B------:R-:W2:Y:S04]  /*2aef0*/  LDL.LU.64 R16, [R1+0x1368] ;  /* 0x0013680001107983 */ /* 0x000ea80000300a00 */
[----:B------:R-:W-:Y:S04]  /*2af00*/  STL.64 [R1+0x1358], R14 ;  /* 0x0013580e01007387 */ /* 0x000fe80000100a00 */
[----:B------:R0:W-:Y:S04]  /*2af10*/  STL.64 [R1+0x1350], R12 ;  /* 0x0013500c01007387 */ /* 0x0001e80000100a00 */
[----:B0-----:R-:W2:Y:S04]  /*2af20*/  LDL.LU R12, [R1+0x60] ;  /* 0x00006000010c7983 */ /* 0x001ea80000300800 */
[----:B------:R-:W2:Y:S04]  /*2af30*/  LDL.LU R13, [R1+0x64] ;  /* 0x00006400010d7983 */ /* 0x000ea80000300800 */
[----:B------:R-:W2:Y:S04]  /*2af40*/  LDL.LU R14, [R1+0x68] ;  /* 0x00006800010e7983 */ /* 0x000ea80000300800 */
[----:B------:R-:W2:Y:S01]  /*2af50*/  LDL.LU R15, [R1+0x6c] ;  /* 0x00006c00010f7983 */ /* 0x000ea20000300800 */
[----:B----4-:R-:W-:-:S02]  /*2af60*/  F2FP.F16.E4M3.UNPACK_B R2, R2 ;  /* 0x00000002ff02723e */ /* 0x010fc400020006ff */
[----:B---3--:R-:W-:Y:S01]  /*2af70*/  F2FP.F16.E4M3.UNPACK_B R3, R3 ;  /* 0x00000003ff03723e */ /* 0x008fe200020006ff */
[----:B------:R-:W-:Y:S02]  /*2af80*/  IMAD R8, R9, 0x100, R8 ;  /* 0x0000010009087824 */ /* 0x000fe400078e0208 */
[----:B-----5:R-:W-:Y:S02]  /*2af90*/  IMAD R9, R11, 0x100, R10 ;  /* 0x000001000b097824 */ /* 0x020fe400078e020a */
[----:B------:R-:W-:Y:S02]  /*2afa0*/  IMAD R0, R0, 0x100, R27 ;  /* 0x0000010000007824 */ /* 0x000fe400078e021b */
[----:B------:R-:W-:Y:S01]  /*2afb0*/  IMAD R10, R6, 0x100, R7 ;  /* 0x00000100060a7824 */ /* 0x000fe200078e0207 */
[----:B------:R-:W3:Y:S01]  /*2afc0*/  LDL.LU R27, [R1+0x1360] ;  /* 0x00136000011b7983 */ /* 0x000ee20000300800 */
[----:B--2---:R-:W-:-:S15]  /*2afd0*/  HMMA.16816.F32 R20, R20, R2, R16 ;  /* 0x000000021414723c */ /* 0x004fde0000001810 */
        /* <DEDUP_REMOVED lines=10> */
[----:B------:R-:W2:Y:S02]  /*2b080*/  LDL.LU R9, [R1+0x44] ;  /* 0x0000440001097983 */ /* 0x000ea40000300800 */
[----:B------:R-:W-:-:S15]  /*2b090*/  HMMA.16816.F32 R12, R20, R24, R12 ;  /* 0x00000018140c723c */ /* 0x000fde000000180c */
[----:B------:R-:W-:-:S04]  /*2b0a0*/  NOP ;  /* 0x0000000000007918 */ /* 0x000fc80000000000 */
[----:B------:R-:W-:Y:S02]  /*2b0b0*/  IMAD.MOV.U32 R18, RZ, RZ, R14 ;  /* 0x000000ffff127224 */ /* 0x000fe400078e000e */
[----:B------:R-:W-:Y:S02]  /*2b0c0*/  IMAD.MOV.U32 R0, RZ, RZ, R15 ;  /* 0x000000ffff007224 */ /* 0x000fe400078e000f */
[----:B------:R-:W2:Y:S01]  /*2b0d0*/  LDL.LU.64 R14, [R1+0x1358] ;  /* 0x00135800010e7983 */ /* 0x000ea20000300a00 */
[----:B---3--:R-:W-:Y:S02]  /*2b0e0*/  IMAD.MOV.U32 R10, RZ, RZ, R27 ;  /* 0x000000ffff0a7224 */ /* 0x008fe400078e001b */
[----:B------:R-:W-:Y:S02]  /*2b0f0*/  IMAD.MOV.U32 R11, RZ, RZ, R26 ;  /* 0x000000ffff0b7224 */ /* 0x000fe400078e001a */
[----:B------:R-:W-:Y:S02]  /*2b100*/  IMAD.MOV.U32 R24, RZ, RZ, R12 ;  /* 0x000000ffff187224 */ /* 0x000fe400078e000c */
[----:B------:R-:W-:-:S02]  /*2b110*/  IMAD.MOV.U32 R19, RZ, RZ, R13 ;  /* 0x000000ffff137224 */ /* 0x000fc400078e000d */
[----:B------:R-:W3:Y:S01]  /*2b120*/  LDL.LU.64 R12, [R1+0x1350] ;  /* 0x00135000010c7983 */ /* 0x000ee20000300a00 */
[----:B--2---:R-:W-:Y:S01]  /*2b130*/  HMMA.16816.F32 R8, R20, R14, R8 ;  /* 0x0000000e1408723c */ /* 0x004fe20000001808 */
[----:B------:R-:W-:Y:S02]  /*2b140*/  IMAD.MOV.U32 R15, RZ, RZ, R16 ;  /* 0x000000ffff0f7224 */ /* 0x000fe400078e0010 */
[----:B------:R-:W-:-:S15]  /*2b150*/  IMAD.MOV.U32 R14, RZ, RZ, R17 ;  /* 0x000000ffff0e7224 */ /* 0x000fde00078e0011 */
[----:B------:R-:W-:Y:S01]  /*2b160*/  NOP ;  /* 0x0000000000007918 */ /* 0x000fe20000000000 */
[----:B------:R0:W-:Y:S04]  /*2b170*/  STL.64 [R1+0x12d8], R10 ;  /* 0x0012d80a01007387 */ /* 0x0001e80000100a00 */
[----:B------:R1:W-:Y:S04]  /*2b180*/  STL.64 [R1+0x12d0], R8 ;  /* 0x0012d00801007387 */ /* 0x0003e80000100a00 */
[----:B------:R-:W2:Y:S01]  /*2b190*/  LDL.LU R16, [R1+0x11ec] ;  /* 0x0011ec0001107983 */ /* 0x000ea20000300800 */
[----:B0-----:R-:W-:Y:S02]  /*2b1a0*/  IMAD.MOV.U32 R11, RZ, RZ, R0 ;  /* 0x000000ffff0b7224 */ /* 0x001fe400078e0000 */
[----:B------:R-:W-:Y:S01]  /*2b1b0*/  IMAD.MOV.U32 R10, RZ, RZ, R18 ;  /* 0x000000ffff0a7224 */ /* 0x000fe200078e0012 */
[----:B------:R-:W2:Y:S04]  /*2b1c0*/  LDL.LU R0, [R1+0x11e8] ;  /* 0x0011e80001007983 */ /* 0x000ea80000300800 */
[----:B------:R-:W4:Y:S01]  /*2b1d0*/  LDL.LU R17, [R1+0x11fc] ;  /* 0x0011fc0001117983 */ /* 0x000f220000300800 */
[----:B-1----:R-:W-:-:S03]  /*2b1e0*/  IMAD.MOV.U32 R9, RZ, RZ, R19 ;  /* 0x000000ffff097224 */ /* 0x002fc600078e0013 */
[----:B------:R-:W5:Y:S01]  /*2b1f0*/  LDL.LU R18, [R1+0x11f8] ;  /* 0x0011f80001127983 */ /* 0x000f620000300800 */
[----:B------:R-:W-:-:S03]  /*2b200*/  IMAD.MOV.U32 R8, RZ, RZ, R24 ;  /* 0x000000ffff087224 */ /* 0x000fc600078e0018 */
[----:B------:R-:W2:Y:S04]  /*2b210*/  LDL.LU R19, [R1+0x1200] ;  /* 0x0012000001137983 */ /* 0x000ea80000300800 */
[----:B------:R-:W2:Y:S04]  /*2b220*/  LDL.LU R24, [R1+0x88] ;  /* 0x0000880001187983 */ /* 0x000ea80000300800 */
[----:B------:R-:W2:Y:S04]  /*2b230*/  LDL.LU R25, [R1+0x8c] ;  /* 0x00008c0001197983 */ /* 0x000ea80000300800 */
[----:B------:R-:W2:Y:S04]  /*2b240*/  LDL.LU R26, [R1+0x1204] ;  /* 0x00120400011a7983 */ /* 0x000ea80000300800 */
[----:B--2---:R0:W-:Y:S04]  /*2b250*/  STL [R1+0x12f8], R26 ;  /* 0x0012f81a01007387 */ /* 0x0041e80000100800 */
[----:B0-----:R-:W2:Y:S04]  /*2b260*/  LDL.LU R26, [R1+0x120c] ;  /* 0x00120c00011a7983 */ /* 0x001ea80000300800 */
[----:B------:R-:W2:Y:S04]  /*2b270*/  LDL.LU R27, [R1+0x1214] ;  /* 0x00121400011b7983 */ /* 0x000ea80000300800 */
[----:B--2---:R0:W-:Y:S04]  /*2b280*/  STL [R1+0x12f4], R27 ;  /* 0x0012f41b01007387 */ /* 0x0041e80000100800 */
[----:B0-----:R-:W2:Y:S04]  /*2b290*/  LDL.LU R27, [R1+0x121c] ;  /* 0x00121c00011b7983 */ /* 0x001ea80000300800 */
[----:B--2---:R-:W-:Y:S04]  /*2b2a0*/  STL.64 [R1+0x1318], R26 ;  /* 0x0013181a01007387 */ /* 0x004fe80000100a00 */
[----:B------:R0:W-:Y:S04]  /*2b2b0*/  STL.64 [R1+0x1310], R24 ;  /* 0x0013101801007387 */ /* 0x0001e80000100a00 */
[----:B0-----:R-:W2:Y:S04]  /*2b2c0*/  LDL.LU R24, [R1+0x20] ;  /* 0x0000200001187983 */ /* 0x001ea80000300800 */
[----:B------:R-:W2:Y:S01]  /*2b2d0*/  LDL.LU R25, [R1+0x24] ;  /* 0x0000240001197983 */ /* 0x000ea20000300800 */
[----:B------:R-:W-:-:S02]  /*2b2e0*/  IMAD.MOV.U32 R26, RZ, RZ, R4 ;  /* 0x000000ffff1a7224 */ /* 0x000fc400078e0004 */
[----:B------:R-:W-:Y:S01]  /*2b2f0*/  IMAD.MOV.U32 R27, RZ, RZ, R5 ;  /* 0x000000ffff1b7224 */ /* 0x000fe200078e0005 */
[----:B------:R-:W3:Y:S04]  /*2b300*/  LDL.LU R4, [R1+0x134c] ;  /* 0x00134c0001047983 */ /* 0x000ee80000300800 */
[----:B------:R-:W3:Y:S04]  /*2b310*/  LDL.LU R5, [R1+0x1348] ;  /* 0x0013480001057983 */ /* 0x000ee80000300800 */
[----:B------:R0:W-:Y:S02]  /*2b320*/  STL.64 [R1+0x1328], R26 ;  /* 0x0013281a01007387 */ /* 0x0001e40000100a00 */
[----:B0-----:R-:W-:-:S02]  /*2b330*/  IMAD.MOV.U32 R27, RZ, RZ, R28 ;  /* 0x000000ffff1b7224 */ /* 0x001fc400078e001c */
[----:B--2---:R0:W-:Y:S04]  /*2b340*/  STL.64 [R1+0x1320], R24 ;  /* 0x0013201801007387 */ /* 0x0041e80000100a00 */
[----:B0-----:R-:W2:Y:S04]  /*2b350*/  LDL.LU R24, [R1+0x30] ;  /* 0x0000300001187983 */ /* 0x001ea80000300800 */
[----:B------:R-:W2:Y:S04]  /*2b360*/  LDL.LU R25, [R1+0x34] ;  /* 0x0000340001197983 */ /* 0x000ea80000300800 */
[----:B------:R-:W2:Y:S01]  /*2b370*/  LDL.LU R28, [R1+0x1220] ;  /* 0x00122000011c7983 */ /* 0x000ea20000300800 */
[----:B------:R-:W-:-:S03]  /*2b380*/  IMAD.MOV.U32 R26, RZ, RZ, R29 ;  /* 0x000000ffff1a7224 */ /* 0x000fc600078e001d */
[----:B--2---:R0:W-:Y:S04]  /*2b390*/  STL [R1+0x12f0], R28 ;  /* 0x0012f01c01007387 */ /* 0x0041e80000100800 */
[----:B0-----:R-:W2:Y:S04]  /*2b3a0*/  LDL.LU R28, [R1+0x1218] ;  /* 0x00121800011c7983 */ /* 0x001ea80000300800 */
[----:B------:R-:W2:Y:S04]  /*2b3b0*/  LDL.LU R29, [R1+0x1210] ;  /* 0x00121000011d7983 */ /* 0x000ea80000300800 */
[----:B------:R-:W-:Y:S04]  /*2b3c0*/  STL.64 [R1+0x12e8], R10 ;  /* 0x0012e80a01007387 */ /* 0x000fe80000100a00 */
[----:B------:R0:W-:Y:S02]  /*2b3d0*/  STL.64 [R1+0x12e0], R8 ;  /* 0x0012e00801007387 */ /* 0x0001e40000100a00 */
[----:B0-----:R-:W-:-:S02]  /*2b3e0*/  IMAD.MOV.U32 R8, RZ, RZ, R6 ;  /* 0x000000ffff087224 */ /* 0x001fc400078e0006 */
[----:B------:R-:W-:Y:S01]  /*2b3f0*/  IMAD.MOV.U32 R9, RZ, RZ, R7 ;  /* 0x000000ffff097224 */ /* 0x000fe200078e0007 */
[----:B------:R-:W3:Y:S04]  /*2b400*/  LDL.LU R6, [R1+0x1344] ;  /* 0x0013440001067983 */ /* 0x000ee80000300800 */
[----:B------:R-:W3:Y:S01]  /*2b410*/  LDL.LU R7, [R1+0x1340] ;  /* 0x0013400001077983 */ /* 0x000ee20000300800 */
[----:B------:R-:W-:Y:S02]  /*2b420*/  IMAD.MOV.U32 R10, RZ, RZ, R14 ;  /* 0x000000ffff0a7224 */ /* 0x000fe400078e000e */
[----:B------:R-:W-:-:S05]  /*2b430*/  IMAD.MOV.U32 R11, RZ, RZ, R15 ;  /* 0x000000ffff0b7224 */ /* 0x000fca00078e000f */
[----:B------:R-:W-:Y:S04]  /*2b440*/  STL.64 [R1+0x1308], R10 ;  /* 0x0013080a01007387 */ /* 0x000fe80000100a00 */
[----:B------:R0:W-:Y:S04]  /*2b450*/  STL.64 [R1+0x1300], R8 ;  /* 0x0013000801007387 */ /* 0x0001e80000100a00 */
[----:B0-----:R-:W2:Y:S04]  /*2b460*/  LDL.LU R8, [R1+0x50] ;  /* 0x0000500001087983 */ /* 0x001ea80000300800 */
[----:B------:R-:W2:Y:S04]  /*2b470*/  LDL.LU R9, [R1+0x54] ;  /* 0x0000540001097983 */ /* 0x000ea80000300800 */
[----:B------:R-:W2:Y:S04]  /*2b480*/  LDL.LU R10, [R1+0x58] ;  /* 0x00005800010a7983 */ /* 0x000ea80000300800 */
[----:B------:R-:W2:Y:S01]  /*2b490*/  LDL.LU R11, [R1+0x5c] ;  /* 0x00005c00010b7983 */ /* 0x000ea20000300800 */
[----:B---3--:R-:W-:Y:S03]  /*2b4a0*/  HMMA.16816.F32 R12, R20, R12, R4 ;  /* 0x0000000c140c723c */ /* 0x008fe60000001804 */
[----:B------:R-:W4:Y:S04]  /*2b4b0*/  LDL.LU R4, [R1+0x11e4] ;  /* 0x0011e40001047983 */ /* 0x000f280000300800 */
[----:B------:R-:W5:Y:S04]  /*2b4c0*/  LDL.LU R5, [R1+0x11f4] ;  /* 0x0011f40001057983 */ /* 0x000f680000300800 */
[----:B------:R-:W3:Y:S04]  /*2b4d0*/  LDL.LU R6, [R1+0x11f0] ;  /* 0x0011f00001067983 */ /* 0x000ee80000300800 */
[----:B------:R-:W2:Y:S01]  /*2b4e0*/  LDL.LU R7, [R1+0x9c] ;  /* 0x00009c0001077983 */ /* 0x000ea20000300800 */
[----:B------:R-:W-:-:S03]  /*2b4f0*/  IMAD R0, R0, 0x100, R16 ;  /* 0x0000010000007824 */ /* 0x000fc600078e0210 */
[----:B------:R-:W2:Y:S01]  /*2b500*/  LDL.LU R16, [R1+0x133c] ;  /* 0x00133c0001107983 */ /* 0x000ea20000300800 */
[----:B----4-:R-:W-:Y:S02]  /*2b510*/  IMAD R4, R4, 0x100, R17 ;  /* 0x0000010004047824 */ /* 0x010fe400078e0211 */
[----:B-----5:R-:W-:Y:S01]  /*2b520*/  IMAD R5, R5, 0x100, R18 ;  /* 0x0000010005057824 */ /* 0x020fe200078e0212 */
[----:B------:R-:W2:Y:S04]  /*2b530*/  LDL.LU R17, [R1+0x1338] ;  /* 0x0013380001117983 */ /* 0x000ea80000300800 */
[----:B------:R-:W2:Y:S01]  /*2b540*/  LDL.LU R18, [R1+0x1334] ;  /* 0x0013340001127983 */ /* 0x000ea20000300800 */
[----:B---3--:R-:W-:-:S03]  /*2b550*/  IMAD R6, R6, 0x100, R19 ;  /* 0x0000010006067824 */ /* 0x008fc600078e0213 */
[----:B------:R-:W2:Y:S02]  /*2b560*/  LDL.LU R19, [R1+0x1330] ;  /* 0x0013300001137983 */ /* 0x000ea40000300800 */
[----:B--2---:R-:W-:Y:S02]  /*2b570*/  HMMA.16816.F32 R16, R20, R2, R16 ;  /* 0x000000021410723c */ /* 0x004fe40000001810 */
[----:B------:R-:W2:Y:S04]  /*2b580*/  LDL.LU R2, [R1+0xb8] ;  /* 0x0000b80001027983 */ /* 0x000ea80000300800 */
[----:B------:R-:W3:Y:S01]  /*2b590*/  LDL.LU R3, [R1+0xbc] ;  /* 0x0000bc0001037983 */ /* 0x000ee20000300800 */
[----:B------:R-:W-:Y:S02]  /*2b5a0*/  F2FP.F16.E4M3.UNPACK_B R20, R0 ;  /* 0x00000000ff14723e */ /* 0x000fe400020006ff */
[----:B------:R-:W-:-:S02]  /*2b5b0*/  F2FP.F16.E4M3.UNPACK_B R22, R4 ;  /* 0x00000004ff16723e */ /* 0x000fc400020006ff */
[----:B------:R-:W-:Y:S02]  /*2b5c0*/  F2FP.F16.E4M3.UNPACK_B R21, R5 ;  /* 0x00000005ff15723e */ /* 0x000fe400020006ff */
[----:B------:R-:W-:Y:S01]  /*2b5d0*/  F2FP.F16.E4M3.UNPACK_B R23, R6 ;  /* 0x00000006ff17723e */ /* 0x000fe200020006ff */
[----:B------:R-:W4:Y:S04]  /*2b5e0*/  LDL.LU R0, [R1+0x1208] ;  /* 0x0012080001007983 */ /* 0x000f280000300800 */
[----:B------:R-:W5:Y:S04]  /*2b5f0*/  LDL.LU R4, [R1+0xa8] ;  /* 0x0000a80001047983 */ /* 0x000f680000300800 */
[----:B------:R-:W4:Y:S04]  /*2b600*/  LDL.LU R5, [R1+0xac] ;  /* 0x0000ac0001057983 */ /* 0x000f280000300800 */
[----:B------:R-:W4:Y:S01]  /*2b610*/  LDL.LU R6, [R1+0x98] ;  /* 0x0000980001067983 */ /* 0x000f220000300800 */
[----:B--2---:R-:W-:-:S02]  /*2b620*/  F2FP.F16.E4M3.UNPACK_B R2, R2.H1 ;  /* 0x00000002ff02723e */ /* 0x004fc400030006ff */
[----:B---3--:R-:W-:-:S07]  /*2b630*/  F2FP.F16.E4M3.UNPACK_B R3, R3.H1 ;  /* 0x00000003ff03723e */ /* 0x008fce00030006ff */
[----:B------:R-:W-:-:S15]  /*2b640*/  HMMA.16816.F32 R24, R20, R2, R24 ;  /* 0x000000021418723c */ /* 0x000fde0000001818 */
[----:B------:R-:W-:-:S04]  /*2b650*/  NOP ;  /* 0x0000000000007918 */ /* 0x000fc80000000000 */
[----:B------:R-:W-:Y:S04]  /*2b660*/  STL.64 [R1+0x270], R24 ;  /* 0x0002701801007387 */ /* 0x000fe80000100a00 */
[----:B------:R0:W-:Y:S04]  /*2b670*/  STL.64 [R1+0x278], R26 ;  /* 0x0002781a01007387 */ /* 0x0001e80000100a00 */
[----:B0-----:R-:W2:Y:S04]  /*2b680*/  LDL.LU.64 R26, [R1+0x1328] ;  /* 0x00132800011a7983 */ /* 0x001ea80000300a00 */
[----:B------:R-:W2:Y:S01]  /*2b690*/  LDL.LU.64 R24, [R1+0x1320] ;  /* 0x0013200001187983 */ /* 0x000ea20000300a00 */
[----:B-----5:R-:W-:-:S02]  /*2b6a0*/  F2FP.F16.E4M3.UNPACK_B R4, R4.H1 ;  /* 0x00000004ff04723e */ /* 0x020fc400030006ff */
[----:B----4-:R-:W-:Y:S02]  /*2b6b0*/  F2FP.F16.E4M3.UNPACK_B R5, R5.H1 ;  /* 0x00000005ff05723e */ /* 0x010fe400030006ff */
[----:B------:R-:W-:Y:S02]  /*2b6c0*/  F2FP.F16.E4M3.UNPACK_B R6, R6.H1 ;  /* 0x00000006ff06723e */ /* 0x000fe400030006ff */
[----:B------:R-:W-:-:S03]  /*2b6d0*/  F2FP.F16.E4M3.UNPACK_B R7, R7.H1 ;  /* 0x00000007ff07723e */ /* 0x000fc600030006ff */
[----:B--2---:R-:W-:-:S15]  /*2b6e0*/  HMMA.16816.F32 R24, R20, R4, R24 ;  /* 0x000000041418723c */ /* 0x004fde0000001818 */
[----:B------:R-:W-:-:S04]  /*2b6f0*/  NOP ;  /* 0x0000000000007918 */ /* 0x000fc80000000000 */
[----:B------:R-:W-:Y:S04]  /*2b700*/  STL.64 [R1+0x160], R24 ;  /* 0x0001601801007387 */ /* 0x000fe80000100a00 */
[----:B------:R0:W-:Y:S04]  /*2b710*/  STL.64 [R1+0x168], R26 ;  /* 0x0001681a01007387 */ /* 0x0001e80000100a00 */
[----:B0-----:R-:W2:Y:S01]  /*2b720*/  LDL.LU.64 R26, [R1+0x1318] ;  /* 0x00131800011a7983 */ /* 0x001ea20000300a00 */
[----:B------:R-:W-:Y:S03]  /*2b730*/  HMMA.16816.F32 R8, R20, R6, R8 ;  /* 0x000000061408723c */ /* 0x000fe60000001808 */
[----:B------:R-:W3:-:S15]  /*2b740*/  LDL.LU.64 R24, [R1+0x1310] ;  /* 0x0013100001187983 */ /* 0x000ede0000300a00 */
[----:B------:R-:W-:Y:S01]  /*2b750*/  NOP ;  /* 0x0000000000007918 */ /* 0x000fe20000000000 */
[----:B------:R-:W-:Y:S04]  /*2b760*/  STL.64 [R1+0x150], R8 ;  /* 0x0001500801007387 */ /* 0x000fe80000100a00 */
[----:B------:R0:W-:Y:S04]  /*2b770*/  STL.64 [R1+0x158], R10 ;  /* 0x0001580a01007387 */ /* 0x0001e80000100a00 */
[----:B0-----:R-:W4:Y:S04]  /*2b780*/  LDL.LU.64 R10, [R1+0x1308] ;  /* 0x00130800010a7983 */ /* 0x001f280000300a00 */
[----:B------:R-:W4:Y:S01]  /*2b790*/  LDL.LU.64 R8, [R1+0x1300] ;  /* 0x0013000001087983 */ /* 0x000f220000300a00 */
[----:B--2---:R-:W-:-:S03]  /*2b7a0*/  IMAD R0, R0, 0x100, R26 ;  /* 0x0000010000007824 */ /* 0x004fc600078e021a */
[----:B------:R-:W2:Y:S02]  /*2b7b0*/  LDL.LU R26, [R1+0x12f8] ;  /* 0x0012f800011a7983 */ /* 0x000ea40000300800 */
[----:B--2---:R-:W-:Y:S02]  /*2b7c0*/  IMAD R26, R26, 0x100, R27 ;  /* 0x000001001a1a7824 */ /* 0x004fe400078e021b */
[----:B------:R-:W2:Y:S01]  /*2b7d0*/  LDL.LU R27, [R1+0x12f4] ;  /* 0x0012f400011b7983 */ /* 0x000ea20000300800 */
[----:B---3--:R-:W-:Y:S02]  /*2b7e0*/  F2FP.F16.E4M3.UNPACK_B R24, R24.H1 ;  /* 0x00000018ff18723e */ /* 0x008fe400030006ff */
[----:B------:R-:W-:-:S07]  /*2b7f0*/  F2FP.F16.E4M3.UNPACK_B R25, R25.H1 ;  /* 0x00000019ff19723e */ /* 0x000fce00030006ff */
[----:B----4-:R-:W-:Y:S01]  /*2b800*/  HMMA.16816.F32 R20, R20, R24, R8 ;  /* 0x000000181414723c */ /* 0x010fe20000001808 */
[----:B--2---:R-:W-:Y:S02]  /*2b810*/  IMAD R27, R27, 0x100, R28 ;  /* 0x000001001b1b7824 */ /* 0x004fe400078e021c */
        /* <DEDUP_REMOVED lines=8> */
[----:B--2---:R-:W-:-:S05]  /*2b8a0*/  IMAD R28, R29, 0x100, R28 ;  /* 0x000001001d1c7824 */ /* 0x004fca00078e021c */
[----:B------:R-:W-:-:S07]  /*2b8b0*/  F2FP.F16.E4M3.UNPACK_B R23, R28 ;  /* 0x0000001cff17723e */ /* 0x000fce00020006ff */
[----:B---3--:R-:W-:-:S15]  /*2b8c0*/  HMMA.16816.F32 R8, R20, R2, R8 ;  /* 0x000000021408723c */ /* 0x008fde0000001808 */
[----:B------:R-:W-:-:S04]  /*2b8d0*/  NOP ;  /* 0x0000000000007918 */ /* 0x000fc80000000000 */
[----:B------:R-:W-:Y:S04]  /*2b8e0*/  STL.64 [R1+0x140], R8 ;  /* 0x0001400801007387 */ /* 0x000fe80000100a00 */
[----:B------:R0:W-:Y:S04]  /*2b8f0*/  STL.64 [R1+0x148], R10 ;  /* 0x0001480a01007387 */ /* 0x0001e80000100a00 */
[----:B0-----:R-:W2:Y:S04]  /*2b900*/  LDL.LU.64 R10, [R1+0x12d8] ;  /* 0x0012d800010a7983 */ /* 0x001ea80000300a00 */
[----:B------:R-:W2:Y:S01]  /*2b910*/  LDL.LU.64 R8, [R1+0x12d0] ;  /* 0x0012d00001087983 */ /* 0x000ea20000300a00 */
[C---:B------:R-:W-:Y:S08]  /*2b920*/  HMMA.16816.F32 R12, R20.reuse, R6, R12 ;  /* 0x00000006140c723c */ /* 0x040ff0000000180c */
[----:B--2---:R-:W-:Y:S01]  /*2b930*/  HMMA.16816.F32 R8, R20, R4, R8 ;  /* 0x000000041408723c */ /* 0x004fe20000001808 */
[----:B------:R-:W2:Y:S04]  /*2b940*/  LDL.LU R4, [R1+0x1098] ;  /* 0x0010980001047983 */ /* 0x000ea80000300800 */
[----:B------:R-:W3:-:S14]  /*2b950*/  LDL.LU R5, [R1+0xf18] ;  /* 0x000f180001057983 */ /* 0x000edc0000300800 */
[----:B------:R0:W-:Y:S04]  /*2b960*/  STL.64 [R1+0x120], R8 ;  /* 0x0001200801007387 */ /* 0x0001e80000100a00 */
[----:B------:R1:W-:Y:S04]  /*2b970*/  STL.64 [R1+0x128], R10 ;  /* 0x0001280a01007387 */ /* 0x0003e80000100a00 */
[----:B0-----:R-:W4:Y:S04]  /*2b980*/  LDL.LU R8, [R1+0xf3c] ;  /* 0x000f3c0001087983 */ /* 0x001f280000300800 */
[----:B------:R-:W5:Y:S04]  /*2b990*/  LDL.LU R9, [R1+0x768] ;  /* 0x0007680001097983 */ /* 0x000f680000300800 */
[----:B-1----:R-:W2:Y:S04]  /*2b9a0*/  LDL.LU R10, [R1+0xf34] ;  /* 0x000f3400010a7983 */ /* 0x002ea80000300800 */
        /* <DEDUP_REMOVED lines=9> */
[----:B------:R-:W3:Y:S04]  /*2ba40*/  LDL.LU R7, [R1+0xf30] ;  /* 0x000f300001077983 */ /* 0x000ee80000300800 */
[----:B------:R0:W-:Y:S04]  /*2ba50*/  STL.64 [R1+0x110], R12 ;  /* 0x0001100c01007387 */ /* 0x0001e80000100a00 */
[----:B------:R1:W-:Y:S01]  /*2ba60*/  STL.64 [R1+0x118], R14 ;  /* 0x0001180e01007387 */ /* 0x0003e20000100a00 */
[----:B------:R-:W-:Y:S03]  /*2ba70*/  HMMA.16816.F32 R20, R20, R24, R16 ;  /* 0x000000181414723c */ /* 0x000fe60000001810 */
[----:B0-----:R-:W4:Y:S04]  /*2ba80*/  LDL.LU R12, [R1+0x10ac] ;  /* 0x0010ac00010c7983 */ /* 0x001f280000300800 */
[----:B------:R-:W5:Y:S04]  /*2ba90*/  LDL.LU R13, [R1+0xf28] ;  /* 0x000f2800010d7983 */ /* 0x000f680000300800 */
[----:B-1----:R-:W5:Y:S04]  /*2baa0*/  LDL.LU R14, [R1+0xf20] ;  /* 0x000f2000010e7983 */ /* 0x002f680000300800 */
[----:B------:R-:W5:Y:S04]  /*2bab0*/  LDL.LU R15, [R1+0xf38] ;  /* 0x000f3800010f7983 */ /* 0x000f680000300800 */
[----:B------:R-:W5:Y:S01]  /*2bac0*/  LDL.LU R19, [R1+0xf40] ;  /* 0x000f400001137983 */ /* 0x000f620000300800 */
[----:B------:R-:W-:-:S02]  /*2bad0*/  UIADD3 UR5, UPT, UPT, UR10, 0xff, URZ ;  /* 0x000000ff0a057890 */ /* 0x000fc4000fffe0ff */
[----:B------:R-:W-:Y:S02]  /*2bae0*/  USHF.L.U32 UR12, UR16, 0x8, URZ ;  /* 0x00000008100c7899 */ /* 0x000fe400080006ff */
[----:B------:R-:W-:Y:S02]  /*2baf0*/  USHF.L.U32 UR7, UR11, 0x8, URZ ;  /* 0x000000080b077899 */ /* 0x000fe400080006ff */
[----:B------:R-:W-:Y:S02]  /*2bb00*/  USHF.R.S32.HI UR6, URZ, 0x1f, UR5 ;  /* 0x0000001fff067899 */ /* 0x000fe40008011405 */
[----:B------:R-:W-:Y:S02]  /*2bb10*/  USHF.R.S32.HI UR13, URZ, 0x1f, UR12 ;  /* 0x0000001fff0d7899 */ /* 0x000fe4000801140c */
[----:B------:R-:W-:Y:S02]  /*2bb20*/  ULEA.HI UR6, UR6, UR5, URZ, 0x8 ;  /* 0x0000000506067291 */ /* 0x000fe4000f8f40ff */
[----:B------:R-:W-:Y:S01]  /*2bb30*/  USHF.R.S32.HI UR5, URZ, 0x1f, UR7 ;  /* 0x0000001fff057899 */ /* 0x000fe20008011407 */
[----:B------:R0:W-:Y:S04]  /*2bb40*/  STL.64 [R1+0x130], R20 ;  /* 0x0001301401007387 */ /* 0x0001e80000100a00 */
[----:B------:R-:W-:Y:S01]  /*2bb50*/  STL.64 [R1+0x138], R22 ;  /* 0x0001381601007387 */ /* 0x000fe20000100a00 */
[----:B--2---:R-:W-:-:S02]  /*2bb60*/  IADD3 R6, P2, PT, R6, UR12, RZ ;  /* 0x0000000c06067c10 */ /* 0x004fc4000ff5e0ff */
[----:B---3--:R-:W-:Y:S02]  /*2bb70*/  IADD3 R7, P4, PT, R7, UR12, RZ ;  /* 0x0000000c07077c10 */ /* 0x008fe4000ff9e0ff */
[----:B------:R-:W-:Y:S02]  /*2bb80*/  IADD3.X R2, PT, PT, R2, UR13, RZ, P2, !PT ;  /* 0x0000000d02027c10 */ /* 0x000fe400097fe4ff */
[----:B----4-:R-:W-:Y:S02]  /*2bb90*/  IADD3 R12, P6, PT, R12, UR7, RZ ;  /* 0x000000070c0c7c10 */ /* 0x010fe4000ffde0ff */
[----:B-----5:R-:W-:Y:S02]  /*2bba0*/  IADD3 R19, P5, PT, R19, UR12, RZ ;  /* 0x0000000c13137c10 */ /* 0x020fe4000ffbe0ff */
[----:B------:R-:W-:Y:S02]  /*2bbb0*/  IADD3 R13, P0, PT, R13, UR12, RZ ;  /* 0x0000000c0d0d7c10 */ /* 0x000fe4000ff1e0ff */
[----:B------:R-:W-:-:S02]  /*2bbc0*/  IADD3 R14, P1, PT, R14, UR12, RZ ;  /* 0x0000000c0e0e7c10 */ /* 0x000fc4000ff3e0ff */
[----:B------:R-:W-:Y:S01]  /*2bbd0*/  IADD3 R15, P3, PT, R15, UR12, RZ ;  /* 0x0000000c0f0f7c10 */ /* 0x000fe2000ff7e0ff */
[----:B------:R-:W-:Y:S04]  /*2bbe0*/  STL [R1+0xf40], R19 ;  /* 0x000f401301007387 */ /* 0x000fe80000100800 */
[----:B------:R-:W-:Y:S04]  /*2bbf0*/  STL [R1+0x760], R6 ;  /* 0x0007600601007387 */ /* 0x000fe80000100800 */
[----:B------:R-:W-:Y:S01]  /*2bc00*/  STL [R1+0xf30], R7 ;  /* 0x000f300701007387 */ /* 0x000fe20000100800 */
[----:B------:R-:W-:-:S03]  /*2bc10*/  IADD3.X R4, PT, PT, R4, UR5, RZ, P6, !PT ;  /* 0x0000000504047c10 */ /* 0x000fc6000b7fe4ff */
[----:B------:R-:W-:Y:S01]  /*2bc20*/  STL [R1+0x10ac], R12 ;  /* 0x0010ac0c01007387 */ /* 0x000fe20000100800 */
[----:B------:R-:W-:-:S03]  /*2bc30*/  IADD3 R5, P6, PT, R5, UR12, RZ ;  /* 0x0000000c05057c10 */ /* 0x000fc6000ffde0ff */
        /* <DEDUP_REMOVED lines=8> */
[----:B------:R-:W-:Y:S04]  /*2bcc0*/  STL [R1+0xf18], R5 ;  /* 0x000f180501007387 */ /* 0x000fe80000100800 */
[----:B------:R-:W-:Y:S01]  /*2bcd0*/  STL [R1+0xf3c], R8 ;  /* 0x000f3c0801007387 */ /* 0x000fe20000100800 */
[----:B------:R-:W-:-:S03]  /*2bce0*/  IADD3 R3, P2, PT, R3, UR12, RZ ;  /* 0x0000000c03037c10 */ /* 0x000fc6000ff5e0ff */
[----:B------:R-:W-:Y:S01]  /*2bcf0*/  STL [R1+0x768], R9 ;  /* 0x0007680901007387 */ /* 0x000fe20000100800 */
[----:B------:R-:W-:-:S03]  /*2bd00*/  IADD3.X R28, PT, PT, R28, UR13, RZ, P5, !PT ;  /* 0x0000000d1c1c7c10 */ /* 0x000fc6000affe4ff */
[----:B------:R-:W-:Y:S01]  /*2bd10*/  STL [R1+0xf34], R10 ;  /* 0x000f340a01007387 */ /* 0x000fe20000100800 */
[----:B------:R-:W-:-:S03]  /*2bd20*/  IADD3 R27, P5, PT, R27, UR12, RZ ;  /* 0x0000000c1b1b7c10 */ /* 0x000fc6000ffbe0ff */
[----:B------:R-:W-:Y:S04]  /*2bd30*/  STL [R1+0xf08], R11 ;  /* 0x000f080b01007387 */ /* 0x000fe80000100800 */
[----:B------:R-:W-:Y:S04]  /*2bd40*/  STL [R1+0x75c], R2 ;  /* 0x00075c0201007387 */ /* 0x000fe80000100800 */
[----:B------:R-:W-:Y:S04]  /*2bd50*/  STL [R1+0xf2c], R3 ;  /* 0x000f2c0301007387 */ /* 0x000fe80000100800 */
[----:B------:R-:W-:Y:S04]  /*2bd60*/  STL [R1+0x758], R28 ;  /* 0x0007581c01007387 */ /* 0x000fe80000100800 */
[----:B------:R-:W-:Y:S04]  /*2bd70*/  STL [R1+0xef8], R27 ;  /* 0x000ef81b01007387 */ /* 0x000fe80000100800 */
[----:B0-----:R-:W2:Y:S01]  /*2bd80*/  LDL.LU R20, [R1+0xf1c] ;  /* 0x000f1c0001147983 */ /* 0x001ea20000300800 */
[----:B------:R-:W-:-:S02]  /*2bd90*/  IADD3.X R26, PT, PT, R26, UR13, RZ, P4, !PT ;  /* 0x0000000d1a1a7c10 */ /* 0x000fc4000a7fe4ff */
[----:B------:R-:W-:-:S03]  /*2bda0*/  IADD3 R0, P4, PT, R0, UR12, RZ ;  /* 0x0000000c00007c10 */ /* 0x000fc6000ff9e0ff */
[----:B------:R-:W-:Y:S04]  /*2bdb0*/  STL [R1+0x754], R26 ;  /* 0x0007541a01007387 */ /* 0x000fe80000100800 */
[----:B--2---:R0:W-:Y:S04]  /*2bdc0*/  STL [R1+0x12c4], R20 ;  /* 0x0012c41401007387 */ /* 0x0041e80000100800 */
[----:B------:R-:W-:Y:S04]  /*2bdd0*/  STL [R1+0xf24], R0 ;  /* 0x000f240001007387 */ /* 0x000fe80000100800 */
[----:B0-----:R-:W2:Y:S01]  /*2bde0*/  LDL.LU R20, [R1+0x74c] ;  /* 0x00074c0001147983 */ /* 0x001ea20000300800 */
[----:B------:R-:W-:-:S05]  /*2bdf0*/  IADD3.X R29, PT, PT, R29, UR13, RZ, P2, !PT ;  /* 0x0000000d1d1d7c10 */ /* 0x000fca00097fe4ff */
[----:B------:R-:W-:Y:S04]  /*2be00*/  STL [R1+0x750], R29 ;  /* 0x0007501d01007387 */ /* 0x000fe80000100800 */
        /* <DEDUP_REMOVED lines=30> */
[----:B--2---:R-:W-:-:S05]  /*2bff0*/  IADD3 R20, P2, PT, R20, UR12, RZ ;  /* 0x0000000c14147c10 */ /* 0x004fca000ff5e0ff */
[----:B------:R0:W-:Y:S04]  /*2c000*/  STL [R1+0xee8], R20 ;  /* 0x000ee81401007387 */ /* 0x0001e80000100800 */
[----:B0-----:R-:W2:Y:S02]  /*2c010*/  LDL.LU R20, [R1+0x12c8] ;  /* 0x0012c80001147983 */ /* 0x001ea40000300800 */
[----:B--2---:R-:W-:-:S05]  /*2c020*/  IADD3.X R20, PT, PT, R20, UR13, RZ, P0, !PT ;  /* 0x0000000d14147c10 */ /* 0x004fca00087fe4ff */
[----:B------:R0:W-:Y:S04]  /*2c030*/  STL [R1+0x74c], R20 ;  /* 0x00074c1401007387 */ /* 0x0001e80000100800 */
[----:B0-----:R-:W2:Y:S01]  /*2c040*/  LDL.LU R20, [R1+0x12c4] ;  /* 0x0012c40001147983 */ /* 0x001ea20000300800 */
[----:B---3--:R-:W-:Y:S02]  /*2c050*/  IADD3.X R21, PT, PT, R21, UR13, RZ, P4, !PT ;  /* 0x0000000d15157c10 */ /* 0x008fe4000a7fe4ff */
[----:B----4-:R-:W-:Y:S02]  /*2c060*/  IADD3 R22, P4, PT, R22, UR12, RZ ;  /* 0x0000000c16167c10 */ /* 0x010fe4000ff9e0ff */
[----:B-----5:R-:W-:Y:S02]  /*2c070*/  IADD3.X R23, PT, PT, R23, UR13, RZ, P1, !PT ;  /* 0x0000000d17177c10 */ /* 0x020fe40008ffe4ff */
[----:B------:R-:W-:-:S02]  /*2c080*/  IADD3 R24, P1, PT, R24, UR12, RZ ;  /* 0x0000000c18187c10 */ /* 0x000fc4000ff3e0ff */
[----:B------:R-:W-:Y:S02]  /*2c090*/  IADD3.X R17, PT, PT, R17, UR13, RZ, P6, !PT ;  /* 0x0000000d11117c10 */ /* 0x000fe4000b7fe4ff */
[----:B------:R-:W-:Y:S02]  /*2c0a0*/  IADD3 R18, P6, PT, R18, UR12, RZ ;  /* 0x0000000c12127c10 */ /* 0x000fe4000ffde0ff */
[----:B------:R-:W-:Y:S02]  /*2c0b0*/  IADD3.X R19, PT, PT, R19, UR13, RZ, P1, !PT ;  /* 0x0000000d13137c10 */ /* 0x000fe40008ffe4ff */
[----:B------:R-:W-:Y:S02]  /*2c0c0*/  IADD3 R6, P1, PT, R6, UR12, RZ ;  /* 0x0000000c06067c10 */ /* 0x000fe4000ff3e0ff */
[----:B------:R-:W-:Y:S02]  /*2c0d0*/  IADD3.X R7, PT, PT, R7, UR13, RZ, P3, !PT ;  /* 0x0000000d07077c10 */ /* 0x000fe40009ffe4ff */
        /* <DEDUP_REMOVED lines=14> */
[----:B--2---:R-:W-:-:S04]  /*2c1c0*/  IADD3 R20, P0, PT, R20, UR12, RZ ;  /* 0x0000000c14147c10 */ /* 0x004fc8000ff1e0ff */
[----:B------:R-:W-:Y:S01]  /*2c1d0*/  IADD3.X R25, PT, PT, R25, UR13, RZ, P0, !PT ;  /* 0x0000000d19197c10 */ /* 0x000fe200087fe4ff */
[----:B------:R0:W-:Y:S04]  /*2c1e0*/  STL [R1+0xf1c], R20 ;  /* 0x000f1c1401007387 */ /* 0x0001e80000100800 */
[----:B------:R-:W-:Y:S01]  /*2c1f0*/  STL [R1+0x748], R21 ;  /* 0x0007481501007387 */ /* 0x000fe20000100800 */
[----:B------:R-:W-:-:S03]  /*2c200*/  IADD3 R16, P0, PT, R16, UR12, RZ ;  /* 0x0000000c10107c10 */ /* 0x000fc6000ff1e0ff */
        /* <DEDUP_REMOVED lines=24> */
[----:B0-----:R-:W2:Y:S01]  /*2c390*/  LDL.LU R20, [R1+0xeb4] ;  /* 0x000eb40001147983 */ /* 0x001ea20000300800 */
[----:B------:R-:W-:-:S02]  /*2c3a0*/  IADD3 R26, P2, PT, R26, UR12, RZ ;  /* 0x0000000c1a1a7c10 */ /* 0x000fc4000ff5e0ff */
[----:B------:R-:W-:-:S03]  /*2c3b0*/  IADD3.X R0, PT, PT, R0, UR13, RZ, P0, !PT ;  /* 0x0000000d00007c10 */ /* 0x000fc600087fe4ff */
[----:B------:R-:W-:Y:S04]  /*2c3c0*/  STL [R1+0xe78], R26 ;  /* 0x000e781a01007387 */ /* 0x000fe80000100800 */
[----:B--2---:R0:W-:Y:S04]  /*2c3d0*/  STL [R1+0x12bc], R20 ;  /* 0x0012bc1401007387 */ /* 0x0041e80000100800 */
[----:B------:R-:W-:Y:S04]  /*2c3e0*/  STL [R1+0xec4], R0 ;  /* 0x000ec40001007387 */ /* 0x000fe80000100800 */
[----:B0-----:R-:W2:Y:S01]  /*2c3f0*/  LDL.LU R20, [R1+0xe68] ;  /* 0x000e680001147983 */ /* 0x001ea20000300800 */
[----:B------:R-:W-:-:S05]  /*2c400*/  IADD3 R29, P0, PT, R29, UR12, RZ ;  /* 0x0000000c1d1d7c10 */ /* 0x000fca000ff1e0ff */
        /* <DEDUP_REMOVED lines=31> */
[----:B--2---:R-:W-:-:S05]  /*2c600*/  IADD3.X R20, PT, PT, R20, UR13, RZ, P4, !PT ;  /* 0x0000000d14147c10 */ /* 0x004fca000a7fe4ff */
[----:B------:R0:W-:Y:S04]  /*2c610*/  STL [R1+0xebc], R20 ;  /* 0x000ebc1401007387 */ /* 0x0001e80000100800 */
[----:B0-----:R-:W2:Y:S02]  /*2c620*/  LDL.LU R20, [R1+0x12c0] ;  /* 0x0012c00001147983 */ /* 0x001ea40000300800 */
[----:B--2---:R-:W-:-:S05]  /*2c630*/  IADD3 R20, P4, PT, R20, UR12, RZ ;  /* 0x0000000c14147c10 */ /* 0x004fca000ff9e0ff */
[----:B------:R0:W-:Y:S04]  /*2c640*/  STL [R1+0xe68], R20 ;  /* 0x000e681401007387 */ /* 0x0001e80000100800 */
[----:B0-----:R-:W2:Y:S01]  /*2c650*/  LDL.LU R20, [R1+0x12bc] ;  /* 0x0012bc0001147983 */ /* 0x001ea20000300800 */
[----:B----4-:R-:W-:Y:S02]  /*2c660*/  IADD3.X R22, PT, PT, R22, UR13, RZ, P0, !PT ;  /* 0x0000000d16167c10 */ /* 0x010fe400087fe4ff */
[----:B-----5:R-:W-:Y:S02]  /*2c670*/  IADD3 R23, P0, PT, R23, UR12, RZ ;  /* 0x0000000c17177c10 */ /* 0x020fe4000ff1e0ff */
[----:B---3--:R-:W-:Y:S02]  /*2c680*/  IADD3.X R24, PT, PT, R24, UR13, RZ, P6, !PT ;  /* 0x0000000d18187c10 */ /* 0x008fe4000b7fe4ff */
        /* <DEDUP_REMOVED lines=19> */
[----:B--2---:R-:W-:Y:S02]  /*2c7c0*/  IADD3.X R20, PT, PT, R20, UR13, RZ, P1, !PT ;  /* 0x0000000d14147c10 */ /* 0x004fe40008ffe4ff */
[----:B------:R-:W-:-:S03]  /*2c7d0*/  IADD3 R21, P1, PT, R21, UR12, RZ ;  /* 0x0000000c15157c10 */ /* 0x000fc6000ff3e0ff */
[----:B------:R0:W-:Y:S04]  /*2c7e0*/  STL [R1+0xeb4], R20 ;  /* 0x000eb41401007387 */ /* 0x0001e80000100800 */
        /* <DEDUP_REMOVED lines=95> */
[----:B--2---:R-:W-:-:S05]  /*2cde0*/  IADD3 R20, P0, PT, R20, UR12, RZ ;  /* 0x0000000c14147c10 */ /* 0x004fca000ff1e0ff */
        /* <DEDUP_REMOVED lines=1252> */
[----:B------:R-:W-:-:S02]  /*31c30*/  IADD3.X R9, PT, PT, R9, UR13, RZ, P4, !PT ;  /* 0x0000000d09097c10 */ /* 0x000fc4000a7fe4ff */
[----:B------:R-:W-:Y:S02]  /*31c40*/  IADD3 R10, P4, PT, R10, UR12, RZ ;  /* 0x0000000c0a0a7c10 */ /* 0x000fe4000ff9e0ff */
[----:B------:R-:W-:Y:S02]  /*31c50*/  IADD3.X R11, PT, PT, R11, UR13, RZ, P0, !PT ;  /* 0x0000000d0b0b7c10 */ /* 0x000fe400087fe4ff */
[----:B------:R-:W-:Y:S02]  /*31c60*/  IADD3 R2, P0, PT, R2, UR7, RZ ;  /* 0x0000000702027c10 */ /* 0x000fe4000ff1e0ff */
[----:B------:R-:W-:Y:S02]  /*31c70*/  IADD3.X R3, PT, PT, R3, UR13, RZ, P1, !PT ;  /* 0x0000000d03037c10 */ /* 0x000fe40008ffe4ff */
[----:B------:R-:W-:Y:S02]  /*31c80*/  IADD3 R28, P1, PT, R28, UR7, RZ ;  /* 0x000000071c1c7c10 */ /* 0x000fe4000ff3e0ff */
[----:B------:R-:W-:-:S02]  /*31c90*/  IADD3.X R27, PT, PT, R27, UR13, RZ, P6, !PT ;  /* 0x0000000d1b1b7c10 */ /* 0x000fc4000b7fe4ff */
        /* <DEDUP_REMOVED lines=95> */
[----:B--2---:R-:W-:Y:S02]  /*32290*/  IADD3.X R20, PT, PT, R20, UR5, RZ, P0, !PT ;  /* 0x0000000514147c10 */ /* 0x004fe400087fe4ff */
[----:B------:R-:W-:-:S03]  /*322a0*/  IADD3 R21, P0, PT, R21, UR7, RZ ;  /* 0x0000000715157c10 */ /* 0x000fc6000ff1e0ff */
[----:B------:R0:W-:Y:S04]  /*322b0*/  STL [R1+0xf44], R20 ;  /* 0x000f441401007387 */ /* 0x0001e80000100800 */
        /* <DEDUP_REMOVED lines=95> */
[----:B--2---:R-:W-:-:S05]  /*328b0*/  IADD3 R20, P0, PT, R20, UR7, RZ ;  /* 0x0000000714147c10 */ /* 0x004fca000ff1e0ff */
[----:B------:R0:W-:Y:S04]  /*328c0*/  STL [R1+0xff0], R20 ;  /* 0x000ff01401007387 */ /* 0x0001e80000100800 */
        /* <DEDUP_REMOVED lines=187> */
[----:B------:R-:W-:Y:S02]  /*33480*/  IADD3 R11, P6, PT, R11, UR7, RZ ;  /* 0x000000070b0b7c10 */ /* 0x000fe4000ffde0ff */
[----:B------:R-:W-:Y:S02]  /*33490*/  IADD3.X R2, PT, PT, R2, UR13, RZ, P4, !PT ;  /* 0x0000000d02027c10 */ /* 0x000fe4000a7fe4ff */
[----:B------:R-:W-:Y:S02]  /*334a0*/  IADD3.X R3, PT, PT, R3, UR5, RZ, P5, !PT ;  /* 0x0000000503037c10 */ /* 0x000fe4000affe4ff */
[----:B------:R-:W-:Y:S02]  /*334b0*/  IADD3.X R28, PT, PT, R28, UR5, RZ, P3, !PT ;  /* 0x000000051c1c7c10 */ /* 0x000fe40009ffe4ff */
[----:B------:R-:W-:Y:S02]  /*334c0*/  IADD3.X R27, PT, PT, R27, UR5, RZ, P2, !PT ;  /* 0x000000051b1b7c10 */ /* 0x000fe400097fe4ff */
[----:B------:R-:W-:-:S02]  /*334d0*/  IADD3.X R29, PT, PT, R29, UR5, RZ, P6, !PT ;  /* 0x000000051d1d7c10 */ /* 0x000fc4000b7fe4ff */
[----:B------:R-:W-:Y:S01]  /*334e0*/  IADD3.X R26, PT, PT, R26, UR5, RZ, P0, !PT ;  /* 0x000000051a1a7c10 */ /* 0x000fe200087fe4ff */
[----:B------:R-:W-:Y:S02]  /*334f0*/  UIADD3 UR4, UPT, UPT, UR4, 0x1, URZ ;  /* 0x0000000104047890 */ /* 0x000fe4000fffe0ff */
[----:B------:R-:W-:-:S04]  /*33500*/  USHF.R.S32.HI UR6, URZ, 0x8, UR6 ;  /* 0x00000008ff067899 */ /* 0x000fc80008011406 */
[----:B------:R-:W-:Y:S01]  /*33510*/  UISETP.NE.U32.AND UP0, UPT, UR4, UR6, UPT ;  /* 0x000000060400728c */ /* 0x000fe2000bf05070 */
[----:B--2---:R-:W-:-:S05]  /*33520*/  IADD3 R20, P1, PT, R20, UR7, RZ ;  /* 0x0000000714147c10 */ /* 0x004fca000ff3e0ff */
[----:B------:R0:W-:Y:S04]  /*33530*/  STL [R1+0x10fc], R20 ;  /* 0x0010fc1401007387 */ /* 0x0001e80000100800 */
[----:B------:R0:W-:Y:S04]  /*33540*/  STL [R1+0x10b0], R21 ;  /* 0x0010b01501007387 */ /* 0x0001e80000100800 */
[----:B------:R0:W-:Y:S04]  /*33550*/  STL [R1+0x1104], R22 ;  /* 0x0011041601007387 */ /* 0x0001e80000100800 */
[----:B------:R0:W-:Y:S04]  /*33560*/  STL [R1+0x10b8], R23 ;  /* 0x0010b81701007387 */ /* 0x0001e80000100800 */
[----:B------:R0:W-:Y:S01]  /*33570*/  STL [R1+0x110c], R24 ;  /* 0x00110c1801007387 */ /* 0x0001e20000100800 */
[----:B------:R-:W-:-:S03]  /*33580*/  IADD3.X R19, PT, PT, R19, UR5, RZ, P1, !PT ;  /* 0x0000000513137c10 */ /* 0x000fc60008ffe4ff */
[----:B------:R0:W-:Y:S01]  /*33590*/  STL [R1+0x10c0], R25 ;  /* 0x0010c01901007387 */ /* 0x0001e20000100800 */
[----:B------:R-:W-:-:S03]  /*335a0*/  IADD3 R6, P1, PT, R6, UR7, RZ ;  /* 0x0000000706067c10 */ /* 0x000fc6000ff3e0ff */
[----:B------:R0:W-:Y:S04]  /*335b0*/  STL [R1+0x1114], R16 ;  /* 0x0011141001007387 */ /* 0x0001e80000100800 */
[----:B------:R0:W-:Y:S04]  /*335c0*/  STL [R1+0x10c8], R17 ;  /* 0x0010c81101007387 */ /* 0x0001e80000100800 */
[----:B------:R0:W-:Y:S04]  /*335d0*/  STL [R1+0x1124], R18 ;  /* 0x0011241201007387 */ /* 0x0001e80000100800 */
[----:B------:R0:W-:Y:S04]  /*335e0*/  STL [R1+0x10d0], R19 ;  /* 0x0010d01301007387 */ /* 0x0001e80000100800 */
        /* <DEDUP_REMOVED lines=17> */
[----:B------:R0:W-:Y:S04]  /*33700*/  STL [R1+0x1108], R28 ;  /* 0x0011081c01007387 */ /* 0x0001e80000100800 */
[----:B------:R0:W-:Y:S04]  /*33710*/  STL [R1+0x1110], R27 ;  /* 0x0011101b01007387 */ /* 0x0001e80000100800 */
[----:B------:R0:W-:Y:S04]  /*33720*/  STL [R1+0x1128], R29 ;  /* 0x0011281d01007387 */ /* 0x0001e80000100800 */
[----:B------:R0:W-:Y:S04]  /*33730*/  STL [R1+0x111c], R26 ;  /* 0x00111c1a01007387 */ /* 0x0001e80000100800 */
[----:B------:R0:W-:Y:S01]  /*33740*/  STL [R1+0x1118], R0 ;  /* 0x0011180001007387 */ /* 0x0001e20000100800 */
[----:B------:R-:W-:Y:S05]  /*33750*/  BRA.U UP0, `(.L_x_2) ;  /* 0xfffffded00987547 */ /* 0x000fea000b83ffff */
.L_x_1:
[----:B0-----:R-:W3:Y:S01]  /*33760*/  LDL.LU R3, [R1+0x274] ;  /* 0x0002740001037983 */ /* 0x001ee20000300800 */
[----:B------:R-:W0:Y:S01]  /*33770*/  S2UR UR5, SR_CgaCtaId ;  /* 0x00000000000579c3 */ /* 0x000e220000008800 */
[----:B------:R-:W-:Y:S01]  /*33780*/  UMOV UR4, 0x400 ;  /* 0x0000040000047882 */ /* 0x000fe20000000000 */
[----:B------:R-:W4:Y:S01]  /*33790*/  LDCU.128 UR12, c[0x0][0x390] ;  /* 0x00007200ff0c77ac */ /* 0x000f220008000c00 */
[----:B--2---:R-:W2:Y:S05]  /*337a0*/  LDL.LU R0, [R1+0x27c] ;  /* 0x00027c0001007983 */ /* 0x004eaa0000300800 */
[----:B------:R-:W-:Y:S06]  /*337b0*/  BAR.SYNC.DEFER_BLOCKING 0x0 ;  /* 0x0000000000007b1d */ /* 0x000fec0000010000 */
[----:B--2---:R2:W-:Y:S04]  /*337c0*/  STL [R1+0x1240], R0 ;  /* 0x0012400001007387 */ /* 0x0045e80000100800 */
[----:B--2---:R-:W3:Y:S04]  /*337d0*/  LDL.LU R0, [R1+0x270] ;  /* 0x0002700001007983 */ /* 0x004ee80000300800 */
[----:B------:R-:W2:Y:S04]  /*337e0*/  LDL.LU R2, [R1+0x164] ;  /* 0x0001640001027983 */ /* 0x000ea80000300800 */
[----:B--2---:R2:W-:Y:S04]  /*337f0*/  STL [R1+0x123c], R2 ;  /* 0x00123c0201007387 */ /* 0x0045e80000100800 */
[----:B--2---:R-:W2:Y:S04]  /*33800*/  LDL.LU R2, [R1+0x278] ;  /* 0x0002780001027983 */ /* 0x004ea80000300800 */
[----:B------:R-:W5:Y:S04]  /*33810*/  LDL.LU R4, [R1+0x16c] ;  /* 0x00016c0001047983 */ /* 0x000f680000300800 */
[----:B-----5:R5:W-:Y:S04]  /*33820*/  STL [R1+0x1238], R4 ;  /* 0x0012380401007387 */ /* 0x020be80000100800 */
[----:B-----5:R-:W5:Y:S04]  /*33830*/  LDL.LU R4, [R1+0x160] ;  /* 0x0001600001047983 */ /* 0x020f680000300800 */
[----:B------:R1:W-:Y:S04]  /*33840*/  STL [R1+0x1230], R16 ;  /* 0x0012301001007387 */ /* 0x0003e80000100800 */
[----:B-1----:R-:W2:Y:S01]  /*33850*/  LDL.LU R16, [R1+0x150] ;  /* 0x0001500001107983 */ /* 0x002ea20000300800 */
[----:B---3--:R-:W-:-:S03]  /*33860*/  F2FP.SATFINITE.E4M3.F32.PACK_AB_MERGE_C R3, R3, R0, RZ ;  /* 0x000000000303723e */ /* 0x008fc600048070ff */
[----:B--2---:R1:W-:Y:S04]  /*33870*/  STL [R1+0x1234], R16 ;  /* 0x0012341001007387 */ /* 0x0043e80000100800 */
[----:B-1----:R-:W2:Y:S04]  /*33880*/  LDL.LU R16, [R1+0x168] ;  /* 0x0001680001107983 */ /* 0x002ea80000300800 */
[----:B------:R-:W3:Y:S04]  /*33890*/  LDL.LU R5, [R1+0x154] ;  /* 0x0001540001057983 */ /* 0x000ee80000300800 */
        /* <DEDUP_REMOVED lines=23> */
[----:B------:R-:W2:Y:S02]  /*33a10*/  LDL.LU R0, [R1+0x1240] ;  /* 0x0012400001007983 */ /* 0x000ea40000300800 */
[----:B--2---:R-:W-:-:S02]  /*33a20*/  F2FP.SATFINITE.E4M3.F32.PACK_AB_MERGE_C R0, R0, R2, RZ ;  /* 0x000000020000723e */ /* 0x004fc400048070ff */
[----:B------:R-:W5:Y:S02]  /*33a30*/  LDL.LU R2, [R1+0x123c] ;  /* 0x00123c0001027983 */ /* 0x000f640000300800 */
[----:B-----5:R-:W-:Y:S02]  /*33a40*/  F2FP.SATFINITE.E4M3.F32.PACK_AB_MERGE_C R2, R2, R4, RZ ;  /* 0x000000040202723e */ /* 0x020fe400048070ff */
[----:B------:R-:W2:Y:S02]  /*33a50*/  LDL.LU R4, [R1+0x1238] ;  /* 0x0012380001047983 */ /* 0x000ea40000300800 */
[----:B--2---:R-:W-:Y:S02]  /*33a60*/  F2FP.SATFINITE.E4M3.F32.PACK_AB_MERGE_C R4, R4, R16, RZ ;  /* 0x000000100404723e */ /* 0x004fe400048070ff */
[----:B------:R-:W3:Y:S01]  /*33a70*/  LDL.LU R16, [R1+0x1234] ;  /* 0x0012340001107983 */ /* 0x000ee20000300800 */
[----:B------:R-:W-:Y:S02]  /*33a80*/  F2FP.SATFINITE.E4M3.F32.PACK_AB_MERGE_C R9, R9, R27, RZ ;  /* 0x0000001b0909723e */ /* 0x000fe400048070ff */
[----:B------:R-:W-:-:S02]  /*33a90*/  F2FP.SATFINITE.E4M3.F32.PACK_AB_MERGE_C R8, R8, R28, RZ ;  /* 0x0000001c0808723e */ /* 0x000fc400048070ff */
[----:B------:R-:W-:Y:S02]  /*33aa0*/  F2FP.SATFINITE.E4M3.F32.PACK_AB_MERGE_C R6, R6, R25, RZ ;  /* 0x000000190606723e */ /* 0x000fe400048070ff */
[----:B------:R-:W1:Y:S01]  /*33ab0*/  S2R R25, SR_TID.X ;  /* 0x0000000000197919 */ /* 0x000e620000002100 */
[----:B---3--:R-:W-:Y:S02]  /*33ac0*/  F2FP.SATFINITE.E4M3.F32.PACK_AB_MERGE_C R5, R5, R16, RZ ;  /* 0x000000100505723e */ /* 0x008fe400048070ff */
[----:B------:R-:W2:Y:S01]  /*33ad0*/  LDL.LU R16, [R1+0x1230] ;  /* 0x0012300001107983 */ /* 0x000ea20000300800 */
[----:B------:R-:W-:Y:S02]  /*33ae0*/  LOP3.LUT R3, R3, 0xffff, RZ, 0xc0, !PT ;  /* 0x0000ffff03037812 */ /* 0x000fe400078ec0ff */
[----:B------:R-:W-:Y:S01]  /*33af0*/  LOP3.LUT R5, R5, 0xffff, RZ, 0xc0, !PT ;  /* 0x0000ffff05057812 */ /* 0x000fe200078ec0ff */
[----:B------:R-:W3:Y:S01]  /*33b00*/  LDL.LU R27, [R1+0x1224] ;  /* 0x00122400011b7983 */ /* 0x000ee20000300800 */
[----:B------:R-:W-:-:S02]  /*33b10*/  LOP3.LUT R2, R2, 0xffff, RZ, 0xc0, !PT ;  /* 0x0000ffff02027812 */ /* 0x000fc400078ec0ff */
[----:B------:R-:W-:Y:S01]  /*33b20*/  F2FP.SATFINITE.E4M3.F32.PACK_AB_MERGE_C R14, R14, R17, RZ ;  /* 0x000000110e0e723e */ /* 0x000fe200048070ff */
[----:B------:R-:W5:Y:S01]  /*33b30*/  LDL.LU R28, [R1+0x310] ;  /* 0x00031000011c7983 */ /* 0x000f620000300800 */
[----:B------:R-:W-:Y:S02]  /*33b40*/  LOP3.LUT R17, R15, 0x3c, RZ, 0xc0, !PT ;  /* 0x0000003c0f117812 */ /* 0x000fe400078ec0ff */
[----:B------:R-:W-:Y:S02]  /*33b50*/  LOP3.LUT R0, R0, 0xffff, RZ, 0xc0, !PT ;  /* 0x0000ffff00007812 */ /* 0x000fe400078ec0ff */
[----:B------:R-:W-:Y:S02]  /*33b60*/  LOP3.LUT R4, R4, 0xffff, RZ, 0xc0, !PT ;  /* 0x0000ffff04047812 */ /* 0x000fe400078ec0ff */
[----:B------:R-:W-:Y:S02]  /*33b70*/  LOP3.LUT R6, R6, 0xffff, RZ, 0xc0, !PT ;  /* 0x0000ffff06067812 */ /* 0x000fe400078ec0ff */
[----:B------:R-:W-:-:S02]  /*33b80*/  F2FP.SATFINITE.E4M3.F32.PACK_AB_MERGE_C R11, R11, R24, RZ ;  /* 0x000000180b0b723e */ /* 0x000fc400048070ff */
[----:B------:R-:W-:Y:S02]  /*33b90*/  F2FP.SATFINITE.E4M3.F32.PACK_AB_MERGE_C R13, R13, R20, RZ ;  /* 0x000000140d0d723e */ /* 0x000fe400048070ff */
[----:B------:R-:W-:Y:S02]  /*33ba0*/  F2FP.SATFINITE.E4M3.F32.PACK_AB_MERGE_C R18, R18, R22, RZ ;  /* 0x000000161212723e */ /* 0x000fe400048070ff */
[----:B------:R-:W-:Y:S02]  /*33bb0*/  PRMT R22, R0, 0x3340, R4 ;  /* 0x0000334000167816 */ /* 0x000fe40000000004 */
[----:B-1----:R-:W-:Y:S02]  /*33bc0*/  LOP3.LUT R20, R25, 0x60, RZ, 0xc0, !PT ;  /* 0x0000006019147812 */ /* 0x002fe400078ec0ff */
[----:B------:R-:W-:Y:S02]  /*33bd0*/  F2FP.SATFINITE.E4M3.F32.PACK_AB_MERGE_C R10, R10, R26, RZ ;  /* 0x0000001a0a0a723e */ /* 0x000fe400048070ff */
[----:B------:R-:W-:-:S02]  /*33be0*/  F2FP.SATFINITE.E4M3.F32.PACK_AB_MERGE_C R12, R12, R23, RZ ;  /* 0x000000170c0c723e */ /* 0x000fc400048070ff */
[----:B------:R-:W-:Y:S02]  /*33bf0*/  LOP3.LUT R9, R9, 0xffff, RZ, 0xc0, !PT ;  /* 0x0000ffff09097812 */ /* 0x000fe400078ec0ff */
[----:B------:R-:W-:Y:S02]  /*33c00*/  LOP3.LUT R11, R11, 0xffff, RZ, 0xc0, !PT ;  /* 0x0000ffff0b0b7812 */ /* 0x000fe400078ec0ff */
[----:B------:R-:W-:Y:S02]  /*33c10*/  SHF.R.U32.HI R0, RZ, 0x8, R0 ;  /* 0x00000008ff007819 */ /* 0x000fe40000011600 */
[----:B------:R-:W-:Y:S02]  /*33c20*/  SHF.R.U32.HI R4, RZ, 0x8, R4 ;  /* 0x00000008ff047819 */ /* 0x000fe40000011604 */
[----:B------:R-:W-:Y:S01]  /*33c30*/  LOP3.LUT R13, R13, 0xffff, RZ, 0xc0, !PT ;  /* 0x0000ffff0d0d7812 */ /* 0x000fe200078ec0ff */
[----:B------:R-:W-:Y:S01]  /*33c40*/  IMAD R17, R20, 0x8, R17 ;  /* 0x0000000814117824 */ /* 0x000fe200078e0211 */
[----:B------:R-:W-:-:S02]  /*33c50*/  LOP3.LUT R10, R10, 0xffff, RZ, 0xc0, !PT ;  /* 0x0000ffff0a0a7812 */ /* 0x000fc400078ec0ff */
[----:B------:R-:W-:Y:S02]  /*33c60*/  LOP3.LUT R12, R12, 0xffff, RZ, 0xc0, !PT ;  /* 0x0000ffff0c0c7812 */ /* 0x000fe400078ec0ff */
[----:B------:R-:W-:Y:S02]  /*33c70*/  PRMT R23, R9, 0x3340, R11 ;  /* 0x0000334009177816 */ /* 0x000fe4000000000b */
[----:B------:R-:W-:Y:S02]  /*33c80*/  LOP3.LUT R4, R4, 0xffff, RZ, 0xc0, !PT ;  /* 0x0000ffff04047812 */ /* 0x000fe400078ec0ff */
[----:B------:R-:W-:Y:S02]  /*33c90*/  PRMT R20, R13, 0x3340, R1 ;  /* 0x000033400d147816 */ /* 0x000fe40000000001 */
[----:B------:R-:W-:Y:S02]  /*33ca0*/  SHF.R.U32.HI R9, RZ, 0x8, R9 ;  /* 0x00000008ff097819 */ /* 0x000fe40000011609 */
[----:B------:R-:W-:-:S02]  /*33cb0*/  SHF.R.U32.HI R11, RZ, 0x8, R11 ;  /* 0x00000008ff0b7819 */ /* 0x000fc4000001160b */
[----:B------:R-:W-:Y:S02]  /*33cc0*/  SHF.R.U32.HI R13, RZ, 0x8, R13 ;  /* 0x00000008ff0d7819 */ /* 0x000fe4000001160d */
[----:B------:R-:W-:Y:S02]  /*33cd0*/  PRMT R24, R10, 0x3340, R12 ;  /* 0x000033400a187816 */ /* 0x000fe4000000000c */
[----:B------:R-:W-:Y:S02]  /*33ce0*/  SHF.R.U32.HI R10, RZ, 0x8, R10 ;  /* 0x00000008ff0a7819 */ /* 0x000fe4000001160a */
[----:B------:R-:W-:Y:S02]  /*33cf0*/  SHF.R.U32.HI R12, RZ, 0x8, R12 ;  /* 0x00000008ff0c7819 */ /* 0x000fe4000001160c */
[----:B------:R-:W-:Y:S01]  /*33d00*/  LOP3.LUT R9, R9, 0xffff, RZ, 0xc0, !PT ;  /* 0x0000ffff09097812 */ /* 0x000fe200078ec0ff */
[----:B0-----:R-:W-:Y:S01]  /*33d10*/  ULEA UR4, UR5, UR4, 0x18 ;  /* 0x0000000405047291 */ /* 0x001fe2000f8ec0ff */
[----:B------:R-:W-:Y:S01]  /*33d20*/  F2FP.SATFINITE.E4M3.F32.PACK_AB_MERGE_C R7, R7, R29, RZ ;  /* 0x0000001d0707723e */ /* 0x000fe200048070ff */
[----:B------:R-:W3:Y:S01]  /*33d30*/  LDCU UR5, c[0x0][0x3b4] ;  /* 0x00007680ff0577ac */ /* 0x000ee20008000800 */
[----:B------:R-:W-:-:S02]  /*33d40*/  LOP3.LUT R14, R14, 0xffff, RZ, 0xc0, !PT ;  /* 0x0000ffff0e0e7812 */ /* 0x000fc400078ec0ff */
[----:B------:R-:W-:Y:S02]  /*33d50*/  LOP3.LUT R12, R12, 0xffff, RZ, 0xc0, !PT ;  /* 0x0000ffff0c0c7812 */ /* 0x000fe400078ec0ff */
[----:B------:R-:W-:Y:S02]  /*33d60*/  F2FP.SATFINITE.E4M3.F32.PACK_AB_MERGE_C R19, R19, R21, RZ ;  /* 0x000000151313723e */ /* 0x000fe400048070ff */
[----:B------:R-:W-:Y:S01]  /*33d70*/  PRMT R21, R14, 0x3340, R1 ;  /* 0x000033400e157816 */ /* 0x000fe20000000001 */
[----:B------:R-:W-:Y:S01]  /*33d80*/  IMAD.SHL.U32 R26, R25, 0x40, RZ ;  /* 0x00000040191a7824 */ /* 0x000fe200078e00ff */
[----:B------:R-:W-:-:S04]  /*33d90*/  SHF.R.U32.HI R14, RZ, 0x8, R14 ;  /* 0x00000008ff0e7819 */ /* 0x000fc8000001160e */
[----:B------:R-:W-:Y:S02]  /*33da0*/  LOP3.LUT R14, R14, 0xffff, RZ, 0xc0, !PT ;  /* 0x0000ffff0e0e7812 */ /* 0x000fe400078ec0ff */
[----:B------:R-:W-:Y:S02]  /*33db0*/  LOP3.LUT R26, R26, 0x40, RZ, 0xc0, !PT ;  /* 0x000000401a1a7812 */ /* 0x000fe400078ec0ff */
[----:B------:R-:W-:Y:S02]  /*33dc0*/  PRMT R20, R23, 0x5410, R20 ;  /* 0x0000541017147816 */ /* 0x000fe40000000014 */
[----:B------:R-:W-:Y:S01]  /*33dd0*/  PRMT R21, R24, 0x5410, R21 ;  /* 0x0000541018157816 */ /* 0x000fe20000000015 */
[----:B------:R-:W-:Y:S01]  /*33de0*/  IMAD.IADD R17, R26, 0x1, R17 ;  /* 0x000000011a117824 */ /* 0x000fe200078e0211 */
[----:B--2---:R-:W-:Y:S02]  /*33df0*/  PRMT R15, R5, 0x3340, R16 ;  /* 0x00003340050f7816 */ /* 0x004fe40000000010 */
[----:B------:R-:W-:-:S02]  /*33e00*/  PRMT R16, R3, 0x3340, R2 ;  /* 0x0000334003107816 */ /* 0x000fc40000000002 */
[----:B------:R-:W-:Y:S02]  /*33e10*/  SHF.R.U32.HI R5, RZ, 0x8, R5 ;  /* 0x00000008ff057819 */ /* 0x000fe40000011605 */
[----:B------:R-:W-:Y:S02]  /*33e20*/  PRMT R15, R16, 0x5410, R15 ;  /* 0x00005410100f7816 */ /* 0x000fe4000000000f */
[----:B------:R-:W-:Y:S02]  /*33e30*/  PRMT R16, R6, 0x3340, R1 ;  /* 0x0000334006107816 */ /* 0x000fe40000000001 */
[----:B------:R-:W-:Y:S02]  /*33e40*/  SHF.R.U32.HI R6, RZ, 0x8, R6 ;  /* 0x00000008ff067819 */ /* 0x000fe40000011606 */
[----:B------:R-:W-:Y:S02]  /*33e50*/  PRMT R16, R22, 0x5410, R16 ;  /* 0x0000541016107816 */ /* 0x000fe40000000010 */
[----:B------:R-:W-:-:S02]  /*33e60*/  LOP3.LUT R22, R5, 0xffff, RZ, 0xc0, !PT ;  /* 0x0000ffff05167812 */ /* 0x000fc400078ec0ff */
[----:B------:R-:W-:Y:S02]  /*33e70*/  LOP3.LUT R5, R0, 0xffff, RZ, 0xc0, !PT ;  /* 0x0000ffff00057812 */ /* 0x000fe400078ec0ff */
[----:B------:R-:W-:Y:S02]  /*33e80*/  LOP3.LUT R6, R6, 0xffff, RZ, 0xc0, !PT ;  /* 0x0000ffff06067812 */ /* 0x000fe400078ec0ff */
[----:B------:R-:W-:Y:S02]  /*33e90*/  PRMT R4, R5, 0x3340, R4 ;  /* 0x0000334005047816 */ /* 0x000fe40000000004 */
[----:B------:R-:W-:Y:S02]  /*33ea0*/  PRMT R5, R6, 0x3340, R1 ;  /* 0x0000334006057816 */ /* 0x000fe40000000001 */
[----:B------:R-:W-:Y:S02]  /*33eb0*/  LOP3.LUT R0, R11, 0xffff, RZ, 0xc0, !PT ;  /* 0x0000ffff0b007812 */ /* 0x000fe400078ec0ff */
[----:B------:R-:W-:-:S02]  /*33ec0*/  LOP3.LUT R6, R13, 0xffff, RZ, 0xc0, !PT ;  /* 0x0000ffff0d067812 */ /* 0x000fc400078ec0ff */
[----:B------:R-:W-:Y:S02]  /*33ed0*/  SHF.R.U32.HI R3, RZ, 0x8, R3 ;  /* 0x00000008ff037819 */ /* 0x000fe40000011603 */
[----:B------:R-:W-:Y:S02]  /*33ee0*/  SHF.R.U32.HI R2, RZ, 0x8, R2 ;  /* 0x00000008ff027819 */ /* 0x000fe40000011602 */
[----:B------:R-:W-:Y:S02]  /*33ef0*/  SHF.R.S32.HI R13, RZ, 0x3, R25 ;  /* 0x00000003ff0d7819 */ /* 0x000fe40000011419 */
[----:B------:R-:W-:Y:S02]  /*33f00*/  LOP3.LUT R11, R10, 0xffff, RZ, 0xc0, !PT ;  /* 0x0000ffff0a0b7812 */ /* 0x000fe400078ec0ff */
[----:B------:R-:W-:Y:S02]  /*33f10*/  PRMT R0, R9, 0x3340, R0 ;  /* 0x0000334009007816 */ /* 0x000fe40000000000 */
[----:B------:R-:W-:-:S02]  /*33f20*/  PRMT R9, R6, 0x3340, R1 ;  /* 0x0000334006097816 */ /* 0x000fc40000000001 */
[----:B------:R-:W-:Y:S02]  /*33f30*/  LOP3.LUT R2, R2, 0xffff, RZ, 0xc0, !PT ;  /* 0x0000ffff02027812 */ /* 0x000fe400078ec0ff */
[----:B------:R-:W-:Y:S02]  /*33f40*/  LOP3.LUT R3, R3, 0xffff, RZ, 0xc0, !PT ;  /* 0x0000ffff03037812 */ /* 0x000fe400078ec0ff */
[----:B------:R-:W-:Y:S02]  /*33f50*/  LOP3.LUT R6, R7, 0xffff, RZ, 0xc0, !PT ;  /* 0x0000ffff07067812 */ /* 0x000fe400078ec0ff */
[----:B------:R-:W-:Y:S02]  /*33f60*/  SGXT R13, R13, 0x1 ;  /* 0x000000010d0d781a */ /* 0x000fe40000000200 */
[----:B------:R-:W-:Y:S02]  /*33f70*/  SHF.R.S32.HI R7, RZ, 0x4, R25 ;  /* 0x00000004ff077819 */ /* 0x000fe40000011419 */
[----:B------:R-:W-:Y:S01]  /*33f80*/  PRMT R10, R11, 0x3340, R12 ;  /* 0x000033400b0a7816 */ /* 0x000fe2000000000c */
[----:B------:R-:W-:Y:S01]  /*33f90*/  IMAD.SHL.U32 R12, R25, 0x8, RZ ;  /* 0x00000008190c7824 */ /* 0x000fe200078e00ff */
[----:B------:R-:W-:-:S02]  /*33fa0*/  PRMT R2, R3, 0x3340, R2 ;  /* 0x0000334003027816 */ /* 0x000fc40000000002 */
[----:B------:R-:W-:Y:S02]  /*33fb0*/  LOP3.LUT R13, R13, 0x440, RZ, 0xc0, !PT ;  /* 0x000004400d0d7812 */ /* 0x000fe400078ec0ff */
[----:B------:R-:W-:Y:S02]  /*33fc0*/  PRMT R3, R22, 0x3340, R1 ;  /* 0x0000334016037816 */ /* 0x000fe40000000001 */
[----:B------:R-:W-:Y:S02]  /*33fd0*/  SGXT R7, R7, 0x1 ;  /* 0x000000010707781a */ /* 0x000fe40000000200 */
[----:B------:R-:W-:Y:S02]  /*33fe0*/  LOP3.LUT R12, R13, 0x38, R12, 0xf8, !PT ;  /* 0x000000380d0c7812 */ /* 0x000fe400078ef80c */
[----:B------:R-:W-:Y:S02]  /*33ff0*/  LOP3.LUT R22, R7, 0x804, RZ, 0xc0, !PT ;  /* 0x0000080407167812 */ /* 0x000fe400078ec0ff */
[----:B------:R-:W-:-:S02]  /*34000*/  PRMT R13, R2, 0x5410, R3 ;  /* 0x00005410020d7816 */ /* 0x000fc40000000003 */
[----:B------:R-:W-:Y:S02]  /*34010*/  PRMT R4, R4, 0x5410, R5 ;  /* 0x0000541004047816 */ /* 0x000fe40000000005 */
[----:B------:R-:W-:Y:S02]  /*34020*/  PRMT R7, R14, 0x3340, R1 ;  /* 0x000033400e077816 */ /* 0x000fe40000000001 */
[----:B------:R-:W-:Y:S02]  /*34030*/  LOP3.LUT R5, R18, 0xffff, RZ, 0xc0, !PT ;  /* 0x0000ffff12057812 */ /* 0x000fe400078ec0ff */
[----:B------:R-:W-:Y:S02]  /*34040*/  PRMT R2, R0, 0x5410, R9 ;  /* 0x0000541000027816 */ /* 0x000fe40000000009 */
[----:B------:R-:W-:Y:S02]  /*34050*/  PRMT R14, R15, 0x4210, R6 ;  /* 0x000042100f0e7816 */ /* 0x000fe40000000006 */
[----:B------:R-:W-:-:S02]  /*34060*/  LOP3.LUT R3, R8, 0xffff, RZ, 0xc0, !PT ;  /* 0x0000ffff08037812 */ /* 0x000fc400078ec0ff */
[----:B------:R-:W-:Y:S02]  /*34070*/  PRMT R6, R13, 0x5210, R6 ;  /* 0x000052100d067816 */ /* 0x000fe40000000006 */
[----:B------:R-:W-:Y:S02]  /*34080*/  PRMT R15, R10, 0x5410, R7 ;  /* 0x000054100a0f7816 */ /* 0x000fe40000000007 */
[----:B------:R-:W-:Y:S02]  /*34090*/  LOP3.LUT R0, R19, 0xffff, RZ, 0xc0, !PT ;  /* 0x0000ffff13007812 */ /* 0x000fe400078ec0ff */
[--C-:B------:R-:W-:Y:S02]  /*340a0*/  PRMT R13, R20, 0x4210, R5.reuse ;  /* 0x00004210140d7816 */ /* 0x100fe40000000005 */
[----:B------:R-:W-:Y:S01]  /*340b0*/  PRMT R5, R2, 0x5210, R5 ;  /* 0x0000521002057816 */ /* 0x000fe20000000005 */
[C---:B---3--:R-:W-:Y:S01]  /*340c0*/  IMAD R2, R27.reuse, UR5, RZ ;  /* 0x000000051b027c24 */ /* 0x048fe2000f8e02ff */
[----:B----4-:R-:W-:-:S02]  /*340d0*/  ISETP.GE.AND P0, PT, R27, UR14, PT ;  /* 0x0000000e1b007c0c */ /* 0x010fc4000bf06270 */
[----:B------:R-:W-:Y:S01]  /*340e0*/  PRMT R9, R4, 0x5210, R3 ;  /* 0x0000521004097816 */ /* 0x000fe20000000003 */
[----:B------:R-:W-:Y:S01]  /*340f0*/  STS [R17+UR4], R14 ;  /* 0x0000000e11007988 */ /* 0x000fe20008000804 */
[----:B------:R-:W-:Y:S01]  /*34100*/  SHF.R.U32.HI R27, RZ, 0x5, R25 ;  /* 0x00000005ff1b7819 */ /* 0x000fe20000011619 */
[----:B------:R-:W-:Y:S01]  /*34110*/  IMAD.SHL.U32 R11, R25, 0x4, RZ ;  /* 0x00000004190b7824 */ /* 0x000fe200078e00ff */
[----:B------:R-:W-:Y:S01]  /*34120*/  PRMT R7, R16, 0x4210, R3 ;  /* 0x0000421010077816 */ /* 0x000fe20000000003 */
[----:B------:R-:W-:Y:S01]  /*34130*/  STS [R17+UR4+0x80], R6 ;  /* 0x0000800611007988 */ /* 0x000fe20008000804 */
[----:B------:R-:W-:Y:S01]  /*34140*/  LOP3.LUT R4, R17, 0x40, RZ, 0x3c, !PT ;  /* 0x0000004011047812 */ /* 0x000fe200078e3cff */
[----:B------:R-:W0:Y:S01]  /*34150*/  LDCU UR5, c[0x0][0x3b8] ;  /* 0x00007700ff0577ac */ /* 0x000e220008000800 */
[--C-:B------:R-:W-:Y:S02]  /*34160*/  PRMT R21, R21, 0x4210, R0.reuse ;  /* 0x0000421015157816 */ /* 0x100fe40000000000 */
[----:B------:R-:W-:-:S02]  /*34170*/  PRMT R15, R15, 0x5210, R0 ;  /* 0x000052100f0f7816 */ /* 0x000fc40000000000 */
[----:B------:R-:W-:Y:S02]  /*34180*/  LOP3.LUT R0, R17, 0x4, RZ, 0x3c, !PT ;  /* 0x0000000411007812 */ /* 0x000fe400078e3cff */
[----:B------:R-:W-:Y:S01]  /*34190*/  SGXT.U32 R27, R27, 0x2 ;  /* 0x000000021b1b781a */ /* 0x000fe20000000000 */
[----:B------:R-:W-:Y:S01]  /*341a0*/  STS [R4+UR4+0x400], R7 ;  /* 0x0004000704007988 */ /* 0x000fe20008000804 */
[----:B------:R-:W-:-:S03]  /*341b0*/  LOP3.LUT R8, R17, 0x44, RZ, 0x3c, !PT ;  /* 0x0000004411087812 */ /* 0x000fc600078e3cff */
[----:B------:R-:W-:Y:S04]  /*341c0*/  STS [R4+UR4+0x480], R9 ;  /* 0x0004800904007988 */ /* 0x000fe80008000804 */
[----:B------:R5:W-:Y:S04]  /*341d0*/  STS [R0+UR4+0x880], R5 ;  /* 0x0008800500007988 */ /* 0x000be80008000804 */
[----:B------:R1:W-:Y:S04]  /*341e0*/  STS [R0+UR4+0x800], R13 ;  /* 0x0008000d00007988 */ /* 0x0003e80008000804 */
[----:B------:R-:W-:Y:S01]  /*341f0*/  STS [R8+UR4+0xc00], R21 ;  /* 0x000c001508007988 */ /* 0x000fe20008000804 */
[----:B-----5:R-:W-:-:S03]  /*34200*/  LOP3.LUT R5, R28, 0x7c, R27, 0xfe, !PT ;  /* 0x0000007c1c057812 */ /* 0x020fc600078efe1b */
[----:B------:R-:W-:Y:S01]  /*34210*/  STS [R8+UR4+0xc80], R15 ;  /* 0x000c800f08007988 */ /* 0x000fe20008000804 */
[----:B-1----:R-:W-:-:S03]  /*34220*/  LOP3.LUT R0, R28, 0x78, R27, 0xfe, !PT ;  /* 0x000000781c007812 */ /* 0x002fc600078efe1b */
[----:B------:R-:W-:Y:S01]  /*34230*/  STL [R1+0x40], R5 ;  /* 0x0000400501007387 */ /* 0x000fe20000100800 */
[----:B------:R-:W-:-:S03]  /*34240*/  LOP3.LUT R4, R28, 0x74, R27, 0xfe, !PT ;  /* 0x000000741c047812 */ /* 0x000fc600078efe1b */
[----:B------:R1:W-:Y:S01]  /*34250*/  STL [R1+0x3c], R0 ;  /* 0x00003c0001007387 */ /* 0x0003e20000100800 */
[----:B------:R-:W-:-:S03]  /*34260*/  LOP3.LUT R7, R28, 0x68, R27, 0xfe, !PT ;  /* 0x000000681c077812 */ /* 0x000fc600078efe1b */
[----:B------:R2:W-:Y:S01]  /*34270*/  STL [R1+0x38], R4 ;  /* 0x0000380401007387 */ /* 0x0005e20000100800 */
[----:B-1----:R-:W-:Y:S02]  /*34280*/  LOP3.LUT R0, R28, 0x70, R27, 0xfe, !PT ;  /* 0x000000701c007812 */ /* 0x002fe400078efe1b */
[----:B------:R-:W-:-:S03]  /*34290*/  LOP3.LUT R11, R22, 0x80, R11, 0xf8, !PT ;  /* 0x00000080160b7812 */ /* 0x000fc600078ef80b */
[----:B------:R1:W-:Y:S01]  /*342a0*/  STL [R1+0x34], R0 ;  /* 0x0000340001007387 */ /* 0x0003e20000100800 */
[----:B------:R-:W-:Y:S02]  /*342b0*/  LOP3.LUT R12, R12, 0x40, R25, 0x78, !PT ;  /* 0x000000400c0c7812 */ /* 0x000fe400078e7819 */
[C-C-:B--2---:R-:W-:Y:S02]  /*342c0*/  LOP3.LUT R4, R28.reuse, 0x64, R27.reuse, 0xfe, !PT ;  /* 0x000000641c047812 */ /* 0x144fe400078efe1b */
[----:B-1----:R-:W-:Y:S02]  /*342d0*/  LOP3.LUT R0, R28, 0x6c, R27, 0xfe, !PT ;  /* 0x0000006c1c007812 */ /* 0x002fe400078efe1b */
[----:B------:R-:W-:Y:S01]  /*342e0*/  LOP3.LUT R11, R11, R12, RZ, 0xfc, !PT ;  /* 0x0000000c0b0b7212 */ /* 0x000fe200078efcff */
[----:B------:R-:W-:Y:S03]  /*342f0*/  BAR.SYNC.DEFER_BLOCKING 0x0 ;  /* 0x0000000000007b1d */ /* 0x000fe60000010000 */
[----:B------:R-:W-:-:S03]  /*34300*/  LOP3.LUT R18, R11, 0x4, RZ, 0x3c, !PT ;  /* 0x000000040b127812 */ /* 0x000fc600078e3cff */
[----:B------:R1:W-:Y:S04]  /*34310*/  STL [R1+0x30], R0 ;  /* 0x0000300001007387 */ /* 0x0003e80000100800 */
[----:B------:R2:W-:Y:S04]  /*34320*/  STL [R1+0x2c], R7 ;  /* 0x00002c0701007387 */ /* 0x0005e80000100800 */
[----:B------:R3:W-:Y:S01]  /*34330*/  STL [R1+0x28], R4 ;  /* 0x0000280401007387 */ /* 0x0007e20000100800 */
[C-C-:B-1----:R-:W-:Y:S02]  /*34340*/  LOP3.LUT R0, R28.reuse, 0x60, R27.reuse, 0xfe, !PT ;  /* 0x000000601c007812 */ /* 0x142fe400078efe1b */
[----:B--2---:R-:W-:-:S03]  /*34350*/  LOP3.LUT R7, R28, 0x5c, R27, 0xfe, !PT ;  /* 0x0000005c1c077812 */ /* 0x004fc600078efe1b */
[----:B------:R1:W-:Y:S01]  /*34360*/  STL [R1+0x24], R0 ;  /* 0x0000240001007387 */ /* 0x0003e20000100800 */
[----:B---3--:R-:W-:-:S03]  /*34370*/  LOP3.LUT R4, R28, 0x58, R27, 0xfe, !PT ;  /* 0x000000581c047812 */ /* 0x008fc600078efe1b */
[----:B------:R2:W-:Y:S04]  /*34380*/  STL [R1+0x20], R7 ;  /* 0x0000200701007387 */ /* 0x0005e80000100800 */
[----:B------:R3:W-:Y:S01]  /*34390*/  STL [R1+0x1c], R4 ;  /* 0x00001c0401007387 */ /* 0x0007e20000100800 */
[----:B-1----:R-:W-:-:S03]  /*343a0*/  LOP3.LUT R0, R28, 0x54, R27, 0xfe, !PT ;  /* 0x000000541c007812 */ /* 0x002fc600078efe1b */
[----:B------:R-:W1:Y:S01]  /*343b0*/  LDS R5, [R11+UR4] ;  /* 0x000000040b057984 */ /* 0x000e620008000800 */
[----:B--2---:R-:W-:-:S03]  /*343c0*/  LOP3.LUT R7, R28, 0x50, R27, 0xfe, !PT ;  /* 0x000000501c077812 */ /* 0x004fc600078efe1b */
[----:B------:R-:W2:Y:S01]  /*343d0*/  LDS R6, [R18+UR4] ;  /* 0x0000000412067984 */ /* 0x000ea20008000800 */
[----:B---3--:R-:W-:-:S03]  /*343e0*/  LOP3.LUT R4, R28, 0x4c, R27, 0xfe, !PT ;  /* 0x0000004c1c047812 */ /* 0x008fc600078efe1b */
[----:B------:R3:W-:Y:S04]  /*343f0*/  STL [R1+0x18], R0 ;  /* 0x0000180001007387 */ /* 0x0007e80000100800 */
[----:B------:R4:W-:Y:S04]  /*34400*/  STL [R1+0x14], R7 ;  /* 0x0000140701007387 */ /* 0x0009e80000100800 */
[----:B------:R5:W-:Y:S01]  /*34410*/  STL [R1+0x10], R4 ;  /* 0x0000100401007387 */ /* 0x000be20000100800 */
[C-C-:B---3--:R-:W-:Y:S02]  /*34420*/  LOP3.LUT R0, R28.reuse, 0x48, R27.reuse, 0xfe, !PT ;  /* 0x000000481c007812 */ /* 0x148fe400078efe1b */
[C-C-:B------:R-:W-:Y:S01]  /*34430*/  LOP3.LUT R29, R28.reuse, 0x38, R27.reuse, 0xfe, !PT ;  /* 0x000000381c1d7812 */ /* 0x140fe200078efe1b */
[----:B------:R-:W-:Y:S01]  /*34440*/  LDS R8, [R18+UR4+0x100] ;  /* 0x0001000412087984 */ /* 0x000fe20008000800 */
[----:B----4-:R-:W-:-:S03]  /*34450*/  LOP3.LUT R7, R28, 0x44, R27, 0xfe, !PT ;  /* 0x000000441c077812 */ /* 0x010fc600078efe1b */
[----:B------:R-:W-:Y:S01]  /*34460*/  LDS R9, [R11+UR4+0x200] ;  /* 0x000200040b097984 */ /* 0x000fe20008000800 */
[----:B-----5:R-:W-:-:S03]  /*34470*/  LOP3.LUT R4, R28, 0x40, R27, 0xfe, !PT ;  /* 0x000000401c047812 */ /* 0x020fc600078efe1b */
[----:B------:R3:W-:Y:S04]  /*34480*/  STL [R1+0xc], R0 ;  /* 0x00000c0001007387 */ /* 0x0007e80000100800 */
[----:B------:R-:W-:Y:S04]  /*34490*/  STL [R1+0x8], R7 ;  /* 0x0000080701007387 */ /* 0x000fe80000100800 */
[----:B------:R-:W-:Y:S04]  /*344a0*/  STL [R1+0x4], R4 ;  /* 0x0000040401007387 */ /* 0x000fe80000100800 */
[----:B------:R-:W4:Y:S04]  /*344b0*/  LDS R4, [R11+UR4+0x100] ;  /* 0x000100040b047984 */ /* 0x000f280008000800 */
[----:B------:R5:W-:Y:S01]  /*344c0*/  STL [R1+0x122c], R29 ;  /* 0x00122c1d01007387 */ /* 0x000be20000100800 */
[----:B------:R-:W-:-:S02]  /*344d0*/  IADD3 R3, P1, PT, R2, UR12, RZ ;  /* 0x0000000c02037c10 */ /* 0x000fc4000ff3e0ff */
[----:B---3--:R-:W-:Y:S01]  /*344e0*/  LOP3.LUT R0, R28, 0x3c, R27, 0xfe, !PT ;  /* 0x0000003c1c007812 */ /* 0x008fe200078efe1b */
[----:B------:R-:W3:Y:S01]  /*344f0*/  LDS R10, [R18+UR4+0x200] ;  /* 0x00020004120a7984 */ /* 0x000ee20008000800 */
[----:B-1----:R-:W-:-:S03]  /*34500*/  PRMT R26, R5, 0x7770, RZ ;  /* 0x00007770051a7816 */ /* 0x002fc600000000ff */
[----:B------:R-:W1:Y:S01]  /*34510*/  LDS R11, [R11+UR4+0x300] ;  /* 0x000300040b0b7984 */ /* 0x000e620008000800 */
[----:B-----5:R-:W-:Y:S01]  /*34520*/  IMAD.MOV.U32 R29, RZ, RZ, R28 ;  /* 0x000000ffff1d7224 */ /* 0x020fe200078e001c */
[----:B------:R-:W-:Y:S02]  /*34530*/  LEA.HI.X.SX32 R2, R2, UR13, 0x1, P1 ;  /* 0x0000000d02027c11 */ /* 0x000fe400088f0eff */
[----:B------:R5:W-:Y:S02]  /*34540*/  STL [R1], R0 ;  /* 0x0000000001007387 */ /* 0x000be40000100800 */
[C---:B------:R-:W-:Y:S02]  /*34550*/  LOP3.LUT R13, R29.reuse, R27, RZ, 0xfc, !PT ;  /* 0x0000001b1d0d7212 */ /* 0x040fe400078efcff */
[----:B------:R-:W1:Y:S01]  /*34560*/  LDS R18, [R18+UR4+0x300] ;  /* 0x0003000412127984 */ /* 0x000e620008000800 */
[--C-:B------:R-:W-:Y:S02]  /*34570*/  LOP3.LUT R15, R29, 0x4, R27.reuse, 0xfe, !PT ;  /* 0x000000041d0f7812 */ /* 0x100fe400078efe1b */
[C---:B------:R-:W-:Y:S01]  /*34580*/  ISETP.LT.AND P1, PT, R13.reuse, UR15, !P0 ;  /* 0x0000000f0d007c0c */ /* 0x040fe2000c721270 */
[----:B0-----:R-:W-:Y:S01]  /*34590*/  IMAD R13, R13, UR5, RZ ;  /* 0x000000050d0d7c24 */ /* 0x001fe2000f8e02ff */
[C---:B------:R-:W-:Y:S01]  /*345a0*/  ISETP.LT.AND P4, PT, R15.reuse, UR15, !P0 ;  /* 0x0000000f0f007c0c */ /* 0x040fe2000c781270 */
[----:B------:R-:W-:Y:S01]  /*345b0*/  IMAD R15, R15, UR5, RZ ;  /* 0x000000050f0f7c24 */ /* 0x000fe2000f8e02ff */
[----:B------:R-:W-:-:S02]  /*345c0*/  LOP3.LUT R24, R29, 0x34, R27, 0xfe, !PT ;  /* 0x000000341d187812 */ /* 0x000fc400078efe1b */
[----:B------:R-:W-:Y:S02]  /*345d0*/  IADD3 R12, P2, PT, R13, R3, RZ ;  /* 0x000000030d0c7210 */ /* 0x000fe40007f5e0ff */
[C-C-:B------:R-:W-:Y:S02]  /*345e0*/  LOP3.LUT R23, R29.reuse, 0x30, R27.reuse, 0xfe, !PT ;  /* 0x000000301d177812 */ /* 0x140fe400078efe1b */
[C-C-:B------:R-:W-:Y:S02]  /*345f0*/  LOP3.LUT R7, R29.reuse, 0x2c, R27.reuse, 0xfe, !PT ;  /* 0x0000002c1d077812 */ /* 0x140fe400078efe1b */
[C-C-:B-----5:R-:W-:Y:S02]  /*34600*/  LOP3.LUT R0, R29.reuse, 0x28, R27.reuse, 0xfe, !PT ;  /* 0x000000281d007812 */ /* 0x160fe400078efe1b */
[C-C-:B------:R-:W-:Y:S02]  /*34610*/  LOP3.LUT R19, R29.reuse, 0x24, R27.reuse, 0xfe, !PT ;  /* 0x000000241d137812 */ /* 0x140fe400078efe1b */
[----:B------:R-:W-:-:S02]  /*34620*/  LOP3.LUT R20, R29, 0x20, R27, 0xfe, !PT ;  /* 0x000000201d147812 */ /* 0x000fc400078efe1b */
[C-C-:B------:R-:W-:Y:S02]  /*34630*/  LOP3.LUT R21, R29.reuse, 0x1c, R27.reuse, 0xfe, !PT ;  /* 0x0000001c1d157812 */ /* 0x140fe400078efe1b */
[C-C-:B------:R-:W-:Y:S02]  /*34640*/  LOP3.LUT R22, R29.reuse, 0x18, R27.reuse, 0xfe, !PT ;  /* 0x000000181d167812 */ /* 0x140fe400078efe1b */
[C-C-:B------:R-:W-:Y:S02]  /*34650*/  LOP3.LUT R25, R29.reuse, 0x14, R27.reuse, 0xfe, !PT ;  /* 0x000000141d197812 */ /* 0x140fe400078efe1b */
[--C-:B------:R-:W-:Y:S02]  /*34660*/  LOP3.LUT R17, R29, 0x10, R27.reuse, 0xfe, !PT ;  /* 0x000000101d117812 */ /* 0x100fe400078efe1b */
[----:B------:R-:W-:Y:S02]  /*34670*/  IADD3 R14, P3, PT, R15, R3, RZ ;  /* 0x000000030f0e7210 */ /* 0x000fe40007f7e0ff */
[----:B------:R-:W-:-:S02]  /*34680*/  LOP3.LUT R16, R29, 0xc, R27, 0xfe, !PT ;  /* 0x0000000c1d107812 */ /* 0x000fc400078efe1b */
[----:B------:R-:W-:Y:S02]  /*34690*/  LOP3.LUT R27, R29, 0x8, R27, 0xfe, !PT ;  /* 0x000000081d1b7812 */ /* 0x000fe400078efe1b */
[-C--:B------:R-:W-:Y:S01]  /*346a0*/  LEA.HI.X.SX32 R13, R13, R2.reuse, 0x1, P2 ;  /* 0x000000020d0d7211 */ /* 0x080fe200010f0eff */
[----:B------:R-:W5:Y:S01]  /*346b0*/  LDL.LU R29, [R1+0x122c] ;  /* 0x00122c00011d7983 */ /* 0x000f620000300800 */
[----:B------:R-:W-:Y:S02]  /*346c0*/  LEA.HI.X.SX32 R15, R15, R2, 0x1, P3 ;  /* 0x000000020f0f7211 */ /* 0x000fe400018f0eff */
[----:B--2---:R-:W-:Y:S02]  /*346d0*/  PRMT R28, R6, 0x7770, RZ ;  /* 0x00007770061c7816 */ /* 0x004fe400000000ff */
[C---:B------:R-:W-:Y:S01]  /*346e0*/  ISETP.LT.AND P2, PT, R27.reuse, UR15, !P0 ;  /* 0x0000000f1b007c0c */ /* 0x040fe2000c741270 */
[----:B------:R-:W-:Y:S01]  /*346f0*/  IMAD R27, R27, UR5, RZ ;  /* 0x000000051b1b7c24 */ /* 0x000fe2000f8e02ff */
[----:B------:R0:W-:Y:S04]  /*34700*/  @P1 STG.E.U8 desc[UR8][R12.64], R26 ;  /* 0x0000001a0c001986 */ /* 0x0001e8000c101108 */
[----:B------:R2:W-:Y:S01]  /*34710*/  @P4 STG.E.U8 desc[UR8][R14.64], R28 ;  /* 0x0000001c0e004986 */ /* 0x0005e2000c101108 */
[----:B------:R-:W-:-:S02]  /*34720*/  ISETP.LT.AND P4, PT, R16, UR15, !P0 ;  /* 0x0000000f10007c0c */ /* 0x000fc4000c781270 */
[----:B------:R-:W-:Y:S02]  /*34730*/  ISETP.LT.AND P3, PT, R17, UR15, !P0 ;  /* 0x0000000f11007c0c */ /* 0x000fe4000c761270 */
[----:B------:R-:W-:Y:S01]  /*34740*/  ISETP.LT.AND P1, PT, R25, UR15, !P0 ;  /* 0x0000000f19007c0c */ /* 0x000fe2000c721270 */
[----:B0-----:R-:W-:Y:S02]  /*34750*/  IMAD R13, R17, UR5, RZ ;  /* 0x00000005110d7c24 */ /* 0x001fe4000f8e02ff */
[----:B--2---:R-:W-:Y:S01]  /*34760*/  IMAD R15, R16, UR5, RZ ;  /* 0x00000005100f7c24 */ /* 0x004fe2000f8e02ff */
[CC--:B------:R-:W-:Y:S02]  /*34770*/  IADD3 R16, P6, PT, R27.reuse, R3.reuse, RZ ;  /* 0x000000031b107210 */ /* 0x0c0fe40007fde0ff */
[----:B----4-:R-:W-:Y:S01]  /*34780*/  PRMT R26, R4, 0x7770, RZ ;  /* 0x00007770041a7816 */ /* 0x010fe200000000ff */
[----:B------:R-:W2:Y:S01]  /*34790*/  LDL.LU R28, [R1+0x8] ;  /* 0x00000800011c7983 */ /* 0x000ea20000300800 */
[----:B------:R-:W-:Y:S01]  /*347a0*/  LEA.HI.X.SX32 R17, R27, R2, 0x1, P6 ;  /* 0x000000021b117211 */ /* 0x000fe200030f0eff */
[----:B------:R-:W-:Y:S01]  /*347b0*/  IMAD R25, R25, UR5, RZ ;  /* 0x0000000519197c24 */ /* 0x000fe2000f8e02ff */
[-C--:B------:R-:W-:Y:S01]  /*347c0*/  IADD3 R14, P5, PT, R15, R3.reuse, RZ ;  /* 0x000000030f0e7210 */ /* 0x080fe20007fbe0ff */
[----:B------:R-:W4:Y:S01]  /*347d0*/  LDL.LU R27, [R1+0x10] ;  /* 0x00001000011b7983 */ /* 0x000f220000300800 */
[----:B------:R-:W-:-:S02]  /*347e0*/  IADD3 R12, P6, PT, R13, R3, RZ ;  /* 0x000000030d0c7210 */ /* 0x000fc40007fde0ff */
[-C--:B------:R-:W-:Y:S01]  /*347f0*/  LEA.HI.X.SX32 R15, R15, R2.reuse, 0x1, P5 ;  /* 0x000000020f0f7211 */ /* 0x080fe200028f0eff */
[----:B------:R0:W-:Y:S01]  /*34800*/  @P2 STG.E.U8 desc[UR8][R16.64], R26 ;  /* 0x0000001a10002986 */ /* 0x0001e2000c101108 */
[-C--:B------:R-:W-:Y:S02]  /*34810*/  LEA.HI.X.SX32 R13, R13, R2.reuse, 0x1, P6 ;  /* 0x000000020d0d7211 */ /* 0x080fe400030f0eff */
[----:B0-----:R-:W-:Y:S02]  /*34820*/  PRMT R17, R8, 0x7770, RZ ;  /* 0x0000777008117816 */ /* 0x001fe400000000ff */
[----:B------:R-:W-:Y:S02]  /*34830*/  IADD3 R16, P2, PT, R25, R3, RZ ;  /* 0x0000000319107210 */ /* 0x000fe40007f5e0ff */
[----:B------:R-:W-:Y:S01]  /*34840*/  PRMT R26, R9, 0x7770, RZ ;  /* 0x00007770091a7816 */ /* 0x000fe200000000ff */
[----:B------:R0:W-:Y:S04]  /*34850*/  @P4 STG.E.U8 desc[UR8][R14.64], R17 ;  /* 0x000000110e004986 */ /* 0x0001e8000c101108 */
[----:B------:R1:W-:Y:S01]  /*34860*/  @P3 STG.E.U8 desc[UR8][R12.64], R26 ;  /* 0x0000001a0c003986 */ /* 0x0003e2000c101108 */
[----:B0-----:R-:W-:-:S03]  /*34870*/  LEA.HI.X.SX32 R17, R25, R2, 0x1, P2 ;  /* 0x0000000219117211 */ /* 0x001fc600010f0eff */
[----:B------:R-:W4:Y:S04]  /*34880*/  LDL.LU R25, [R1+0xc] ;  /* 0x00000c0001197983 */ /* 0x000f280000300800 */
[----:B-1----:R-:W4:Y:S01]  /*34890*/  LDL.LU R26, [R1] ;  /* 0x00000000011a7983 */ /* 0x002f220000300800 */
[----:B---3--:R-:W-:Y:S02]  /*348a0*/  PRMT R14, R10, 0x7770, RZ ;  /* 0x000077700a0e7816 */ /* 0x008fe400000000ff */
[C---:B------:R-:W-:Y:S01]  /*348b0*/  ISETP.LT.AND P2, PT, R22.reuse, UR15, !P0 ;  /* 0x0000000f16007c0c */ /* 0x040fe2000c741270 */
[----:B------:R-:W-:Y:S01]  /*348c0*/  IMAD R22, R22, UR5, RZ ;  /* 0x0000000516167c24 */ /* 0x000fe2000f8e02ff */
[C---:B------:R-:W-:Y:S01]  /*348d0*/  ISETP.LT.AND P4, PT, R21.reuse, UR15, !P0 ;  /* 0x0000000f15007c0c */ /* 0x040fe2000c781270 */
[----:B------:R0:W-:Y:S01]  /*348e0*/  @P1 STG.E.U8 desc[UR8][R16.64], R14 ;  /* 0x0000000e10001986 */ /* 0x0001e2000c101108 */
[----:B------:R-:W-:Y:S01]  /*348f0*/  IMAD R21, R21, UR5, RZ ;  /* 0x0000000515157c24 */ /* 0x000fe2000f8e02ff */
[----:B------:R-:W-:-:S02]  /*34900*/  PRMT R13, R11, 0x7770, RZ ;  /* 0x000077700b0d7816 */ /* 0x000fc400000000ff */
[C---:B------:R-:W-:Y:S01]  /*34910*/  ISETP.LT.AND P3, PT, R20.reuse, UR15, !P0 ;  /* 0x0000000f14007c0c */ /* 0x040fe2000c761270 */
[----:B------:R-:W-:Y:S01]  /*34920*/  IMAD R20, R20, UR5, RZ ;  /* 0x0000000514147c24 */ /* 0x000fe2000f8e02ff */
[C---:B------:R-:W-:Y:S02]  /*34930*/  ISETP.LT.AND P1, PT, R19.reuse, UR15, !P0 ;  /* 0x0000000f13007c0c */ /* 0x040fe4000c721270 */
[CC--:B0-----:R-:W-:Y:S01]  /*34940*/  IADD3 R16, P6, PT, R22.reuse, R3.reuse, RZ ;  /* 0x0000000316107210 */ /* 0x0c1fe20007fde0ff */
[----:B------:R-:W-:Y:S01]  /*34950*/  IMAD R19, R19, UR5, RZ ;  /* 0x0000000513137c24 */ /* 0x000fe2000f8e02ff */
[CC--:B------:R-:W-:Y:S02]  /*34960*/  IADD3 R14, P5, PT, R21.reuse, R3.reuse, RZ ;  /* 0x00000003150e7210 */ /* 0x0c0fe40007fbe0ff */
[-C--:B------:R-:W-:Y:S02]  /*34970*/  LEA.HI.X.SX32 R17, R22, R2.reuse, 0x1, P6 ;  /* 0x0000000216117211 */ /* 0x080fe400030f0eff */
[----:B------:R-:W-:Y:S01]  /*34980*/  LEA.HI.X.SX32 R15, R21, R2, 0x1, P5 ;  /* 0x00000002150f7211 */ /* 0x000fe200028f0eff */
[----:B------:R-:W3:Y:S01]  /*34990*/  LDL.LU R22, [R1+0x14] ;  /* 0x0000140001167983 */ /* 0x000ee20000300800 */
[----:B------:R-:W-:-:S03]  /*349a0*/  IADD3 R12, P6, PT, R20, R3, RZ ;  /* 0x00000003140c7210 */ /* 0x000fc60007fde0ff */
[----:B------:R0:W-:Y:S04]  /*349b0*/  @P2 STG.E.U8 desc[UR8][R16.64], R13 ;  /* 0x0000000d10002986 */ /* 0x0001e8000c101108 */
[----:B------:R-:W3:Y:S01]  /*349c0*/  LDL.LU R21, [R1+0x4] ;  /* 0x0000040001157983 */ /* 0x000ee20000300800 */
[----:B0-----:R-:W-:Y:S02]  /*349d0*/  PRMT R17, R18, 0x7770, RZ ;  /* 0x0000777012117816 */ /* 0x001fe400000000ff */
[----:B------:R-:W-:Y:S02]  /*349e0*/  IADD3 R16, P2, PT, R19, R3, RZ ;  /* 0x0000000313107210 */ /* 0x000fe40007f5e0ff */
[----:B------:R-:W-:Y:S01]  /*349f0*/  LEA.HI.X.SX32 R13, R20, R2, 0x1, P6 ;  /* 0x00000002140d7211 */ /* 0x000fe200030f0eff */
[----:B------:R0:W-:Y:S01]  /*34a00*/  @P4 STG.E.U8 desc[UR8][R14.64], R17 ;  /* 0x000000110e004986 */ /* 0x0001e2000c101108 */
[----:B------:R-:W-:-:S02]  /*34a10*/  PRMT R20, R5, 0x7771, RZ ;  /* 0x0000777105147816 */ /* 0x000fc400000000ff */
[----:B------:R-:W-:-:S03]  /*34a20*/  ISETP.LT.AND P4, PT, R7, UR15, !P0 ;  /* 0x0000000f07007c0c */ /* 0x000fc6000c781270 */
[----:B------:R1:W-:Y:S01]  /*34a30*/  @P3 STG.E.U8 desc[UR8][R12.64], R20 ;  /* 0x000000140c003986 */ /* 0x0003e2000c101108 */
[-C--:B0-----:R-:W-:Y:S02]  /*34a40*/  LEA.HI.X.SX32 R17, R19, R2.reuse, 0x1, P2 ;  /* 0x0000000213117211 */ /* 0x081fe400010f0eff */
[C---:B------:R-:W-:Y:S01]  /*34a50*/  ISETP.LT.AND P2, PT, R0.reuse, UR15, !P0 ;  /* 0x0000000f00007c0c */ /* 0x040fe2000c741270 */
[----:B------:R-:W-:Y:S01]  /*34a60*/  IMAD R0, R0, UR5, RZ ;  /* 0x0000000500007c24 */ /* 0x000fe2000f8e02ff */
[----:B------:R-:W-:Y:S01]  /*34a70*/  PRMT R14, R6, 0x7771, RZ ;  /* 0x00007771060e7816 */ /* 0x000fe200000000ff */
[----:B------:R-:W-:Y:S01]  /*34a80*/  IMAD R7, R7, UR5, RZ ;  /* 0x0000000507077c24 */ /* 0x000fe2000f8e02ff */
[C---:B------:R-:W-:Y:S02]  /*34a90*/  ISETP.LT.AND P3, PT, R23.reuse, UR15, !P0 ;  /* 0x0000000f17007c0c */ /* 0x040fe4000c761270 */
[C---:B-1----:R-:W-:Y:S01]  /*34aa0*/  IADD3 R12, P6, PT, R0.reuse, R3, RZ ;  /* 0x00000003000c7210 */ /* 0x042fe20007fde0ff */
[----:B------:R-:W-:Y:S01]  /*34ab0*/  IMAD R23, R23, UR5, RZ ;  /* 0x0000000517177c24 */ /* 0x000fe2000f8e02ff */
[----:B------:R0:W-:Y:S02]  /*34ac0*/  @P1 STG.E.U8 desc[UR8][R16.64], R14 ;  /* 0x0000000e10001986 */ /* 0x0001e4000c101108 */
[----:B------:R-:W-:-:S02]  /*34ad0*/  LEA.HI.X.SX32 R13, R0, R2, 0x1, P6 ;  /* 0x00000002000d7211 */ /* 0x000fc400030f0eff */
[----:B------:R-:W-:Y:S02]  /*34ae0*/  PRMT R0, R4, 0x7771, RZ ;  /* 0x0000777104007816 */ /* 0x000fe400000000ff */
[----:B------:R-:W-:-:S03]  /*34af0*/  ISETP.LT.AND P1, PT, R24, UR15, !P0 ;  /* 0x0000000f18007c0c */ /* 0x000fc6000c721270 */
[----:B------:R1:W-:Y:S01]  /*34b00*/  @P2 STG.E.U8 desc[UR8][R12.64], R0 ;  /* 0x000000000c002986 */ /* 0x0003e2000c101108 */
[-C--:B0-----:R-:W-:Y:S02]  /*34b10*/  IADD3 R14, P5, PT, R7, R3.reuse, RZ ;  /* 0x00000003070e7210 */ /* 0x081fe40007fbe0ff */
[----:B------:R-:W-:Y:S02]  /*34b20*/  IADD3 R16, P6, PT, R23, R3, RZ ;  /* 0x0000000317107210 */ /* 0x000fe40007fde0ff */
[-C--:B------:R-:W-:Y:S01]  /*34b30*/  LEA.HI.X.SX32 R15, R7, R2.reuse, 0x1, P5 ;  /* 0x00000002070f7211 */ /* 0x080fe200028f0eff */
[----:B------:R-:W-:Y:S01]  /*34b40*/  IMAD R24, R24, UR5, RZ ;  /* 0x0000000518187c24 */ /* 0x000fe2000f8e02ff */
[----:B------:R-:W-:Y:S02]  /*34b50*/  LEA.HI.X.SX32 R17, R23, R2, 0x1, P6 ;  /* 0x0000000217117211 */ /* 0x000fe400030f0eff */
[----:B------:R-:W-:Y:S02]  /*34b60*/  PRMT R7, R9, 0x7771, RZ ;  /* 0x0000777109077816 */ /* 0x000fe400000000ff */
[----:B-1----:R-:W-:-:S02]  /*34b70*/  PRMT R0, R8, 0x7771, RZ ;  /* 0x0000777108007816 */ /* 0x002fc400000000ff */
[----:B------:R-:W-:-:S03]  /*34b80*/  IADD3 R12, P2, PT, R24, R3, RZ ;  /* 0x00000003180c7210 */ /* 0x000fc60007f5e0ff */
[----:B------:R0:W-:Y:S04]  /*34b90*/  @P4 STG.E.U8 desc[UR8][R14.64], R0 ;  /* 0x000000000e004986 */ /* 0x0001e8000c101108 */
[----:B------:R1:W-:Y:S01]  /*34ba0*/  @P3 STG.E.U8 desc[UR8][R16.64], R7 ;  /* 0x0000000710003986 */ /* 0x0003e2000c101108 */
[----:B------:R-:W-:Y:S02]  /*34bb0*/  LEA.HI.X.SX32 R13, R24, R2, 0x1, P2 ;  /* 0x00000002180d7211 */ /* 0x000fe400010f0eff */
[----:B0-----:R-:W-:-:S05]  /*34bc0*/  PRMT R0, R10, 0x7771, RZ ;  /* 0x000077710a007816 */ /* 0x001fca00000000ff */
[----:B------:R0:W-:Y:S01]  /*34bd0*/  @P1 STG.E.U8 desc[UR8][R12.64], R0 ;  /* 0x000000000c001986 */ /* 0x0001e2000c101108 */
[C---:B--2---:R-:W-:Y:S01]  /*34be0*/  ISETP.LT.AND P1, PT, R28.reuse, UR15, !P0 ;  /* 0x0000000f1c007c0c */ /* 0x044fe2000c721270 */
[----:B------:R-:W-:Y:S01]  /*34bf0*/  IMAD R19, R28, UR5, RZ ;  /* 0x000000051c137c24 */ /* 0x000fe2000f8e02ff */
[C---:B----4-:R-:W-:Y:S01]  /*34c00*/  ISETP.LT.AND P4, PT, R26.reuse, UR15, !P0 ;  /* 0x0000000f1a007c0c */ /* 0x050fe2000c781270 */
[----:B-1----:R-:W-:Y:S02]  /*34c10*/  IMAD R7, R26, UR5, RZ ;  /* 0x000000051a077c24 */ /* 0x002fe4000f8e02ff */
[----:B------:R-:W2:Y:S04]  /*34c20*/  LDL.LU R26, [R1+0x18] ;  /* 0x00001800011a7983 */ /* 0x000ea80000300800 */
[----:B------:R-:W4:Y:S01]  /*34c30*/  LDL.LU R28, [R1+0x1c] ;  /* 0x00001c00011c7983 */ /* 0x000f220000300800 */
[C---:B-----5:R-:W-:Y:S01]  /*34c40*/  ISETP.LT.AND P2, PT, R29.reuse, UR15, !P0 ;  /* 0x0000000f1d007c0c */ /* 0x060fe2000c741270 */
[----:B------:R-:W-:Y:S01]  /*34c50*/  IMAD R29, R29, UR5, RZ ;  /* 0x000000051d1d7c24 */ /* 0x000fe2000f8e02ff */
[----:B------:R-:W-:Y:S01]  /*34c60*/  PRMT R17, R11, 0x7771, RZ ;  /* 0x000077710b117816 */ /* 0x000fe200000000ff */
[----:B------:R-:W5:Y:S03]  /*34c70*/  LDL.LU R23, [R1+0x20] ;  /* 0x0000200001177983 */ /* 0x000f660000300800 */
[----:B0-----:R-:W-:-:S02]  /*34c80*/  IADD3 R12, P6, PT, R29, R3, RZ ;  /* 0x000000031d0c7210 */ /* 0x001fc40007fde0ff */
[----:B------:R-:W-:Y:S02]  /*34c90*/  IADD3 R14, P5, PT, R7, R3, RZ ;  /* 0x00000003070e7210 */ /* 0x000fe40007fbe0ff */
[-C--:B------:R-:W-:Y:S02]  /*34ca0*/  LEA.HI.X.SX32 R13, R29, R2.reuse, 0x1, P6 ;  /* 0x000000021d0d7211 */ /* 0x080fe400030f0eff */
[----:B------:R-:W-:Y:S02]  /*34cb0*/  LEA.HI.X.SX32 R15, R7, R2, 0x1, P5 ;  /* 0x00000002070f7211 */ /* 0x000fe400028f0eff */
[----:B------:R-:W-:Y:S01]  /*34cc0*/  PRMT R7, R18, 0x7771, RZ ;  /* 0x0000777112077816 */ /* 0x000fe200000000ff */
[----:B------:R0:W-:Y:S01]  /*34cd0*/  @P2 STG.E.U8 desc[UR8][R12.64], R17 ;  /* 0x000000110c002986 */ /* 0x0001e2000c101108 */
[C---:B---3--:R-:W-:Y:S01]  /*34ce0*/  IMAD R0, R21.reuse, UR5, RZ ;  /* 0x0000000515007c24 */ /* 0x048fe2000f8e02ff */
[----:B------:R-:W-:-:S04]  /*34cf0*/  ISETP.LT.AND P3, PT, R21, UR15, !P0 ;  /* 0x0000000f15007c0c */ /* 0x000fc8000c761270 */
[CC--:B------:R-:W-:Y:S02]  /*34d00*/  IADD3 R16, P6, PT, R0.reuse, R3.reuse, RZ ;  /* 0x0000000300107210 */ /* 0x0c0fe40007fde0ff */
[----:B0-----:R-:W-:Y:S02]  /*34d10*/  IADD3 R12, P2, PT, R19, R3, RZ ;  /* 0x00000003130c7210 */ /* 0x001fe40007f5e0ff */
[-C--:B------:R-:W-:Y:S02]  /*34d20*/  LEA.HI.X.SX32 R17, R0, R2.reuse, 0x1, P6 ;  /* 0x0000000200117211 */ /* 0x080fe400030f0eff */
[----:B------:R-:W-:Y:S01]  /*34d30*/  PRMT R0, R5, 0x7772, RZ ;  /* 0x0000777205007816 */ /* 0x000fe200000000ff */
[----:B------:R0:W-:Y:S01]  /*34d40*/  @P4 STG.E.U8 desc[UR8][R14.64], R7 ;  /* 0x000000070e004986 */ /* 0x0001e2000c101108 */
[----:B------:R-:W-:-:S03]  /*34d50*/  LEA.HI.X.SX32 R13, R19, R2, 0x1, P2 ;  /* 0x00000002130d7211 */ /* 0x000fc600010f0eff */
[----:B------:R1:W-:Y:S01]  /*34d60*/  @P3 STG.E.U8 desc[UR8][R16.64], R0 ;  /* 0x0000000010003986 */ /* 0x0003e2000c101108 */
[C---:B------:R-:W-:Y:S02]  /*34d70*/  ISETP.LT.AND P2, PT, R25.reuse, UR15, !P0 ;  /* 0x0000000f19007c0c */ /* 0x040fe4000c741270 */
[----:B0-----:R-:W-:Y:S01]  /*34d80*/  PRMT R7, R6, 0x7772, RZ ;  /* 0x0000777206077816 */ /* 0x001fe200000000ff */
[----:B-1----:R-:W-:-:S04]  /*34d90*/  IMAD R0, R25, UR5, RZ ;  /* 0x0000000519007c24 */ /* 0x002fc8000f8e02ff */
[----:B------:R0:W-:Y:S01]  /*34da0*/  @P1 STG.E.U8 desc[UR8][R12.64], R7 ;  /* 0x000000070c001986 */ /* 0x0001e2000c101108 */
[C---:B------:R-:W-:Y:S01]  /*34db0*/  IMAD R15, R27.reuse, UR5, RZ ;  /* 0x000000051b0f7c24 */ /* 0x040fe2000f8e02ff */
[----:B------:R-:W-:Y:S02]  /*34dc0*/  ISETP.LT.AND P4, PT, R27, UR15, !P0 ;  /* 0x0000000f1b007c0c */ /* 0x000fe4000c781270 */
[----:B------:R-:W-:Y:S01]  /*34dd0*/  PRMT R17, R4, 0x7772, RZ ;  /* 0x0000777204117816 */ /* 0x000fe200000000ff */
[----:B------:R-:W3:Y:S01]  /*34de0*/  LDL.LU R25, [R1+0x24] ;  /* 0x0000240001197983 */ /* 0x000ee20000300800 */
[----:B------:R-:W-:Y:S02]  /*34df0*/  ISETP.LT.AND P3, PT, R22, UR15, !P0 ;  /* 0x0000000f16007c0c */ /* 0x000fe4000c761270 */
[-C--:B0-----:R-:W-:Y:S01]  /*34e00*/  IADD3 R12, P6, PT, R0, R3.reuse, RZ ;  /* 0x00000003000c7210 */ /* 0x081fe20007fde0ff */
[----:B------:R-:W-:Y:S01]  /*34e10*/  IMAD R7, R22, UR5, RZ ;  /* 0x0000000516077c24 */ /* 0x000fe2000f8e02ff */
[----:B------:R-:W-:Y:S01]  /*34e20*/  IADD3 R14, P5, PT, R15, R3, RZ ;  /* 0x000000030f0e7210 */ /* 0x000fe20007fbe0ff */
[----:B------:R-:W3:Y:S01]  /*34e30*/  LDL.LU R27, [R1+0x28] ;  /* 0x00002800011b7983 */ /* 0x000ee20000300800 */
[----:B------:R-:W-:-:S02]  /*34e40*/  LEA.HI.X.SX32 R13, R0, R2, 0x1, P6 ;  /* 0x00000002000d7211 */ /* 0x000fc400030f0eff */
[----:B------:R-:W-:Y:S01]  /*34e50*/  IADD3 R16, P6, PT, R7, R3, RZ ;  /* 0x0000000307107210 */ /* 0x000fe20007fde0ff */
[----:B------:R-:W3:Y:S01]  /*34e60*/  LDL.LU R22, [R1+0x34] ;  /* 0x0000340001167983 */ /* 0x000ee20000300800 */
[----:B------:R-:W-:-:S03]  /*34e70*/  LEA.HI.X.SX32 R15, R15, R2, 0x1, P5 ;  /* 0x000000020f0f7211 */ /* 0x000fc600028f0eff */
[----:B------:R0:W-:Y:S01]  /*34e80*/  @P2 STG.E.U8 desc[UR8][R12.64], R17 ;  /* 0x000000110c002986 */ /* 0x0001e2000c101108 */
[----:B------:R-:W-:Y:S02]  /*34e90*/  PRMT R19, R8, 0x7772, RZ ;  /* 0x0000777208137816 */ /* 0x000fe400000000ff */
[----:B------:R-:W-:Y:S01]  /*34ea0*/  PRMT R21, R10, 0x7772, RZ ;  /* 0x000077720a157816 */ /* 0x000fe200000000ff */
[----:B------:R-:W3:Y:S01]  /*34eb0*/  LDL.LU R24, [R1+0x38] ;  /* 0x0000380001187983 */ /* 0x000ee20000300800 */
[----:B0-----:R-:W-:Y:S02]  /*34ec0*/  LEA.HI.X.SX32 R17, R7, R2, 0x1, P6 ;  /* 0x0000000207117211 */ /* 0x001fe400030f0eff */
[----:B------:R-:W-:Y:S01]  /*34ed0*/  PRMT R7, R9, 0x7772, RZ ;  /* 0x0000777209077816 */ /* 0x000fe200000000ff */
[----:B------:R-:W-:Y:S04]  /*34ee0*/  @P4 STG.E.U8 desc[UR8][R14.64], R19 ;  /* 0x000000130e004986 */ /* 0x000fe8000c101108 */
[----:B------:R-:W-:Y:S01]  /*34ef0*/  @P3 STG.E.U8 desc[UR8][R16.64], R7 ;  /* 0x0000000710003986 */ /* 0x000fe2000c101108 */
[C---:B--2---:R-:W-:Y:S01]  /*34f00*/  IMAD R0, R26.reuse, UR5, RZ ;  /* 0x000000051a007c24 */ /* 0x044fe2000f8e02ff */
[----:B------:R-:W-:-:S02]  /*34f10*/  ISETP.LT.AND P1, PT, R26, UR15, !P0 ;  /* 0x0000000f1a007c0c */ /* 0x000fc4000c721270 */
[----:B------:R-:W2:Y:S02]  /*34f20*/  LDL.LU R26, [R1+0x3c] ;  /* 0x00003c00011a7983 */ /* 0x000ea40000300800 */
[----:B------:R-:W-:Y:S01]  /*34f30*/  IADD3 R12, P2, PT, R0, R3, RZ ;  /* 0x00000003000c7210 */ /* 0x000fe20007f5e0ff */
[----:B----4-:R-:W-:-:S03]  /*34f40*/  IMAD R20, R28, UR5, RZ ;  /* 0x000000051c147c24 */ /* 0x010fc6000f8e02ff */
[----:B------:R-:W-:Y:S02]  /*34f50*/  LEA.HI.X.SX32 R13, R0, R2, 0x1, P2 ;  /* 0x00000002000d7211 */ /* 0x000fe400010f0eff */
[----:B------:R-:W-:Y:S02]  /*34f60*/  ISETP.LT.AND P2, PT, R28, UR15, !P0 ;  /* 0x0000000f1c007c0c */ /* 0x000fe4000c741270 */
[----:B------:R-:W4:Y:S04]  /*34f70*/  LDL.LU R28, [R1+0x40] ;  /* 0x00004000011c7983 */ /* 0x000f280000300800 */
[----:B------:R0:W-:Y:S02]  /*34f80*/  @P1 STG.E.U8 desc[UR8][R12.64], R21 ;  /* 0x000000150c001986 */ /* 0x0001e4000c101108 */
[----:B0-----:R-:W-:-:S02]  /*34f90*/  IADD3 R12, P5, PT, R20, R3, RZ ;  /* 0x00000003140c7210 */ /* 0x001fc40007fbe0ff */
[----:B------:R-:W4:Y:S02]  /*34fa0*/  LDL.LU R21, [R1+0x30] ;  /* 0x0000300001157983 */ /* 0x000f240000300800 */
[----:B------:R-:W-:Y:S02]  /*34fb0*/  LEA.HI.X.SX32 R13, R20, R2, 0x1, P5 ;  /* 0x00000002140d7211 */ /* 0x000fe400028f0eff */
[----:B------:R-:W4:Y:S01]  /*34fc0*/  LDL.LU R20, [R1+0x2c] ;  /* 0x00002c0001147983 */ /* 0x000f220000300800 */
[C---:B-----5:R-:W-:Y:S01]  /*34fd0*/  ISETP.LT.AND P1, PT, R23.reuse, UR15, !P0 ;  /* 0x0000000f17007c0c */ /* 0x060fe2000c721270 */
[----:B------:R-:W-:Y:S01]  /*34fe0*/  IMAD R0, R23, UR5, RZ ;  /* 0x0000000517007c24 */ /* 0x000fe2000f8e02ff */
[----:B------:R-:W-:-:S04]  /*34ff0*/  PRMT R23, R11, 0x7772, RZ ;  /* 0x000077720b177816 */ /* 0x000fc800000000ff */
[----:B------:R-:W-:Y:S01]  /*35000*/  IADD3 R14, P6, PT, R0, R3, RZ ;  /* 0x00000003000e7210 */ /* 0x000fe20007fde0ff */
[----:B------:R0:W-:Y:S01]  /*35010*/  @P2 STG.E.U8 desc[UR8][R12.64], R23 ;  /* 0x000000170c002986 */ /* 0x0001e2000c101108 */
[----:B------:R-:W-:Y:S02]  /*35020*/  PRMT R29, R6, 0x7773, RZ ;  /* 0x00007773061d7816 */ /* 0x000fe400000000ff */
[----:B------:R-:W-:Y:S01]  /*35030*/  LEA.HI.X.SX32 R15, R0, R2, 0x1, P6 ;  /* 0x00000002000f7211 */ /* 0x000fe200030f0eff */
[C---:B---3--:R-:W-:Y:S01]  /*35040*/  IMAD R19, R25.reuse, UR5, RZ ;  /* 0x0000000519137c24 */ /* 0x048fe2000f8e02ff */
[----:B------:R-:W-:-:S04]  /*35050*/  ISETP.LT.AND P3, PT, R25, UR15, !P0 ;  /* 0x0000000f19007c0c */ /* 0x000fc8000c761270 */
[-C--:B------:R-:W-:Y:S01]  /*35060*/  IADD3 R16, P5, PT, R19, R3.reuse, RZ ;  /* 0x0000000313107210 */ /* 0x080fe20007fbe0ff */
[C---:B------:R-:W-:Y:S01]  /*35070*/  IMAD R7, R27.reuse, UR5, RZ ;  /* 0x000000051b077c24 */ /* 0x040fe2000f8e02ff */
[----:B------:R-:W-:Y:S02]  /*35080*/  ISETP.LT.AND P4, PT, R27, UR15, !P0 ;  /* 0x0000000f1b007c0c */ /* 0x000fe4000c781270 */
[----:B------:R-:W-:Y:S02]  /*35090*/  PRMT R25, R18, 0x7772, RZ ;  /* 0x0000777212197816 */ /* 0x000fe400000000ff */
[----:B0-----:R-:W-:Y:S02]  /*350a0*/  IADD3 R12, P2, PT, R7, R3, RZ ;  /* 0x00000003070c7210 */ /* 0x001fe40007f5e0ff */
[----:B------:R-:W-:Y:S02]  /*350b0*/  LEA.HI.X.SX32 R17, R19, R2, 0x1, P5 ;  /* 0x0000000213117211 */ /* 0x000fe400028f0eff */
[----:B------:R-:W-:-:S02]  /*350c0*/  PRMT R27, R5, 0x7773, RZ ;  /* 0x00007773051b7816 */ /* 0x000fc400000000ff */
[----:B------:R-:W-:Y:S01]  /*350d0*/  LEA.HI.X.SX32 R13, R7, R2, 0x1, P2 ;  /* 0x00000002070d7211 */ /* 0x000fe200010f0eff */
[----:B------:R0:W-:Y:S04]  /*350e0*/  @P1 STG.E.U8 desc[UR8][R14.64], R25 ;  /* 0x000000190e001986 */ /* 0x0001e8000c101108 */
[----:B------:R-:W-:Y:S04]  /*350f0*/  @P3 STG.E.U8 desc[UR8][R16.64], R27 ;  /* 0x0000001b10003986 */ /* 0x000fe8000c101108 */
[----:B------:R1:W-:Y:S01]  /*35100*/  @P4 STG.E.U8 desc[UR8][R12.64], R29 ;  /* 0x0000001d0c004986 */ /* 0x0003e2000c101108 */
[----:B------:R-:W-:-:S02]  /*35110*/  ISETP.LT.AND P3, PT, R22, UR15, !P0 ;  /* 0x0000000f16007c0c */ /* 0x000fc4000c761270 */
[----:B------:R-:W-:Y:S02]  /*35120*/  PRMT R9, R9, 0x7773, RZ ;  /* 0x0000777309097816 */ /* 0x000fe400000000ff */
[----:B------:R-:W-:Y:S02]  /*35130*/  PRMT R11, R11, 0x7773, RZ ;  /* 0x000077730b0b7816 */ /* 0x000fe400000000ff */
[----:B0-----:R-:W-:Y:S01]  /*35140*/  PRMT R25, R18, 0x7773, RZ ;  /* 0x0000777312197816 */ /* 0x001fe200000000ff */
[----:B--2---:R-:W-:Y:S02]  /*35150*/  IMAD R23, R26, UR5, RZ ;  /* 0x000000051a177c24 */ /* 0x004fe4000f8e02ff */
[----:B----4-:R-:W-:Y:S02]  /*35160*/  IMAD R0, R28, UR5, RZ ;  /* 0x000000051c007c24 */ /* 0x010fe4000f8e02ff */
[C---:B------:R-:W-:Y:S01]  /*35170*/  IMAD R19, R21.reuse, UR5, RZ ;  /* 0x0000000515137c24 */ /* 0x040fe2000f8e02ff */
[----:B------:R-:W-:Y:S01]  /*35180*/  ISETP.LT.AND P4, PT, R21, UR15, !P0 ;  /* 0x0000000f15007c0c */ /* 0x000fe2000c781270 */
[----:B------:R-:W-:-:S02]  /*35190*/  IMAD R21, R22, UR5, RZ ;  /* 0x0000000516157c24 */ /* 0x000fc4000f8e02ff */
[----:B------:R-:W-:Y:S01]  /*351a0*/  IMAD R5, R20, UR5, RZ ;  /* 0x0000000514057c24 */ /* 0x000fe2000f8e02ff */
[-C--:B-1----:R-:W-:Y:S01]  /*351b0*/  IADD3 R12, P1, PT, R19, R3.reuse, RZ ;  /* 0x00000003130c7210 */ /* 0x082fe20007f3e0ff */
[----:B------:R-:W-:Y:S01]  /*351c0*/  IMAD R22, R24, UR5, RZ ;  /* 0x0000000518167c24 */ /* 0x000fe2000f8e02ff */
[----:B------:R-:W-:Y:S02]  /*351d0*/  ISETP.LT.AND P5, PT, R20, UR15, !P0 ;  /* 0x0000000f14007c0c */ /* 0x000fe4000c7a1270 */
[-C--:B------:R-:W-:Y:S02]  /*351e0*/  IADD3 R6, P6, PT, R5, R3.reuse, RZ ;  /* 0x0000000305067210 */ /* 0x080fe40007fde0ff */
[-C--:B------:R-:W-:Y:S02]  /*351f0*/  IADD3 R14, P2, PT, R21, R3.reuse, RZ ;  /* 0x00000003150e7210 */ /* 0x080fe40007f5e0ff */
[----:B------:R-:W-:Y:S02]  /*35200*/  LEA.HI.X.SX32 R13, R19, R2, 0x1, P1 ;  /* 0x00000002130d7211 */ /* 0x000fe400008f0eff */
[----:B------:R-:W-:-:S02]  /*35210*/  IADD3 R20, P1, PT, R23, R3, RZ ;  /* 0x0000000317147210 */ /* 0x000fc40007f3e0ff */
[-C--:B------:R-:W-:Y:S02]  /*35220*/  LEA.HI.X.SX32 R7, R5, R2.reuse, 0x1, P6 ;  /* 0x0000000205077211 */ /* 0x080fe400030f0eff */
[----:B------:R-:W-:Y:S02]  /*35230*/  IADD3 R16, P6, PT, R22, R3, RZ ;  /* 0x0000000316107210 */ /* 0x000fe40007fde0ff */
[-C--:B------:R-:W-:Y:S02]  /*35240*/  LEA.HI.X.SX32 R15, R21, R2.reuse, 0x1, P2 ;  /* 0x00000002150f7211 */ /* 0x080fe400010f0eff */
[----:B------:R-:W-:Y:S02]  /*35250*/  ISETP.LT.AND P2, PT, R24, UR15, !P0 ;  /* 0x0000000f18007c0c */ /* 0x000fe4000c741270 */
[----:B------:R-:W-:Y:S02]  /*35260*/  LEA.HI.X.SX32 R21, R23, R2, 0x1, P1 ;  /* 0x0000000217157211 */ /* 0x000fe400008f0eff */
[----:B------:R-:W-:-:S02]  /*35270*/  ISETP.LT.AND P1, PT, R26, UR15, !P0 ;  /* 0x0000000f1a007c0c */ /* 0x000fc4000c721270 */
[----:B------:R-:W-:Y:S02]  /*35280*/  ISETP.LT.AND P0, PT, R28, UR15, !P0 ;  /* 0x0000000f1c007c0c */ /* 0x000fe4000c701270 */
[-C--:B------:R-:W-:Y:S02]  /*35290*/  LEA.HI.X.SX32 R17, R22, R2.reuse, 0x1, P6 ;  /* 0x0000000216117211 */ /* 0x080fe400030f0eff */
[----:B------:R-:W-:Y:S02]  /*352a0*/  IADD3 R22, P6, PT, R0, R3, RZ ;  /* 0x0000000300167210 */ /* 0x000fe40007fde0ff */
[----:B------:R-:W-:Y:S02]  /*352b0*/  PRMT R3, R4, 0x7773, RZ ;  /* 0x0000777304037816 */ /* 0x000fe400000000ff */
[----:B------:R-:W-:Y:S02]  /*352c0*/  PRMT R5, R8, 0x7773, RZ ;  /* 0x0000777308057816 */ /* 0x000fe400000000ff */
[----:B------:R-:W-:Y:S01]  /*352d0*/  PRMT R19, R10, 0x7773, RZ ;  /* 0x000077730a137816 */ /* 0x000fe200000000ff */
[----:B------:R0:W-:Y:S04]  /*352e0*/  @P5 STG.E.U8 desc[UR8][R6.64], R3 ;  /* 0x0000000306005986 */ /* 0x0001e8000c101108 */
[----:B------:R0:W-:Y:S04]  /*352f0*/  @P4 STG.E.U8 desc[UR8][R12.64], R5 ;  /* 0x000000050c004986 */ /* 0x0001e8000c101108 */
[----:B------:R0:W-:Y:S04]  /*35300*/  @P3 STG.E.U8 desc[UR8][R14.64], R9 ;  /* 0x000000090e003986 */ /* 0x0001e8000c101108 */
[----:B------:R0:W-:Y:S01]  /*35310*/  @P2 STG.E.U8 desc[UR8][R16.64], R19 ;  /* 0x0000001310002986 */ /* 0x0001e2000c101108 */
[----:B------:R-:W-:-:S03]  /*35320*/  LEA.HI.X.SX32 R23, R0, R2, 0x1, P6 ;  /* 0x0000000200177211 */ /* 0x000fc600030f0eff */
[----:B------:R0:W-:Y:S01]  /*35330*/  @P1 STG.E.U8 desc[UR8][R20.64], R11 ;  /* 0x0000000b14001986 */ /* 0x0001e2000c101108 */
[----:B------:R-:W-:Y:S05]  /*35340*/  @!P0 EXIT ;  /* 0x000000000000894d */ /* 0x000fea0003800000 */
[----:B------:R-:W-:Y:S01]  /*35350*/  STG.E.U8 desc[UR8][R22.64], R25 ;  /* 0x0000001916007986 */ /* 0x000fe2000c101108 */
[----:B------:R-:W-:Y:S05]  /*35360*/  EXIT ;  /* 0x000000000000794d */ /* 0x000fea0003800000 */
.L_x_3:
[----:B------:R-:W-:-:S00]  /*35370*/  BRA `(.L_x_3) ;  /* 0xfffffffc00fc7947 */ /* 0x000fc0000383ffff */
[----:B------:R-:W-:-:S00]  /*35380*/  NOP ;  /* 0x0000000000007918 */ /* 0x000fc00000000000 */
[----:B------:R-:W-:-:S00]  /*35390*/  NOP ;  /* 0x0000000000007918 */ /* 0x000fc00000000000 */
[----:B------:R-:W-:-:S00]  /*353a0*/  NOP ;  /* 0x0000000000007918 */ /* 0x000fc00000000000 */
[----:B------:R-:W-:-:S00]  /*353b0*/  NOP ;  /* 0x0000000000007918 */ /* 0x000fc00000000000 */
[----:B------:R-:W-:-:S00]  /*353c0*/  NOP ;  /* 0x0000000000007918 */ /* 0x000fc00000000000 */
[----:B------:R-:W-:-:S00]  /*353d0*/  NOP ;  /* 0x0000000000007918 */ /* 0x000fc00000000000 */
[----:B------:R-:W-:-:S00]  /*353e0*/  NOP ;  /* 0x0000000000007918 */ /* 0x000fc00000000000 */
[----:B------:R-:W-:-:S00]  /*353f0*/  NOP ;  /* 0x0000000000007918 */ /* 0x000fc00000000000 */
.L_x_4:


//--------------------- .nv.shared.matmul_kernel  --------------------------
	.section	.nv.shared.matmul_kernel,"aw",@nobits
	.sectionflags	@""
	.align	16
	.zero		1024


//--------------------- .nv.shared.reserved.0     --------------------------
	.section	.nv.shared.reserved.0,"aw",@nobits
	.weak		__nv_reservedSMEM_offset_0_alias
	.size		__nv_reservedSMEM_offset_0_alias, 0, 64
	.other		__nv_reservedSMEM_offset_0_alias,@"STO_CUDA_RESERVED_SHARED STV_DEFAULT"
__nv_reservedSMEM_offset_0_alias:
	.zero		0
	.zero		64


//--------------------- .nv.constant0.matmul_kernel --------------------------
	.section	.nv.constant0.matmul_kernel,"a",@progbits
	.sectionflags	@""
	.align	4
.nv.constant0.matmul_kernel:
	.zero		976


//--------------------- SYMBOLS --------------------------

	.type		.nv.reservedSmem.offset0,@object
	.size		.nv.reservedSmem.offset0,0x4
	.type		.nv.reservedSmem.cap,@object
	.size		.nv.reservedSmem.cap,0x4
